	.target	sm_90a

	.elftype	@"ET_EXEC"


//--------------------- .note.nv.tkinfo           --------------------------
	.section	.note.nv.tkinfo,"",@"SHT_NOTE"
	.sectionflags	@"SHF_NOTE_NV_TKINFO"
	.tkinfo
        /*0018*/ 	.word	0x00000002
        /*0030*/ 	.string	""
        /*0030*/ 	.string	"ptxas"
        /*0030*/ 	.string	"Cuda compilation tools, release 13.0, V13.0.88"
        /*0030*/ 	.string	"Build cuda_13.0.r13.0/compiler.36424714_0"
        /*0030*/ 	.string	"-v  -suppress-debug-info  -lineinfo  -arch sm_90a "



//--------------------- .note.nv.cuinfo           --------------------------
	.section	.note.nv.cuinfo,"",@"SHT_NOTE"
	.sectionflags	@"SHF_NOTE_NV_CUINFO"
        /*0018*/ 	.short	0x0002
        /*001a*/ 	.short	0x005a
        /*001c*/ 	.short	0x0082
	.zero		2


//--------------------- .nv.info                  --------------------------
	.section	.nv.info,"",@"SHT_CUDA_INFO"
	.align	4


	//----- nvinfo : EIATTR_REGCOUNT
	.align		4
        /*0000*/ 	.byte	0x04, 0x2f
        /*0002*/ 	.short	(.L_1 - .L_0)
	.align		4
.L_0:
        /*0004*/ 	.word	index@(matmul_kernel)
        /*0008*/ 	.word	0x000000ff


	//----- nvinfo : EIATTR_FRAME_SIZE
	.align		4
.L_1:
        /*000c*/ 	.byte	0x04, 0x11
        /*000e*/ 	.short	(.L_3 - .L_2)
	.align		4
.L_2:
        /*0010*/ 	.word	index@(matmul_kernel)
        /*0014*/ 	.word	0x00001758


	//----- nvinfo : EIATTR_MIN_STACK_SIZE
	.align		4
.L_3:
        /*0018*/ 	.byte	0x04, 0x12
        /*001a*/ 	.short	(.L_5 - .L_4)
	.align		4
.L_4:
        /*001c*/ 	.word	index@(matmul_kernel)
        /*0020*/ 	.word	0x00001758
.L_5:


//--------------------- .nv.compat                --------------------------
	.section	.nv.compat,"",@"SHT_CUDA_COMPAT_INFO"
	.align	4
        /*0000*/ 	.byte	0x02, 0x09, 0x01, 0x00, 0x02, 0x02, 0x01, 0x00, 0x02, 0x05, 0x05, 0x00, 0x03, 0x07, 0x01, 0x01
        /*0010*/ 	.byte	0x02, 0x03, 0x00, 0x00, 0x02, 0x06, 0x01, 0x00, 0x04, 0x0b, 0x08, 0x00, 0x00, 0x00, 0x00, 0x00
        /*0020*/ 	.byte	0x00, 0x00, 0x00, 0x00


//--------------------- .nv.info.matmul_kernel    --------------------------
	.section	.nv.info.matmul_kernel,"",@"SHT_CUDA_INFO"
	.sectionflags	@""
	.align	4


	//----- nvinfo : EIATTR_CUDA_API_VERSION
	.align		4
        /*0000*/ 	.byte	0x04, 0x37
        /*0002*/ 	.short	(.L_7 - .L_6)
.L_6:
        /*0004*/ 	.word	0x00000082


	//----- nvinfo : EIATTR_KPARAM_INFO
	.align		4
.L_7:
        /*0008*/ 	.byte	0x04, 0x17
        /*000a*/ 	.short	(.L_9 - .L_8)
.L_8:
        /*000c*/ 	.word	0x00000000
        /*0010*/ 	.short	0x000d
        /*0012*/ 	.short	0x0048
        /*0014*/ 	.byte	0x00, 0xf4, 0x21, 0x00


	//----- nvinfo : EIATTR_KPARAM_INFO
	.align		4
.L_9:
        /*0018*/ 	.byte	0x04, 0x17
        /*001a*/ 	.short	(.L_11 - .L_10)
.L_10:
        /*001c*/ 	.word	0x00000000
        /*0020*/ 	.short	0x000c
        /*0022*/ 	.short	0x0040
        /*0024*/ 	.byte	0x00, 0xf4, 0x21, 0x00


	//----- nvinfo : EIATTR_KPARAM_INFO
	.align		4
.L_11:
        /*0028*/ 	.byte	0x04, 0x17
        /*002a*/ 	.short	(.L_13 - .L_12)
.L_12:
        /*002c*/ 	.word	0x00000000
        /*0030*/ 	.short	0x000b
        /*0032*/ 	.short	0x0038
        /*0034*/ 	.byte	0x00, 0xf0, 0x11, 0x00


	//----- nvinfo : EIATTR_KPARAM_INFO
	.align		4
.L_13:
        /*0038*/ 	.byte	0x04, 0x17
        /*003a*/ 	.short	(.L_15 - .L_14)
.L_14:
        /*003c*/ 	.word	0x00000000
        /*0040*/ 	.short	0x000a
        /*0042*/ 	.short	0x0034
        /*0044*/ 	.byte	0x00, 0xf0, 0x11, 0x00


	//----- nvinfo : EIATTR_KPARAM_INFO
	.align		4
.L_15:
        /*0048*/ 	.byte	0x04, 0x17
        /*004a*/ 	.short	(.L_17 - .L_16)
.L_16:
        /*004c*/ 	.word	0x00000000
        /*0050*/ 	.short	0x0009
        /*0052*/ 	.short	0x0030
        /*0054*/ 	.byte	0x00, 0xf0, 0x11, 0x00


	//----- nvinfo : EIATTR_KPARAM_INFO
	.align		4
.L_17:
        /*0058*/ 	.byte	0x04, 0x17
        /*005a*/ 	.short	(.L_19 - .L_18)
.L_18:
        /*005c*/ 	.word	0x00000000
        /*0060*/ 	.short	0x0008
        /*0062*/ 	.short	0x002c
        /*0064*/ 	.byte	0x00, 0xf0, 0x11, 0x00


	//----- nvinfo : EIATTR_KPARAM_INFO
	.align		4
.L_19:
        /*0068*/ 	.byte	0x04, 0x17
        /*006a*/ 	.short	(.L_21 - .L_20)
.L_20:
        /*006c*/ 	.word	0x00000000
        /*0070*/ 	.short	0x0007
        /*0072*/ 	.short	0x0028
        /*0074*/ 	.byte	0x00, 0xf0, 0x11, 0x00


	//----- nvinfo : EIATTR_KPARAM_INFO
	.align		4
.L_21:
        /*0078*/ 	.byte	0x04, 0x17
        /*007a*/ 	.short	(.L_23 - .L_22)
.L_22:
        /*007c*/ 	.word	0x00000000
        /*0080*/ 	.short	0x0006
        /*0082*/ 	.short	0x0024
        /*0084*/ 	.byte	0x00, 0xf0, 0x11, 0x00


	//----- nvinfo : EIATTR_KPARAM_INFO
	.align		4
.L_23:
        /*0088*/ 	.byte	0x04, 0x17
        /*008a*/ 	.short	(.L_25 - .L_24)
.L_24:
        /*008c*/ 	.word	0x00000000
        /*0090*/ 	.short	0x0005
        /*0092*/ 	.short	0x0020
        /*0094*/ 	.byte	0x00, 0xf0, 0x11, 0x00


	//----- nvinfo : EIATTR_KPARAM_INFO
	.align		4
.L_25:
        /*0098*/ 	.byte	0x04, 0x17
        /*009a*/ 	.short	(.L_27 - .L_26)
.L_26:
        /*009c*/ 	.word	0x00000000
        /*00a0*/ 	.short	0x0004
        /*00a2*/ 	.short	0x001c
        /*00a4*/ 	.byte	0x00, 0xf0, 0x11, 0x00


	//----- nvinfo : EIATTR_KPARAM_INFO
	.align		4
.L_27:
        /*00a8*/ 	.byte	0x04, 0x17
        /*00aa*/ 	.short	(.L_29 - .L_28)
.L_28:
        /*00ac*/ 	.word	0x00000000
        /*00b0*/ 	.short	0x0003
        /*00b2*/ 	.short	0x0018
        /*00b4*/ 	.byte	0x00, 0xf0, 0x11, 0x00


	//----- nvinfo : EIATTR_KPARAM_INFO
	.align		4
.L_29:
        /*00b8*/ 	.byte	0x04, 0x17
        /*00ba*/ 	.short	(.L_31 - .L_30)
.L_30:
        /*00bc*/ 	.word	0x00000000
        /*00c0*/ 	.short	0x0002
        /*00c2*/ 	.short	0x0010
        /*00c4*/ 	.byte	0x00, 0xf4, 0x21, 0x00


	//----- nvinfo : EIATTR_KPARAM_INFO
	.align		4
.L_31:
        /*00c8*/ 	.byte	0x04, 0x17
        /*00ca*/ 	.short	(.L_33 - .L_32)
.L_32:
        /*00cc*/ 	.word	0x00000000
        /*00d0*/ 	.short	0x0001
        /*00d2*/ 	.short	0x0008
        /*00d4*/ 	.byte	0x00, 0xf4, 0x21, 0x00


	//----- nvinfo : EIATTR_KPARAM_INFO
	.align		4
.L_33:
        /*00d8*/ 	.byte	0x04, 0x17
        /*00da*/ 	.short	(.L_35 - .L_34)
.L_34:
        /*00dc*/ 	.word	0x00000000
        /*00e0*/ 	.short	0x0000
        /*00e2*/ 	.short	0x0000
        /*00e4*/ 	.byte	0x00, 0xf4, 0x21, 0x00


	//----- nvinfo : EIATTR_SPARSE_MMA_MASK
	.align		4
.L_35:
        /*00e8*/ 	.byte	0x03, 0x50
        /*00ea*/ 	.short	0x0000


	//----- nvinfo : EIATTR_MAXREG_COUNT
	.align		4
        /*00ec*/ 	.byte	0x03, 0x1b
        /*00ee*/ 	.short	0x00ff


	//----- nvinfo : EIATTR_NUM_BARRIERS
	.align		4
        /*00f0*/ 	.byte	0x02, 0x4c
        /*00f2*/ 	.byte	0x01
	.zero		1


	//----- nvinfo : EIATTR_ANNOTATIONS
	.align		4
        /*00f4*/ 	.byte	0x04, 0x55
        /*00f6*/ 	.short	(.L_37 - .L_36)


	//   ....[0]....
.L_36:
        /*00f8*/ 	.word	0x00000001
        /*00fc*/ 	.byte	0xb0, 0x00, 0x00, 0x00, 0x01, 0x00, 0x00, 0x00, 0x20, 0x07, 0x00, 0x00, 0x01, 0x00, 0x00, 0x00
        /* <DEDUP_REMOVED lines=2809> */
        /*b09c*/ 	.byte	0x00, 0x96, 0x03, 0x00


	//----- nvinfo : EIATTR_MERCURY_ISA_VERSION
	.align		4
.L_37:
        /*b0a0*/ 	.byte	0x03, 0x5f
        /*b0a2*/ 	.short	0x0101


	//----- nvinfo : EIATTR_COOP_GROUP_MASK_REGIDS
	.align		4
        /*b0a4*/ 	.byte	0x04, 0x29
        /*b0a6*/ 	.short	(.L_39 - .L_38)


	//   ....[0]....
.L_38:
        /*b0a8*/ 	.word	0xffffffff


	//   ....[1]....
        /*b0ac*/ 	.word	0xffffffff


	//   ....[2]....
        /*b0b0*/ 	.word	0xffffffff


	//   ....[3]....
        /*b0b4*/ 	.word	0xffffffff


	//   ....[4]....
        /*b0b8*/ 	.word	0xffffffff


	//   ....[5]....
        /*b0bc*/ 	.word	0xffffffff


	//   ....[6]....
        /*b0c0*/ 	.word	0xffffffff


	//   ....[7]....
        /*b0c4*/ 	.word	0xffffffff


	//   ....[8]....
        /*b0c8*/ 	.word	0xffffffff


	//   ....[9]....
        /*b0cc*/ 	.word	0xffffffff


	//   ....[10]....
        /*b0d0*/ 	.word	0xffffffff


	//   ....[11]....
        /*b0d4*/ 	.word	0xffffffff


	//   ....[12]....
        /*b0d8*/ 	.word	0xffffffff


	//   ....[13]....
        /*b0dc*/ 	.word	0xffffffff


	//   ....[14]....
        /*b0e0*/ 	.word	0xffffffff


	//   ....[15]....
        /*b0e4*/ 	.word	0xffffffff


	//   ....[16]....
        /*b0e8*/ 	.word	0xffffffff


	//   ....[17]....
        /*b0ec*/ 	.word	0xffffffff


	//   ....[18]....
        /*b0f0*/ 	.word	0xffffffff


	//   ....[19]....
        /*b0f4*/ 	.word	0xffffffff


	//   ....[20]....
        /*b0f8*/ 	.word	0xffffffff


	//   ....[21]....
        /*b0fc*/ 	.word	0xffffffff


	//   ....[22]....
        /*b100*/ 	.word	0xffffffff


	//   ....[23]....
        /*b104*/ 	.word	0xffffffff


	//   ....[24]....
        /*b108*/ 	.word	0xffffffff


	//   ....[25]....
        /*b10c*/ 	.word	0xffffffff


	//   ....[26]....
        /*b110*/ 	.word	0xffffffff


	//   ....[27]....
        /*b114*/ 	.word	0xffffffff


	//   ....[28]....
        /*b118*/ 	.word	0xffffffff


	//   ....[29]....
        /*b11c*/ 	.word	0xffffffff


	//   ....[30]....
        /*b120*/ 	.word	0xffffffff


	//   ....[31]....
        /*b124*/ 	.word	0xffffffff


	//   ....[32]....
        /*b128*/ 	.word	0xffffffff


	//   ....[33]....
        /*b12c*/ 	.word	0xffffffff


	//   ....[34]....
        /*b130*/ 	.word	0xffffffff


	//   ....[35]....
        /*b134*/ 	.word	0xffffffff


	//   ....[36]....
        /*b138*/ 	.word	0xffffffff


	//   ....[37]....
        /*b13c*/ 	.word	0xffffffff


	//   ....[38]....
        /*b140*/ 	.word	0xffffffff


	//   ....[39]....
        /*b144*/ 	.word	0xffffffff


	//   ....[40]....
        /*b148*/ 	.word	0xffffffff


	//   ....[41]....
        /*b14c*/ 	.word	0xffffffff


	//   ....[42]....
        /*b150*/ 	.word	0xffffffff


	//   ....[43]....
        /*b154*/ 	.word	0xffffffff


	//   ....[44]....
        /*b158*/ 	.word	0xffffffff


	//   ....[45]....
        /*b15c*/ 	.word	0xffffffff


	//   ....[46]....
        /*b160*/ 	.word	0xffffffff


	//   ....[47]....
        /*b164*/ 	.word	0xffffffff


	//   ....[48]....
        /*b168*/ 	.word	0xffffffff


	//   ....[49]....
        /*b16c*/ 	.word	0xffffffff


	//   ....[50]....
        /*b170*/ 	.word	0xffffffff


	//   ....[51]....
        /*b174*/ 	.word	0xffffffff


	//   ....[52]....
        /*b178*/ 	.word	0xffffffff


	//   ....[53]....
        /*b17c*/ 	.word	0xffffffff


	//   ....[54]....
        /*b180*/ 	.word	0xffffffff


	//   ....[55]....
        /*b184*/ 	.word	0xffffffff


	//   ....[56]....
        /*b188*/ 	.word	0xffffffff


	//   ....[57]....
        /*b18c*/ 	.word	0xffffffff


	//   ....[58]....
        /*b190*/ 	.word	0xffffffff


	//   ....[59]....
        /*b194*/ 	.word	0xffffffff


	//   ....[60]....
        /*b198*/ 	.word	0xffffffff


	//   ....[61]....
        /*b19c*/ 	.word	0xffffffff


	//   ....[62]....
        /*b1a0*/ 	.word	0xffffffff


	//   ....[63]....
        /*b1a4*/ 	.word	0xffffffff


	//   ....[64]....
        /*b1a8*/ 	.word	0xffffffff


	//   ....[65]....
        /*b1ac*/ 	.word	0xffffffff


	//   ....[66]....
        /*b1b0*/ 	.word	0xffffffff


	//   ....[67]....
        /*b1b4*/ 	.word	0xffffffff


	//   ....[68]....
        /*b1b8*/ 	.word	0xffffffff


	//   ....[69]....
        /*b1bc*/ 	.word	0xffffffff


	//   ....[70]....
        /*b1c0*/ 	.word	0xffffffff


	//   ....[71]....
        /*b1c4*/ 	.word	0xffffffff


	//   ....[72]....
        /*b1c8*/ 	.word	0xffffffff


	//   ....[73]....
        /*b1cc*/ 	.word	0xffffffff


	//   ....[74]....
        /*b1d0*/ 	.word	0xffffffff


	//   ....[75]....
        /*b1d4*/ 	.word	0xffffffff


	//   ....[76]....
        /*b1d8*/ 	.word	0xffffffff


	//   ....[77]....
        /*b1dc*/ 	.word	0xffffffff


	//   ....[78]....
        /*b1e0*/ 	.word	0xffffffff


	//   ....[79]....
        /*b1e4*/ 	.word	0xffffffff


	//   ....[80]....
        /*b1e8*/ 	.word	0xffffffff


	//   ....[81]....
        /*b1ec*/ 	.word	0xffffffff


	//   ....[82]....
        /*b1f0*/ 	.word	0xffffffff


	//   ....[83]....
        /*b1f4*/ 	.word	0xffffffff


	//   ....[84]....
        /*b1f8*/ 	.word	0xffffffff


	//   ....[85]....
        /*b1fc*/ 	.word	0xffffffff


	//   ....[86]....
        /*b200*/ 	.word	0xffffffff


	//   ....[87]....
        /*b204*/ 	.word	0xffffffff


	//   ....[88]....
        /*b208*/ 	.word	0xffffffff


	//   ....[89]....
        /*b20c*/ 	.word	0xffffffff


	//   ....[90]....
        /*b210*/ 	.word	0xffffffff


	//   ....[91]....
        /*b214*/ 	.word	0xffffffff


	//   ....[92]....
        /*b218*/ 	.word	0xffffffff


	//   ....[93]....
        /*b21c*/ 	.word	0xffffffff


	//   ....[94]....
        /*b220*/ 	.word	0xffffffff


	//   ....[95]....
        /*b224*/ 	.word	0xffffffff


	//   ....[96]....
        /*b228*/ 	.word	0xffffffff


	//   ....[97]....
        /*b22c*/ 	.word	0xffffffff


	//   ....[98]....
        /*b230*/ 	.word	0xffffffff


	//   ....[99]....
        /*b234*/ 	.word	0xffffffff


	//   ....[100]....
        /*b238*/ 	.word	0xffffffff


	//   ....[101]....
        /*b23c*/ 	.word	0xffffffff


	//   ....[102]....
        /*b240*/ 	.word	0xffffffff


	//   ....[103]....
        /*b244*/ 	.word	0xffffffff


	//   ....[104]....
        /*b248*/ 	.word	0xffffffff


	//   ....[105]....
        /*b24c*/ 	.word	0xffffffff


	//   ....[106]....
        /*b250*/ 	.word	0xffffffff


	//   ....[107]....
        /*b254*/ 	.word	0xffffffff


	//   ....[108]....
        /*b258*/ 	.word	0xffffffff


	//   ....[109]....
        /*b25c*/ 	.word	0xffffffff


	//   ....[110]....
        /*b260*/ 	.word	0xffffffff


	//   ....[111]....
        /*b264*/ 	.word	0xffffffff


	//   ....[112]....
        /*b268*/ 	.word	0xffffffff


	//   ....[113]....
        /*b26c*/ 	.word	0xffffffff


	//   ....[114]....
        /*b270*/ 	.word	0xffffffff


	//   ....[115]....
        /*b274*/ 	.word	0xffffffff


	//   ....[116]....
        /*b278*/ 	.word	0xffffffff


	//   ....[117]....
        /*b27c*/ 	.word	0xffffffff


	//   ....[118]....
        /*b280*/ 	.word	0xffffffff


	//   ....[119]....
        /*b284*/ 	.word	0xffffffff


	//   ....[120]....
        /*b288*/ 	.word	0xffffffff


	//   ....[121]....
        /*b28c*/ 	.word	0xffffffff


	//   ....[122]....
        /*b290*/ 	.word	0xffffffff


	//   ....[123]....
        /*b294*/ 	.word	0xffffffff


	//   ....[124]....
        /*b298*/ 	.word	0xffffffff


	//   ....[125]....
        /*b29c*/ 	.word	0xffffffff


	//   ....[126]....
        /*b2a0*/ 	.word	0xffffffff


	//----- nvinfo : EIATTR_COOP_GROUP_INSTR_OFFSETS
	.align		4
.L_39:
        /*b2a4*/ 	.byte	0x04, 0x28
        /*b2a6*/ 	.short	(.L_41 - .L_40)


	//   ....[0]....
.L_40:
        /*b2a8*/ 	.word	0x000370c0


	//   ....[1]....
        /*b2ac*/ 	.word	0x000370e0


	//   ....[2]....
        /*b2b0*/ 	.word	0x00037100


	//   ....[3]....
        /*b2b4*/ 	.word	0x00037130


	//   ....[4]....
        /*b2b8*/ 	.word	0x00037200


	//   ....[5]....
        /*b2bc*/ 	.word	0x00037260


	//   ....[6]....
        /*b2c0*/ 	.word	0x000372a0


	//   ....[7]....
        /*b2c4*/ 	.word	0x00037340


	//   ....[8]....
        /*b2c8*/ 	.word	0x00037360


	//   ....[9]....
        /*b2cc*/ 	.word	0x000373a0


	//   ....[10]....
        /*b2d0*/ 	.word	0x000373e0


	//   ....[11]....
        /*b2d4*/ 	.word	0x00037480


	//   ....[12]....
        /*b2d8*/ 	.word	0x000374c0


	//   ....[13]....
        /*b2dc*/ 	.word	0x000374e0


	//   ....[14]....
        /*b2e0*/ 	.word	0x00037560


	//   ....[15]....
        /*b2e4*/ 	.word	0x00037580


	//   ....[16]....
        /*b2e8*/ 	.word	0x000375e0


	//   ....[17]....
        /*b2ec*/ 	.word	0x00037600


	//   ....[18]....
        /*b2f0*/ 	.word	0x00037620


	//   ....[19]....
        /*b2f4*/ 	.word	0x00037640


	//   ....[20]....
        /*b2f8*/ 	.word	0x00037660


	//   ....[21]....
        /*b2fc*/ 	.word	0x000376e0


	//   ....[22]....
        /*b300*/ 	.word	0x00037740


	//   ....[23]....
        /*b304*/ 	.word	0x00037760


	//   ....[24]....
        /*b308*/ 	.word	0x00037780


	//   ....[25]....
        /*b30c*/ 	.word	0x000377a0


	//   ....[26]....
        /*b310*/ 	.word	0x000377c0


	//   ....[27]....
        /*b314*/ 	.word	0x000377e0


	//   ....[28]....
        /*b318*/ 	.word	0x00037800


	//   ....[29]....
        /*b31c*/ 	.word	0x00037880


	//   ....[30]....
        /*b320*/ 	.word	0x000378e0


	//   ....[31]....
        /*b324*/ 	.word	0x00037900


	//   ....[32]....
        /*b328*/ 	.word	0x00037920


	//   ....[33]....
        /*b32c*/ 	.word	0x00037940


	//   ....[34]....
        /*b330*/ 	.word	0x00037960


	//   ....[35]....
        /*b334*/ 	.word	0x00037980


	//   ....[36]....
        /*b338*/ 	.word	0x000379a0


	//   ....[37]....
        /*b33c*/ 	.word	0x00037a40


	//   ....[38]....
        /*b340*/ 	.word	0x00037aa0


	//   ....[39]....
        /*b344*/ 	.word	0x00037ac0


	//   ....[40]....
        /*b348*/ 	.word	0x00037ae0


	//   ....[41]....
        /*b34c*/ 	.word	0x00037b00


	//   ....[42]....
        /*b350*/ 	.word	0x00037b20


	//   ....[43]....
        /*b354*/ 	.word	0x00037b40


	//   ....[44]....
        /*b358*/ 	.word	0x00037b60


	//   ....[45]....
        /*b35c*/ 	.word	0x00037c00


	//   ....[46]....
        /*b360*/ 	.word	0x00037c50


	//   ....[47]....
        /*b364*/ 	.word	0x00037c70


	//   ....[48]....
        /*b368*/ 	.word	0x00037c90


	//   ....[49]....
        /*b36c*/ 	.word	0x00037cb0


	//   ....[50]....
        /*b370*/ 	.word	0x00037cd0


	//   ....[51]....
        /*b374*/ 	.word	0x00037cf0


	//   ....[52]....
        /*b378*/ 	.word	0x00037d10


	//   ....[53]....
        /*b37c*/ 	.word	0x00037d70


	//   ....[54]....
        /*b380*/ 	.word	0x00037d90


	//   ....[55]....
        /*b384*/ 	.word	0x00037db0


	//   ....[56]....
        /*b388*/ 	.word	0x00037dd0


	//   ....[57]....
        /*b38c*/ 	.word	0x00037df0


	//   ....[58]....
        /*b390*/ 	.word	0x00037e70


	//   ....[59]....
        /*b394*/ 	.word	0x00037e90


	//   ....[60]....
        /*b398*/ 	.word	0x00037ee0


	//   ....[61]....
        /*b39c*/ 	.word	0x00037f00


	//   ....[62]....
        /*b3a0*/ 	.word	0x00037f20


	//   ....[63]....
        /*b3a4*/ 	.word	0x00037f40


	//   ....[64]....
        /*b3a8*/ 	.word	0x00037f60


	//   ....[65]....
        /*b3ac*/ 	.word	0x00037f80


	//   ....[66]....
        /*b3b0*/ 	.word	0x00038020


	//   ....[67]....
        /*b3b4*/ 	.word	0x00038040


	//   ....[68]....
        /*b3b8*/ 	.word	0x000380d0


	//   ....[69]....
        /*b3bc*/ 	.word	0x000380f0


	//   ....[70]....
        /*b3c0*/ 	.word	0x00038110


	//   ....[71]....
        /*b3c4*/ 	.word	0x00038130


	//   ....[72]....
        /*b3c8*/ 	.word	0x00038150


	//   ....[73]....
        /*b3cc*/ 	.word	0x00038170


	//   ....[74]....
        /*b3d0*/ 	.word	0x00038190


	//   ....[75]....
        /*b3d4*/ 	.word	0x000381c0


	//   ....[76]....
        /*b3d8*/ 	.word	0x00038220


	//   ....[77]....
        /*b3dc*/ 	.word	0x00038270


	//   ....[78]....
        /*b3e0*/ 	.word	0x000382b0


	//   ....[79]....
        /*b3e4*/ 	.word	0x000382d0


	//   ....[80]....
        /*b3e8*/ 	.word	0x00038310


	//   ....[81]....
        /*b3ec*/ 	.word	0x00038330


	//   ....[82]....
        /*b3f0*/ 	.word	0x000383f0


	//   ....[83]....
        /*b3f4*/ 	.word	0x00038410


	//   ....[84]....
        /*b3f8*/ 	.word	0x00038460


	//   ....[85]....
        /*b3fc*/ 	.word	0x00038480


	//   ....[86]....
        /*b400*/ 	.word	0x000384a0


	//   ....[87]....
        /*b404*/ 	.word	0x000384c0


	//   ....[88]....
        /*b408*/ 	.word	0x000384e0


	//   ....[89]....
        /*b40c*/ 	.word	0x00038500


	//   ....[90]....
        /*b410*/ 	.word	0x000385c0


	//   ....[91]....
        /*b414*/ 	.word	0x000385e0


	//   ....[92]....
        /*b418*/ 	.word	0x00038640


	//   ....[93]....
        /*b41c*/ 	.word	0x00038660


	//   ....[94]....
        /*b420*/ 	.word	0x00038680


	//   ....[95]....
        /*b424*/ 	.word	0x000386a0


	//   ....[96]....
        /*b428*/ 	.word	0x000386c0


	//   ....[97]....
        /*b42c*/ 	.word	0x000386e0


	//   ....[98]....
        /*b430*/ 	.word	0x000387a0


	//   ....[99]....
        /*b434*/ 	.word	0x000387c0


	//   ....[100]....
        /*b438*/ 	.word	0x00038820


	//   ....[101]....
        /*b43c*/ 	.word	0x00038840


	//   ....[102]....
        /*b440*/ 	.word	0x00038860


	//   ....[103]....
        /*b444*/ 	.word	0x00038880


	//   ....[104]....
        /*b448*/ 	.word	0x000388a0


	//   ....[105]....
        /*b44c*/ 	.word	0x000388c0


	//   ....[106]....
        /*b450*/ 	.word	0x00038940


	//   ....[107]....
        /*b454*/ 	.word	0x00038970


	//   ....[108]....
        /*b458*/ 	.word	0x000389c0


	//   ....[109]....
        /*b45c*/ 	.word	0x000389e0


	//   ....[110]....
        /*b460*/ 	.word	0x00038a20


	//   ....[111]....
        /*b464*/ 	.word	0x00038a40


	//   ....[112]....
        /*b468*/ 	.word	0x00038ac0


	//   ....[113]....
        /*b46c*/ 	.word	0x00038ae0


	//   ....[114]....
        /*b470*/ 	.word	0x00038b20


	//   ....[115]....
        /*b474*/ 	.word	0x00038b40


	//   ....[116]....
        /*b478*/ 	.word	0x00038bf0


	//   ....[117]....
        /*b47c*/ 	.word	0x00038c10


	//   ....[118]....
        /*b480*/ 	.word	0x00038c30


	//   ....[119]....
        /*b484*/ 	.word	0x00038c50


	//   ....[120]....
        /*b488*/ 	.word	0x00038c70


	//   ....[121]....
        /*b48c*/ 	.word	0x00038cc0


	//   ....[122]....
        /*b490*/ 	.word	0x00038d80


	//   ....[123]....
        /*b494*/ 	.word	0x00038dc0


	//   ....[124]....
        /*b498*/ 	.word	0x00038ea0


	//   ....[125]....
        /*b49c*/ 	.word	0x00038ec0


	//   ....[126]....
        /*b4a0*/ 	.word	0x00038f00


	//----- nvinfo : EIATTR_EXIT_INSTR_OFFSETS
	.align		4
.L_41:
        /*b4a4*/ 	.byte	0x04, 0x1c
        /*b4a6*/ 	.short	(.L_43 - .L_42)


	//   ....[0]....
.L_42:
        /*b4a8*/ 	.word	0x0003f460


	//   ....[1]....
        /*b4ac*/ 	.word	0x0003f480


	//----- nvinfo : EIATTR_REQNTID
	.align		4
.L_43:
        /*b4b0*/ 	.byte	0x04, 0x10
        /*b4b2*/ 	.short	(.L_45 - .L_44)
.L_44:
        /*b4b4*/ 	.word	0x00000020
        /*b4b8*/ 	.word	0x00000001
        /*b4bc*/ 	.word	0x00000001


	//----- nvinfo : EIATTR_CBANK_PARAM_SIZE
	.align		4
.L_45:
        /*b4c0*/ 	.byte	0x03, 0x19
        /*b4c2*/ 	.short	0x0050


	//----- nvinfo : EIATTR_PARAM_CBANK
	.align		4
        /*b4c4*/ 	.byte	0x04, 0x0a
        /*b4c6*/ 	.short	(.L_47 - .L_46)
	.align		4
.L_46:
        /*b4c8*/ 	.word	index@(.nv.constant0.matmul_kernel)
        /*b4cc*/ 	.short	0x0210
        /*b4ce*/ 	.short	0x0050


	//----- nvinfo : EIATTR_SW_WAR
	.align		4
.L_47:
        /*b4d0*/ 	.byte	0x04, 0x36
        /*b4d2*/ 	.short	(.L_49 - .L_48)
.L_48:
        /*b4d4*/ 	.word	0x00000008
.L_49:


//--------------------- .nv.callgraph             --------------------------
	.section	.nv.callgraph,"",@"SHT_CUDA_CALLGRAPH"
	.align	4
	.sectionentsize	8
	.align		4
        /*0000*/ 	.word	0x00000000
	.align		4
        /*0004*/ 	.word	0xffffffff
	.align		4
        /*0008*/ 	.word	0x00000000
	.align		4
        /*000c*/ 	.word	0xfffffffe
	.align		4
        /*0010*/ 	.word	0x00000000
	.align		4
        /*0014*/ 	.word	0xfffffffd
	.align		4
        /*0018*/ 	.word	0x00000000
	.align		4
        /*001c*/ 	.word	0xfffffffc


//--------------------- .text.matmul_kernel       --------------------------
	.section	.text.matmul_kernel,"ax",@progbits
	.align	128
        .global         matmul_kernel
        .type           matmul_kernel,@function
        .size           matmul_kernel,(.L_x_3 - matmul_kernel)
        .other          matmul_kernel,@"STO_CUDA_ENTRY STV_DEFAULT"
matmul_kernel:
.text.matmul_kernel:
[----:B------:R-:W1:Y:S08]  /*0000*/  LDC R1, c[0x0][0x28] ;  /* 0x00000a00ff017b82 */ /* 0x000e700000000800 */
[----:B------:R-:W2:Y:S01]  /*0010*/  LDC.64 R2, c[0x0][0x228] ;  /* 0x00008a00ff027b82 */ /* 0x000ea20000000a00 */
[----:B-1----:R-:W-:Y:S01]  /*0020*/  VIADD R1, R1, 0xffffe8a8 ;  /* 0xffffe8a801017836 */ /* 0x002fe20000000000 */
[----:B------:R-:W1:Y:S01]  /*0030*/  S2R R5, SR_CTAID.X ;  /* 0x0000000000057919 */ /* 0x000e620000002500 */
[----:B------:R-:W-:Y:S01]  /*0040*/  ULDC UR4, c[0x0][0x230] ;  /* 0x00008c0000047ab9 */ /* 0x000fe20000000800 */
[----:B------:R-:W-:Y:S01]  /*0050*/  ULDC UR5, c[0x0][0x230] ;  /* 0x00008c0000057ab9 */ /* 0x000fe20000000800 */
[----:B------:R-:W-:Y:S01]  /*0060*/  ULDC.64 UR6, c[0x0][0x210] ;  /* 0x0000840000067ab9 */ /* 0x000fe20000000a00 */
[----:B------:R-:W3:Y:S01]  /*0070*/  S2R R138, SR_TID.X ;  /* 0x00000000008a7919 */ /* 0x000ee20000002100 */
[----:B------:R-:W-:Y:S01]  /*0080*/  ULDC.64 UR8, c[0x0][0x208] ;  /* 0x0000820000087ab9 */ /* 0x000fe20000000a00 */
[----:B------:R-:W4:Y:S01]  /*0090*/  LDC R142, c[0x0][0x230] ;  /* 0x00008c00ff8e7b82 */ /* 0x000f220000000800 */
[----:B--2---:R-:W-:Y:S01]  /*00a0*/  IMAD.MOV.U32 R48, RZ, RZ, R3 ;  /* 0x000000ffff307224 */ /* 0x004fe200078e0003 */
[----:B------:R2:W-:Y:S01]  /*00b0*/  STL.64 [R1+0x1078], R2 ;  /* 0x0010780201007387 */ /* 0x0005e20000100a00 */
[----:B------:R-:W-:-:S02]  /*00c0*/  MOV R136, R2 ;  /* 0x0000000200887202 */ /* 0x000fc40000000f00 */
[----:B------:R-:W-:Y:S01]  /*00d0*/  VIADD R0, R48, 0x7f ;  /* 0x0000007f30007836 */ /* 0x000fe20000000000 */
[----:B-1----:R-:W-:-:S04]  /*00e0*/  IABS R8, R5 ;  /* 0x0000000500087213 */ /* 0x002fc80000000000 */
[----:B--2---:R-:W-:Y:S02]  /*00f0*/  SHF.R.S32.HI R3, RZ, 0x1f, R0 ;  /* 0x0000001fff037819 */ /* 0x004fe40000011400 */
[----:B---3--:R-:W-:Y:S02]  /*0100*/  LOP3.LUT R12, R138, 0x1f, RZ, 0xc0, !PT ;  /* 0x0000001f8a0c7812 */ /* 0x008fe400078ec0ff */
[----:B------:R-:W-:-:S04]  /*0110*/  LEA.HI R3, R3, R0, RZ, 0x7 ;  /* 0x0000000003037211 */ /* 0x000fc800078f38ff */
[----:B------:R-:W-:-:S05]  /*0120*/  SHF.R.S32.HI R3, RZ, 0x7, R3 ;  /* 0x00000007ff037819 */ /* 0x000fca0000011403 */
[----:B------:R-:W-:-:S05]  /*0130*/  IMAD.SHL.U32 R4, R3, 0x8, RZ ;  /* 0x0000000803047824 */ /* 0x000fca00078e00ff */
[-C--:B------:R-:W-:Y:S02]  /*0140*/  IABS R7, R4.reuse ;  /* 0x0000000400077213 */ /* 0x080fe40000000000 */
[----:B------:R-:W-:Y:S02]  /*0150*/  IABS R10, R4 ;  /* 0x00000004000a7213 */ /* 0x000fe40000000000 */
[----:B------:R-:W1:Y:S08]  /*0160*/  I2F.RP R0, R7 ;  /* 0x0000000700007306 */ /* 0x000e700000209400 */
[----:B-1----:R-:W1:Y:S02]  /*0170*/  MUFU.RCP R0, R0 ;  /* 0x0000000000007308 */ /* 0x002e640000001000 */
[----:B-1----:R-:W-:Y:S01]  /*0180*/  IADD3 R2, R0, 0xffffffe, RZ ;  /* 0x0ffffffe00027810 */ /* 0x002fe20007ffe0ff */
[----:B------:R-:W-:-:S05]  /*0190*/  IMAD.MOV R0, RZ, RZ, -R10 ;  /* 0x000000ffff007224 */ /* 0x000fca00078e0a0a */
[----:B------:R1:W2:Y:S02]  /*01a0*/  F2I.FTZ.U32.TRUNC.NTZ R3, R2 ;  /* 0x0000000200037305 */ /* 0x0002a4000021f000 */
[----:B-1----:R-:W-:Y:S01]  /*01b0*/  MOV R2, RZ ;  /* 0x000000ff00027202 */ /* 0x002fe20000000f00 */
[----:B--2---:R-:W-:-:S04]  /*01c0*/  IMAD.MOV R6, RZ, RZ, -R3 ;  /* 0x000000ffff067224 */ /* 0x004fc800078e0a03 */
[----:B------:R-:W-:Y:S02]  /*01d0*/  IMAD R9, R6, R7, RZ ;  /* 0x0000000706097224 */ /* 0x000fe400078e02ff */
[----:B------:R-:W-:Y:S02]  /*01e0*/  IMAD.MOV.U32 R6, RZ, RZ, R8 ;  /* 0x000000ffff067224 */ /* 0x000fe400078e0008 */
[----:B------:R-:W-:Y:S01]  /*01f0*/  IMAD.HI.U32 R3, R3, R9, R2 ;  /* 0x0000000903037227 */ /* 0x000fe200078e0002 */
[----:B------:R-:W-:-:S05]  /*0200*/  IABS R9, R48 ;  /* 0x0000003000097213 */ /* 0x000fca0000000000 */
[----:B------:R-:W-:-:S04]  /*0210*/  IMAD.HI.U32 R3, R3, R6, RZ ;  /* 0x0000000603037227 */ /* 0x000fc800078e00ff */
[----:B------:R-:W-:-:S05]  /*0220*/  IMAD R0, R3, R0, R6 ;  /* 0x0000000003007224 */ /* 0x000fca00078e0206 */
[----:B------:R-:W-:-:S13]  /*0230*/  ISETP.GT.U32.AND P1, PT, R7, R0, PT ;  /* 0x000000000700720c */ /* 0x000fda0003f24070 */
[----:B------:R-:W-:Y:S01]  /*0240*/  @!P1 IMAD.IADD R0, R0, 0x1, -R7 ;  /* 0x0000000100009824 */ /* 0x000fe200078e0a07 */
[----:B------:R-:W-:Y:S02]  /*0250*/  @!P1 IADD3 R3, R3, 0x1, RZ ;  /* 0x0000000103039810 */ /* 0x000fe40007ffe0ff */
[----:B------:R-:W-:Y:S02]  /*0260*/  ISETP.NE.AND P1, PT, R4, RZ, PT ;  /* 0x000000ff0400720c */ /* 0x000fe40003f25270 */
[----:B------:R-:W-:Y:S02]  /*0270*/  ISETP.GE.U32.AND P0, PT, R0, R7, PT ;  /* 0x000000070000720c */ /* 0x000fe40003f06070 */
[----:B------:R-:W-:-:S04]  /*0280*/  LOP3.LUT R0, R5, R4, RZ, 0x3c, !PT ;  /* 0x0000000405007212 */ /* 0x000fc800078e3cff */
[----:B------:R-:W-:Y:S02]  /*0290*/  ISETP.GE.AND P2, PT, R0, RZ, PT ;  /* 0x000000ff0000720c */ /* 0x000fe40003f46270 */
[----:B------:R-:W-:-:S05]  /*02a0*/  IADD3 R0, R136, 0x3f, RZ ;  /* 0x0000003f88007810 */ /* 0x000fca0007ffe0ff */
[----:B------:R-:W-:-:S04]  /*02b0*/  @P0 VIADD R3, R3, 0x1 ;  /* 0x0000000103030836 */ /* 0x000fc80000000000 */
[----:B------:R-:W-:Y:S01]  /*02c0*/  IMAD.MOV.U32 R2, RZ, RZ, R3 ;  /* 0x000000ffff027224 */ /* 0x000fe200078e0003 */
[----:B------:R-:W-:-:S03]  /*02d0*/  SHF.R.S32.HI R3, RZ, 0x1f, R0 ;  /* 0x0000001fff037819 */ /* 0x000fc60000011400 */
[----:B------:R-:W-:Y:S01]  /*02e0*/  @!P2 IMAD.MOV R2, RZ, RZ, -R2 ;  /* 0x000000ffff02a224 */ /* 0x000fe200078e0a02 */
[----:B------:R-:W-:Y:S02]  /*02f0*/  @!P1 LOP3.LUT R2, RZ, R4, RZ, 0x33, !PT ;  /* 0x00000004ff029212 */ /* 0x000fe400078e33ff */
[----:B------:R-:W-:-:S03]  /*0300*/  LEA.HI R3, R3, R0, RZ, 0x6 ;  /* 0x0000000003037211 */ /* 0x000fc600078f30ff */
[----:B------:R-:W-:Y:S02]  /*0310*/  IMAD.SHL.U32 R8, R2, 0x8, RZ ;  /* 0x0000000802087824 */ /* 0x000fe400078e00ff */
[----:B------:R-:W-:-:S03]  /*0320*/  IMAD.MOV R2, RZ, RZ, -R2 ;  /* 0x000000ffff027224 */ /* 0x000fc600078e0a02 */
[----:B------:R-:W-:Y:S01]  /*0330*/  LEA.HI.SX32 R3, R3, -R8, 0x1a ;  /* 0x8000000803037211 */ /* 0x000fe200078fd2ff */
[----:B------:R-:W-:Y:S01]  /*0340*/  IMAD R10, R4, R2, R5 ;  /* 0x00000002040a7224 */ /* 0x000fe200078e0205 */
[----:B------:R-:W-:Y:S02]  /*0350*/  MOV R2, RZ ;  /* 0x000000ff00027202 */ /* 0x000fe40000000f00 */
[----:B------:R-:W-:Y:S02]  /*0360*/  VIMNMX R11, R3, 0x8, PT ;  /* 0x00000008030b7848 */ /* 0x000fe40003fe0100 */
[----:B------:R-:W-:Y:S02]  /*0370*/  IABS R4, R10 ;  /* 0x0000000a00047213 */ /* 0x000fe40000000000 */
[----:B------:R-:W-:-:S04]  /*0380*/  IABS R6, R11 ;  /* 0x0000000b00067213 */ /* 0x000fc80000000000 */
[----:B------:R-:W1:Y:S08]  /*0390*/  I2F.RP R0, R6 ;  /* 0x0000000600007306 */ /* 0x000e700000209400 */
[----:B-1----:R-:W1:Y:S02]  /*03a0*/  MUFU.RCP R0, R0 ;  /* 0x0000000000007308 */ /* 0x002e640000001000 */
[----:B-1----:R-:W-:-:S06]  /*03b0*/  IADD3 R3, R0, 0xffffffe, RZ ;  /* 0x0ffffffe00037810 */ /* 0x002fcc0007ffe0ff */
[----:B------:R-:W1:Y:S02]  /*03c0*/  F2I.FTZ.U32.TRUNC.NTZ R3, R3 ;  /* 0x0000000300037305 */ /* 0x000e64000021f000 */
[----:B-1----:R-:W-:-:S04]  /*03d0*/  IMAD.MOV R7, RZ, RZ, -R3 ;  /* 0x000000ffff077224 */ /* 0x002fc800078e0a03 */
[----:B------:R-:W-:Y:S01]  /*03e0*/  IMAD R5, R7, R6, RZ ;  /* 0x0000000607057224 */ /* 0x000fe200078e02ff */
[----:B------:R-:W-:-:S03]  /*03f0*/  IABS R7, R11 ;  /* 0x0000000b00077213 */ /* 0x000fc60000000000 */
[----:B------:R-:W-:-:S04]  /*0400*/  IMAD.HI.U32 R0, R3, R5, R2 ;  /* 0x0000000503007227 */ /* 0x000fc800078e0002 */
[----:B------:R-:W-:Y:S01]  /*0410*/  IMAD.MOV.U32 R3, RZ, RZ, R4 ;  /* 0x000000ffff037224 */ /* 0x000fe200078e0004 */
[----:B------:R-:W-:Y:S01]  /*0420*/  IADD3 R4, RZ, -R7, RZ ;  /* 0x80000007ff047210 */ /* 0x000fe20007ffe0ff */
[----:B------:R-:W-:Y:S01]  /*0430*/  IMAD.MOV.U32 R2, RZ, RZ, R9 ;  /* 0x000000ffff027224 */ /* 0x000fe200078e0009 */
[----:B------:R-:W-:Y:S01]  /*0440*/  IABS R9, R136 ;  /* 0x0000008800097213 */ /* 0x000fe20000000000 */
[----:B------:R-:W-:Y:S02]  /*0450*/  IMAD.HI.U32 R0, R0, R3, RZ ;  /* 0x0000000300007227 */ /* 0x000fe400078e00ff */
[----:B------:R-:W1:Y:S02]  /*0460*/  I2F.RP R5, R2 ;  /* 0x0000000200057306 */ /* 0x000e640000209400 */
[----:B------:R-:W-:-:S05]  /*0470*/  IMAD R3, R0, R4, R3 ;  /* 0x0000000400037224 */ /* 0x000fca00078e0203 */
[----:B------:R-:W-:Y:S01]  /*0480*/  ISETP.GT.U32.AND P1, PT, R6, R3, PT ;  /* 0x000000030600720c */ /* 0x000fe20003f24070 */
[----:B------:R-:W2:Y:S08]  /*0490*/  I2F.RP R4, R9 ;  /* 0x0000000900047306 */ /* 0x000eb00000209400 */
[----:B-1----:R-:W1:Y:S04]  /*04a0*/  MUFU.RCP R5, R5 ;  /* 0x0000000500057308 */ /* 0x002e680000001000 */
[----:B------:R-:W-:Y:S01]  /*04b0*/  @!P1 IMAD.IADD R3, R3, 0x1, -R6 ;  /* 0x0000000103039824 */ /* 0x000fe200078e0a06 */
[----:B------:R-:W-:-:S02]  /*04c0*/  @!P1 IADD3 R0, R0, 0x1, RZ ;  /* 0x0000000100009810 */ /* 0x000fc40007ffe0ff */
[----:B------:R-:W-:Y:S01]  /*04d0*/  ISETP.NE.AND P1, PT, R11, RZ, PT ;  /* 0x000000ff0b00720c */ /* 0x000fe20003f25270 */
[----:B--2---:R-:W2:Y:S01]  /*04e0*/  MUFU.RCP R4, R4 ;  /* 0x0000000400047308 */ /* 0x004ea20000001000 */
[----:B------:R-:W-:Y:S02]  /*04f0*/  ISETP.GE.U32.AND P0, PT, R3, R6, PT ;  /* 0x000000060300720c */ /* 0x000fe40003f06070 */
[----:B------:R-:W-:-:S04]  /*0500*/  LOP3.LUT R3, R10, R11, RZ, 0x3c, !PT ;  /* 0x0000000b0a037212 */ /* 0x000fc800078e3cff */
[----:B------:R-:W-:Y:S01]  /*0510*/  ISETP.GE.AND P2, PT, R3, RZ, PT ;  /* 0x000000ff0300720c */ /* 0x000fe20003f46270 */
[----:B-1----:R-:W-:-:S04]  /*0520*/  VIADD R6, R5, 0xffffffe ;  /* 0x0ffffffe05067836 */ /* 0x002fc80000000000 */
[----:B------:R1:W3:Y:S02]  /*0530*/  F2I.FTZ.U32.TRUNC.NTZ R7, R6 ;  /* 0x0000000600077305 */ /* 0x0002e4000021f000 */
[----:B------:R-:W-:Y:S01]  /*0540*/  @P0 VIADD R0, R0, 0x1 ;  /* 0x0000000100000836 */ /* 0x000fe20000000000 */
[----:B--2---:R-:W-:-:S03]  /*0550*/  IADD3 R5, R4, 0xffffffe, RZ ;  /* 0x0ffffffe04057810 */ /* 0x004fc60007ffe0ff */
[----:B------:R-:W-:-:S04]  /*0560*/  IMAD.MOV.U32 R243, RZ, RZ, R0 ;  /* 0x000000fffff37224 */ /* 0x000fc800078e0000 */
[----:B------:R-:W-:Y:S01]  /*0570*/  @!P2 IMAD.MOV R243, RZ, RZ, -R243 ;  /* 0x000000fffff3a224 */ /* 0x000fe200078e0af3 */
[----:B------:R-:W2:Y:S01]  /*0580*/  F2I.FTZ.U32.TRUNC.NTZ R5, R5 ;  /* 0x0000000500057305 */ /* 0x000ea2000021f000 */
[----:B------:R-:W-:Y:S01]  /*0590*/  @!P1 LOP3.LUT R243, RZ, R11, RZ, 0x33, !PT ;  /* 0x0000000bfff39212 */ /* 0x000fe200078e33ff */
[----:B-1----:R-:W-:-:S03]  /*05a0*/  IMAD.MOV.U32 R6, RZ, RZ, RZ ;  /* 0x000000ffff067224 */ /* 0x002fc600078e00ff */
[C---:B------:R-:W-:Y:S01]  /*05b0*/  IADD3 R0, -R243.reuse, RZ, RZ ;  /* 0x000000fff3007210 */ /* 0x040fe20007ffe1ff */
[----:B---3--:R-:W-:Y:S02]  /*05c0*/  IMAD.MOV R3, RZ, RZ, -R7 ;  /* 0x000000ffff037224 */ /* 0x008fe400078e0a07 */
[----:B------:R-:W-:Y:S02]  /*05d0*/  IMAD.SHL.U32 R243, R243, 0x80, RZ ;  /* 0x00000080f3f37824 */ /* 0x000fe400078e00ff */
[----:B------:R-:W-:Y:S02]  /*05e0*/  IMAD R0, R11, R0, R10 ;  /* 0x000000000b007224 */ /* 0x000fe400078e020a */
[----:B------:R-:W-:Y:S01]  /*05f0*/  IMAD R3, R3, R2, RZ ;  /* 0x0000000203037224 */ /* 0x000fe200078e02ff */
[C---:B------:R-:W-:Y:S01]  /*0600*/  IADD3 R10, R243.reuse, 0x1, RZ ;  /* 0x00000001f30a7810 */ /* 0x040fe20007ffe0ff */
[----:B------:R-:W-:Y:S01]  /*0610*/  VIADD R11, R243, 0x7f ;  /* 0x0000007ff30b7836 */ /* 0x000fe20000000000 */
[----:B------:R-:W-:Y:S01]  /*0620*/  IADD3 R0, R8, R0, RZ ;  /* 0x0000000008007210 */ /* 0x000fe20007ffe0ff */
[----:B--2---:R-:W-:Y:S01]  /*0630*/  IMAD.MOV R4, RZ, RZ, -R5 ;  /* 0x000000ffff047224 */ /* 0x004fe200078e0a05 */
[----:B------:R-:W-:Y:S01]  /*0640*/  IABS R119, R10 ;  /* 0x0000000a00777213 */ /* 0x000fe20000000000 */
[----:B------:R-:W-:Y:S01]  /*0650*/  IMAD.HI.U32 R3, R7, R3, R6 ;  /* 0x0000000307037227 */ /* 0x000fe200078e0006 */
[----:B------:R-:W-:-:S02]  /*0660*/  SHF.L.U32 R0, R0, 0x6, RZ ;  /* 0x0000000600007819 */ /* 0x000fc400000006ff */
[----:B------:R-:W-:Y:S01]  /*0670*/  IABS R8, R11 ;  /* 0x0000000b00087213 */ /* 0x000fe20000000000 */
[----:B------:R-:W-:Y:S01]  /*0680*/  IMAD.MOV.U32 R6, RZ, RZ, R4 ;  /* 0x000000ffff067224 */ /* 0x000fe200078e0004 */
[C---:B------:R-:W-:Y:S01]  /*0690*/  LOP3.LUT R140, R0.reuse, 0x1f, R138, 0xf8, !PT ;  /* 0x0000001f008c7812 */ /* 0x040fe200078ef88a */
[----:B------:R-:W-:Y:S01]  /*06a0*/  IMAD.MOV.U32 R4, RZ, RZ, RZ ;  /* 0x000000ffff047224 */ /* 0x000fe200078e00ff */
[----:B------:R-:W-:Y:S01]  /*06b0*/  LOP3.LUT R252, R0, 0x20, R12, 0xfe, !PT ;  /* 0x0000002000fc7812 */ /* 0x000fe200078efe0c */
[----:B------:R-:W-:Y:S01]  /*06c0*/  IMAD R7, R6, R9, RZ ;  /* 0x0000000906077224 */ /* 0x000fe200078e02ff */
[----:B------:R-:W-:Y:S01]  /*06d0*/  IABS R74, R140 ;  /* 0x0000008c004a7213 */ /* 0x000fe20000000000 */
[----:B------:R-:W-:Y:S01]  /*06e0*/  VIADD R13, R243, 0x17 ;  /* 0x00000017f30d7836 */ /* 0x000fe20000000000 */
[----:B------:R-:W-:Y:S01]  /*06f0*/  IABS R6, R252 ;  /* 0x000000fc00067213 */ /* 0x000fe20000000000 */
[----:B------:R-:W-:Y:S01]  /*0700*/  IMAD.HI.U32 R4, R5, R7, R4 ;  /* 0x0000000705047227 */ /* 0x000fe200078e0004 */
[----:B------:R-:W-:Y:S01]  /*0710*/  ISETP.GE.AND P4, PT, R11, RZ, PT ;  /* 0x000000ff0b00720c */ /* 0x000fe20003f86270 */
[----:B------:R1:W-:Y:S01]  /*0720*/  STL [R1+0x450], R140 ;  /* 0x0004508c01007387 */ /* 0x0003e20000100800 */
[----:B------:R-:W-:Y:S01]  /*0730*/  ISETP.GE.AND P3, PT, R10, RZ, PT ;  /* 0x000000ff0a00720c */ /* 0x000fe20003f66270 */
[----:B------:R-:W-:Y:S01]  /*0740*/  IMAD.HI.U32 R5, R3, R8, RZ ;  /* 0x0000000803057227 */ /* 0x000fe200078e00ff */
[----:B------:R-:W-:-:S02]  /*0750*/  IADD3 R11, R243, 0x15, RZ ;  /* 0x00000015f30b7810 */ /* 0x000fc40007ffe0ff */
[----:B------:R-:W-:Y:S01]  /*0760*/  IABS R101, R13 ;  /* 0x0000000d00657213 */ /* 0x000fe20000000000 */
[C---:B------:R-:W-:Y:S01]  /*0770*/  IMAD.HI.U32 R0, R4.reuse, R74, RZ ;  /* 0x0000004a04007227 */ /* 0x040fe200078e00ff */
[----:B------:R-:W-:Y:S02]  /*0780*/  IABS R99, R11 ;  /* 0x0000000b00637213 */ /* 0x000fe40000000000 */
[C---:B------:R-:W-:Y:S01]  /*0790*/  IADD3 R14, R243.reuse, 0x67, RZ ;  /* 0x00000067f30e7810 */ /* 0x040fe20007ffe0ff */
[----:B------:R-:W-:Y:S01]  /*07a0*/  IMAD.MOV R0, RZ, RZ, -R0 ;  /* 0x000000ffff007224 */ /* 0x000fe200078e0a00 */
[----:B------:R-:W-:Y:S01]  /*07b0*/  IADD3 R42, R243, 0x7c, RZ ;  /* 0x0000007cf32a7810 */ /* 0x000fe20007ffe0ff */
[----:B------:R-:W-:Y:S01]  /*07c0*/  IMAD.HI.U32 R4, R4, R6, RZ ;  /* 0x0000000604047227 */ /* 0x000fe200078e00ff */
[----:B------:R-:W-:-:S03]  /*07d0*/  IABS R28, R14 ;  /* 0x0000000e001c7213 */ /* 0x000fc60000000000 */
[----:B------:R-:W-:Y:S02]  /*07e0*/  IMAD R74, R9, R0, R74 ;  /* 0x00000000094a7224 */ /* 0x000fe400078e024a */
[----:B------:R-:W-:Y:S01]  /*07f0*/  IMAD.MOV R7, RZ, RZ, -R5 ;  /* 0x000000ffff077224 */ /* 0x000fe200078e0a05 */
[----:B------:R-:W-:Y:S01]  /*0800*/  IADD3 R5, -R4, RZ, RZ ;  /* 0x000000ff04057210 */ /* 0x000fe20007ffe1ff */
[----:B------:R-:W-:Y:S01]  /*0810*/  IMAD.HI.U32 R4, R3, R119, RZ ;  /* 0x0000007703047227 */ /* 0x000fe200078e00ff */
[----:B------:R-:W-:-:S03]  /*0820*/  ISETP.GT.U32.AND P0, PT, R9, R74, PT ;  /* 0x0000004a0900720c */ /* 0x000fc60003f04070 */
[----:B------:R-:W-:Y:S01]  /*0830*/  IMAD R0, R9, R5, R6 ;  /* 0x0000000509007224 */ /* 0x000fe200078e0206 */
[C---:B------:R-:W-:Y:S01]  /*0840*/  IADD3 R6, R243.reuse, 0x3, RZ ;  /* 0x00000003f3067810 */ /* 0x040fe20007ffe0ff */
[----:B------:R-:W-:Y:S02]  /*0850*/  VIADD R5, R243, 0x2 ;  /* 0x00000002f3057836 */ /* 0x000fe40000000000 */
[C---:B------:R-:W-:Y:S01]  /*0860*/  IMAD R7, R2.reuse, R7, R8 ;  /* 0x0000000702077224 */ /* 0x040fe200078e0208 */
[----:B------:R-:W-:Y:S01]  /*0870*/  ISETP.GT.U32.AND P5, PT, R9, R0, PT ;  /* 0x000000000900720c */ /* 0x000fe20003fa4070 */
[----:B------:R-:W-:Y:S01]  /*0880*/  IMAD.MOV R4, RZ, RZ, -R4 ;  /* 0x000000ffff047224 */ /* 0x000fe200078e0a04 */
[----:B------:R-:W-:Y:S01]  /*0890*/  IABS R27, R5 ;  /* 0x00000005001b7213 */ /* 0x000fe20000000000 */
[----:B------:R-:W-:Y:S01]  /*08a0*/  VIADD R8, R243, 0x4 ;  /* 0x00000004f3087836 */ /* 0x000fe20000000000 */
[C---:B------:R-:W-:Y:S01]  /*08b0*/  ISETP.GT.U32.AND P1, PT, R2.reuse, R7, PT ;  /* 0x000000070200720c */ /* 0x040fe20003f24070 */
[----:B------:R-:W-:Y:S01]  /*08c0*/  IMAD R119, R2, R4, R119 ;  /* 0x0000000402777224 */ /* 0x000fe200078e0277 */
[----:B------:R-:W-:Y:S01]  /*08d0*/  @!P0 IADD3 R74, R74, -R9, RZ ;  /* 0x800000094a4a8210 */ /* 0x000fe20007ffe0ff */
[----:B------:R-:W-:Y:S01]  /*08e0*/  IMAD.HI.U32 R4, R3, R27, RZ ;  /* 0x0000001b03047227 */ /* 0x000fe200078e00ff */
[----:B------:R-:W-:-:S02]  /*08f0*/  IABS R29, R8 ;  /* 0x00000008001d7213 */ /* 0x000fc40000000000 */
[----:B------:R-:W-:Y:S01]  /*0900*/  ISETP.GT.U32.AND P6, PT, R9, R74, PT ;  /* 0x0000004a0900720c */ /* 0x000fe20003fc4070 */
[----:B------:R-:W-:Y:S01]  /*0910*/  IMAD.MOV R4, RZ, RZ, -R4 ;  /* 0x000000ffff047224 */ /* 0x000fe200078e0a04 */
[----:B------:R-:W-:Y:S01]  /*0920*/  ISETP.GT.U32.AND P2, PT, R2, R119, PT ;  /* 0x000000770200720c */ /* 0x000fe20003f44070 */
[----:B------:R-:W-:Y:S01]  /*0930*/  @!P5 IMAD.IADD R0, R0, 0x1, -R9 ;  /* 0x000000010000d824 */ /* 0x000fe200078e0a09 */
[----:B------:R-:W-:Y:S01]  /*0940*/  ISETP.GE.AND P5, PT, R5, RZ, PT ;  /* 0x000000ff0500720c */ /* 0x000fe20003fa6270 */
[----:B------:R-:W-:Y:S01]  /*0950*/  IMAD R27, R2, R4, R27 ;  /* 0x00000004021b7224 */ /* 0x000fe200078e021b */
[----:B------:R-:W-:Y:S01]  /*0960*/  IABS R117, R6 ;  /* 0x0000000600757213 */ /* 0x000fe20000000000 */
[----:B------:R-:W-:Y:S01]  /*0970*/  @!P1 IMAD.IADD R7, R7, 0x1, -R2 ;  /* 0x0000000107079824 */ /* 0x000fe200078e0a02 */
[----:B------:R-:W-:Y:S01]  /*0980*/  ISETP.GT.U32.AND P0, PT, R9, R0, PT ;  /* 0x000000000900720c */ /* 0x000fe20003f04070 */
[----:B------:R-:W-:-:S03]  /*0990*/  IMAD.HI.U32 R5, R3, R29, RZ ;  /* 0x0000001d03057227 */ /* 0x000fc600078e00ff */
[----:B------:R-:W-:Y:S01]  /*09a0*/  ISETP.GT.U32.AND P1, PT, R2, R7, PT ;  /* 0x000000070200720c */ /* 0x000fe20003f24070 */
[----:B------:R-:W-:Y:S01]  /*09b0*/  @!P6 IMAD.IADD R74, R74, 0x1, -R9 ;  /* 0x000000014a4ae824 */ /* 0x000fe200078e0a09 */
[----:B------:R-:W-:Y:S01]  /*09c0*/  ISETP.GT.U32.AND P6, PT, R2, R27, PT ;  /* 0x0000001b0200720c */ /* 0x000fe20003fc4070 */
[----:B------:R-:W-:Y:S01]  /*09d0*/  IMAD.MOV R5, RZ, RZ, -R5 ;  /* 0x000000ffff057224 */ /* 0x000fe200078e0a05 */
[----:B------:R-:W-:Y:S01]  /*09e0*/  @!P2 IADD3 R119, R119, -R2, RZ ;  /* 0x800000027777a210 */ /* 0x000fe20007ffe0ff */
[----:B------:R-:W-:-:S03]  /*09f0*/  IMAD.HI.U32 R4, R3, R117, RZ ;  /* 0x0000007503047227 */ /* 0x000fc600078e00ff */
[C---:B------:R-:W-:Y:S01]  /*0a00*/  ISETP.GT.U32.AND P2, PT, R2.reuse, R119, PT ;  /* 0x000000770200720c */ /* 0x040fe20003f44070 */
[----:B------:R-:W-:Y:S01]  /*0a10*/  IMAD R29, R2, R5, R29 ;  /* 0x00000005021d7224 */ /* 0x000fe200078e021d */
[----:B------:R-:W-:Y:S01]  /*0a20*/  IADD3 R4, -R4, RZ, RZ ;  /* 0x000000ff04047210 */ /* 0x000fe20007ffe1ff */
[----:B------:R-:W-:Y:S01]  /*0a30*/  @!P0 IMAD.IADD R0, R0, 0x1, -R9 ;  /* 0x0000000100008824 */ /* 0x000fe200078e0a09 */
[----:B------:R-:W-:Y:S01]  /*0a40*/  ISETP.GE.AND P0, PT, R8, RZ, PT ;  /* 0x000000ff0800720c */ /* 0x000fe20003f06270 */
[--C-:B------:R-:W-:Y:S01]  /*0a50*/  @!P1 IMAD.IADD R7, R7, 0x1, -R2.reuse ;  /* 0x0000000107079824 */ /* 0x100fe200078e0a02 */
[----:B------:R-:W-:Y:S01]  /*0a60*/  ISETP.GE.AND P1, PT, R6, RZ, PT ;  /* 0x000000ff0600720c */ /* 0x000fe20003f26270 */
[C---:B------:R-:W-:Y:S01]  /*0a70*/  IMAD R117, R2.reuse, R4, R117 ;  /* 0x0000000402757224 */ /* 0x040fe200078e0275 */
[----:B------:R-:W-:Y:S01]  /*0a80*/  @!P6 IADD3 R27, R27, -R2, RZ ;  /* 0x800000021b1be210 */ /* 0x000fe20007ffe0ff */
[----:B------:R-:W-:Y:S01]  /*0a90*/  @!P4 IMAD.MOV R7, RZ, RZ, -R7 ;  /* 0x000000ffff07c224 */ /* 0x000fe200078e0a07 */
[C---:B------:R-:W-:Y:S01]  /*0aa0*/  ISETP.GT.U32.AND P6, PT, R2.reuse, R29, PT ;  /* 0x0000001d0200720c */ /* 0x040fe20003fc4070 */
[----:B------:R-:W-:Y:S01]  /*0ab0*/  VIADD R8, R243, 0x7 ;  /* 0x00000007f3087836 */ /* 0x000fe20000000000 */
[C---:B------:R-:W-:Y:S01]  /*0ac0*/  ISETP.GT.U32.AND P4, PT, R2.reuse, R27, PT ;  /* 0x0000001b0200720c */ /* 0x040fe20003f84070 */
[--C-:B------:R-:W-:Y:S01]  /*0ad0*/  @!P2 IMAD.IADD R119, R119, 0x1, -R2.reuse ;  /* 0x000000017777a824 */ /* 0x100fe200078e0a02 */
[C---:B------:R-:W-:Y:S01]  /*0ae0*/  ISETP.GT.U32.AND P2, PT, R2.reuse, R117, PT ;  /* 0x000000750200720c */ /* 0x040fe20003f44070 */
[C---:B------:R-:W-:Y:S01]  /*0af0*/  VIADD R5, R243.reuse, 0x6 ;  /* 0x00000006f3057836 */ /* 0x040fe20000000000 */
[----:B------:R-:W-:Y:S01]  /*0b00*/  IABS R115, R8 ;  /* 0x0000000800737213 */ /* 0x000fe20000000000 */
[C---:B------:R-:W-:Y:S01]  /*0b10*/  VIADD R10, R243.reuse, 0xb ;  /* 0x0000000bf30a7836 */ /* 0x040fe20000000000 */
[C---:B------:R-:W-:Y:S01]  /*0b20*/  IADD3 R6, R243.reuse, 0x5, RZ ;  /* 0x00000005f3067810 */ /* 0x040fe20007ffe0ff */
[C---:B------:R-:W-:Y:S01]  /*0b30*/  VIADD R9, R243.reuse, 0xa ;  /* 0x0000000af3097836 */ /* 0x040fe20000000000 */
[----:B------:R-:W-:Y:S01]  /*0b40*/  IABS R31, R5 ;  /* 0x00000005001f7213 */ /* 0x000fe20000000000 */
[----:B------:R-:W-:Y:S01]  /*0b50*/  VIADD R12, R243, 0x16 ;  /* 0x00000016f30c7836 */ /* 0x000fe20000000000 */
[----:B------:R-:W-:Y:S01]  /*0b60*/  IABS R113, R6 ;  /* 0x0000000600717213 */ /* 0x000fe20000000000 */
[--C-:B------:R-:W-:Y:S01]  /*0b70*/  @!P6 IMAD.IADD R29, R29, 0x1, -R2.reuse ;  /* 0x000000011d1de824 */ /* 0x100fe200078e0a02 */
[----:B------:R-:W-:Y:S01]  /*0b80*/  @!P3 IADD3 R119, -R119, RZ, RZ ;  /* 0x000000ff7777b210 */ /* 0x000fe20007ffe1ff */
[----:B------:R-:W-:Y:S01]  /*0b90*/  VIADD R15, R243, 0x68 ;  /* 0x00000068f30f7836 */ /* 0x000fe20000000000 */
[----:B------:R-:W-:Y:S01]  /*0ba0*/  @!P4 IADD3 R27, R27, -R2, RZ ;  /* 0x800000021b1bc210 */ /* 0x000fe20007ffe0ff */
[----:B------:R-:W-:Y:S01]  /*0bb0*/  @!P2 IMAD.IADD R117, R117, 0x1, -R2 ;  /* 0x000000017575a824 */ /* 0x000fe200078e0a02 */
[----:B------:R-:W-:Y:S01]  /*0bc0*/  ISETP.GT.U32.AND P6, PT, R2, R29, PT ;  /* 0x0000001d0200720c */ /* 0x000fe20003fc4070 */
[----:B------:R-:W-:Y:S01]  /*0bd0*/  IMAD.HI.U32 R4, R3, R113, RZ ;  /* 0x0000007103047227 */ /* 0x000fe200078e00ff */
[----:B------:R-:W-:-:S02]  /*0be0*/  ISETP.GE.AND P4, PT, R5, RZ, PT ;  /* 0x000000ff0500720c */ /* 0x000fc40003f86270 */
[----:B------:R-:W-:Y:S01]  /*0bf0*/  ISETP.GT.U32.AND P2, PT, R2, R117, PT ;  /* 0x000000750200720c */ /* 0x000fe20003f44070 */
[----:B------:R-:W-:Y:S01]  /*0c00*/  IMAD.HI.U32 R5, R3, R115, RZ ;  /* 0x0000007303057227 */ /* 0x000fe200078e00ff */
[----:B------:R-:W-:Y:S02]  /*0c10*/  ISETP.GE.AND P3, PT, R6, RZ, PT ;  /* 0x000000ff0600720c */ /* 0x000fe40003f66270 */
[----:B------:R-:W-:Y:S01]  /*0c20*/  IABS R37, R10 ;  /* 0x0000000a00257213 */ /* 0x000fe20000000000 */
[----:B------:R-:W-:Y:S01]  /*0c30*/  IMAD.MOV R6, RZ, RZ, -R4 ;  /* 0x000000ffff067224 */ /* 0x000fe200078e0a04 */
[----:B------:R-:W-:Y:S01]  /*0c40*/  IADD3 R5, -R5, RZ, RZ ;  /* 0x000000ff05057210 */ /* 0x000fe20007ffe1ff */
[----:B------:R-:W-:Y:S01]  /*0c50*/  @!P5 IMAD.MOV R27, RZ, RZ, -R27 ;  /* 0x000000ffff1bd224 */ /* 0x000fe200078e0a1b */
[----:B------:R-:W-:Y:S01]  /*0c60*/  ISETP.GE.AND P5, PT, R8, RZ, PT ;  /* 0x000000ff0800720c */ /* 0x000fe20003fa6270 */
[----:B------:R-:W-:Y:S01]  /*0c70*/  @!P6 IMAD.IADD R29, R29, 0x1, -R2 ;  /* 0x000000011d1de824 */ /* 0x000fe200078e0a02 */
[----:B------:R-:W-:Y:S01]  /*0c80*/  IABS R111, R9 ;  /* 0x00000009006f7213 */ /* 0x000fe20000000000 */
[C---:B------:R-:W-:Y:S01]  /*0c90*/  IMAD R115, R2.reuse, R5, R115 ;  /* 0x0000000502737224 */ /* 0x040fe200078e0273 */
[----:B------:R-:W-:Y:S01]  /*0ca0*/  IABS R47, R12 ;  /* 0x0000000c002f7213 */ /* 0x000fe20000000000 */
[----:B------:R-:W-:Y:S01]  /*0cb0*/  @!P0 IMAD.MOV R29, RZ, RZ, -R29 ;  /* 0x000000ffff1d8224 */ /* 0x000fe200078e0a1d */
[----:B------:R-:W-:Y:S01]  /*0cc0*/  IABS R122, R15 ;  /* 0x0000000f007a7213 */ /* 0x000fe20000000000 */
[C---:B------:R-:W-:Y:S01]  /*0cd0*/  IMAD R113, R2.reuse, R6, R113 ;  /* 0x0000000602717224 */ /* 0x040fe200078e0271 */
[----:B------:R-:W-:Y:S01]  /*0ce0*/  ISETP.GT.U32.AND P0, PT, R2, R115, PT ;  /* 0x000000730200720c */ /* 0x000fe20003f04070 */
[----:B------:R-:W-:-:S02]  /*0cf0*/  VIADD R8, R243, 0x9 ;  /* 0x00000009f3087836 */ /* 0x000fc40000000000 */
[----:B------:R-:W-:-:S03]  /*0d00*/  IMAD.HI.U32 R4, R3, R31, RZ ;  /* 0x0000001f03047227 */ /* 0x000fc600078e00ff */
[----:B------:R-:W-:Y:S01]  /*0d10*/  IABS R35, R8 ;  /* 0x0000000800237213 */ /* 0x000fe20000000000 */
[----:B------:R-:W-:Y:S01]  /*0d20*/  @!P2 IMAD.IADD R117, R117, 0x1, -R2 ;  /* 0x000000017575a824 */ /* 0x000fe200078e0a02 */
[----:B------:R-:W-:Y:S01]  /*0d30*/  ISETP.GT.U32.AND P2, PT, R2, R113, PT ;  /* 0x000000710200720c */ /* 0x000fe20003f44070 */
[----:B------:R-:W-:Y:S02]  /*0d40*/  IMAD.MOV R4, RZ, RZ, -R4 ;  /* 0x000000ffff047224 */ /* 0x000fe400078e0a04 */
[----:B------:R-:W-:Y:S01]  /*0d50*/  IMAD.HI.U32 R5, R3, R35, RZ ;  /* 0x0000002303057227 */ /* 0x000fe200078e00ff */
[----:B------:R-:W-:-:S03]  /*0d60*/  @!P1 IADD3 R117, -R117, RZ, RZ ;  /* 0x000000ff75759210 */ /* 0x000fc60007ffe1ff */
[C---:B------:R-:W-:Y:S01]  /*0d70*/  IMAD R31, R2.reuse, R4, R31 ;  /* 0x00000004021f7224 */ /* 0x040fe200078e021f */
[----:B------:R-:W-:Y:S01]  /*0d80*/  IADD3 R4, R243, 0x8, RZ ;  /* 0x00000008f3047810 */ /* 0x000fe20007ffe0ff */
[----:B------:R-:W-:Y:S02]  /*0d90*/  @!P0 IMAD.IADD R115, R115, 0x1, -R2 ;  /* 0x0000000173738824 */ /* 0x000fe400078e0a02 */
[----:B------:R-:W-:Y:S01]  /*0da0*/  IMAD.MOV R5, RZ, RZ, -R5 ;  /* 0x000000ffff057224 */ /* 0x000fe200078e0a05 */
[C---:B------:R-:W-:Y:S01]  /*0db0*/  ISETP.GT.U32.AND P1, PT, R2.reuse, R31, PT ;  /* 0x0000001f0200720c */ /* 0x040fe20003f24070 */
[----:B------:R-:W-:Y:S01]  /*0dc0*/  VIADD R22, R243, 0x75 ;  /* 0x00000075f3167836 */ /* 0x000fe20000000000 */
[----:B------:R-:W-:Y:S01]  /*0dd0*/  @!P2 IADD3 R113, R113, -R2, RZ ;  /* 0x800000027171a210 */ /* 0x000fe20007ffe0ff */
[C---:B------:R-:W-:Y:S01]  /*0de0*/  IMAD R35, R2.reuse, R5, R35 ;  /* 0x0000000502237224 */ /* 0x040fe200078e0223 */
[----:B------:R-:W-:Y:S01]  /*0df0*/  ISETP.GT.U32.AND P0, PT, R2, R115, PT ;  /* 0x000000730200720c */ /* 0x000fe20003f04070 */
[----:B------:R-:W-:Y:S01]  /*0e00*/  IMAD.HI.U32 R5, R3, R37, RZ ;  /* 0x0000002503057227 */ /* 0x000fe200078e00ff */
[----:B------:R-:W-:-:S02]  /*0e10*/  IABS R33, R4 ;  /* 0x0000000400217213 */ /* 0x000fc40000000000 */
[----:B------:R-:W-:Y:S01]  /*0e20*/  ISETP.GT.U32.AND P2, PT, R2, R113, PT ;  /* 0x000000710200720c */ /* 0x000fe20003f44070 */
[----:B------:R-:W-:Y:S01]  /*0e30*/  VIADD R20, R243, 0x74 ;  /* 0x00000074f3147836 */ /* 0x000fe20000000000 */
[----:B------:R-:W-:Y:S01]  /*0e40*/  ISETP.GE.AND P6, PT, R4, RZ, PT ;  /* 0x000000ff0400720c */ /* 0x000fe20003fc6270 */
[----:B------:R-:W-:Y:S01]  /*0e50*/  IMAD.HI.U32 R4, R3, R33, RZ ;  /* 0x0000002103047227 */ /* 0x000fe200078e00ff */
[----:B------:R-:W-:Y:S02]  /*0e60*/  IADD3 R5, -R5, RZ, RZ ;  /* 0x000000ff05057210 */ /* 0x000fe40007ffe1ff */
[----:B------:R-:W-:Y:S01]  /*0e70*/  IABS R145, R22 ;  /* 0x0000001600917213 */ /* 0x000fe20000000000 */
[--C-:B------:R-:W-:Y:S01]  /*0e80*/  @!P1 IMAD.IADD R31, R31, 0x1, -R2.reuse ;  /* 0x000000011f1f9824 */ /* 0x100fe200078e0a02 */
[----:B------:R-:W-:Y:S01]  /*0e90*/  IADD3 R6, -R4, RZ, RZ ;  /* 0x000000ff04067210 */ /* 0x000fe20007ffe1ff */
[----:B------:R-:W-:Y:S01]  /*0ea0*/  @!P0 IMAD.IADD R115, R115, 0x1, -R2 ;  /* 0x0000000173738824 */ /* 0x000fe200078e0a02 */
[----:B------:R-:W-:Y:S01]  /*0eb0*/  IABS R147, R20 ;  /* 0x0000001400937213 */ /* 0x000fe20000000000 */
[C---:B------:R-:W-:Y:S01]  /*0ec0*/  IMAD R37, R2.reuse, R5, R37 ;  /* 0x0000000502257224 */ /* 0x040fe200078e0225 */
[----:B------:R-:W-:Y:S01]  /*0ed0*/  ISETP.GT.U32.AND P1, PT, R2, R31, PT ;  /* 0x0000001f0200720c */ /* 0x000fe20003f24070 */
[----:B------:R-:W-:Y:S01]  /*0ee0*/  IMAD.HI.U32 R4, R3, R111, RZ ;  /* 0x0000006f03047227 */ /* 0x000fe200078e00ff */
[----:B------:R-:W-:-:S02]  /*0ef0*/  @!P5 IADD3 R115, -R115, RZ, RZ ;  /* 0x000000ff7373d210 */ /* 0x000fc40007ffe1ff */
[----:B------:R-:W-:Y:S01]  /*0f00*/  ISETP.GT.U32.AND P5, PT, R2, R37, PT ;  /* 0x000000250200720c */ /* 0x000fe20003fa4070 */
[--C-:B------:R-:W-:Y:S01]  /*0f10*/  @!P2 IMAD.IADD R113, R113, 0x1, -R2.reuse ;  /* 0x000000017171a824 */ /* 0x100fe200078e0a02 */
[----:B------:R-:W-:Y:S01]  /*0f20*/  IADD3 R4, -R4, RZ, RZ ;  /* 0x000000ff04047210 */ /* 0x000fe20007ffe1ff */
[C---:B------:R-:W-:Y:S01]  /*0f30*/  IMAD R33, R2.reuse, R6, R33 ;  /* 0x0000000602217224 */ /* 0x040fe200078e0221 */
[----:B------:R-:W-:Y:S01]  /*0f40*/  IADD3 R6, R243, 0xc, RZ ;  /* 0x0000000cf3067810 */ /* 0x000fe20007ffe0ff */
[----:B------:R-:W-:Y:S01]  /*0f50*/  @!P3 IMAD.MOV R113, RZ, RZ, -R113 ;  /* 0x000000ffff71b224 */ /* 0x000fe200078e0a71 */
[C---:B------:R-:W-:Y:S01]  /*0f60*/  ISETP.GT.U32.AND P3, PT, R2.reuse, R35, PT ;  /* 0x000000230200720c */ /* 0x040fe20003f64070 */
[----:B------:R-:W-:Y:S01]  /*0f70*/  IMAD R111, R2, R4, R111 ;  /* 0x00000004026f7224 */ /* 0x000fe200078e026f */
[----:B------:R-:W-:Y:S01]  /*0f80*/  IABS R105, R6 ;  /* 0x0000000600697213 */ /* 0x000fe20000000000 */
[----:B------:R-:W-:Y:S01]  /*0f90*/  @!P1 IMAD.IADD R31, R31, 0x1, -R2 ;  /* 0x000000011f1f9824 */ /* 0x000fe200078e0a02 */
[----:B------:R-:W-:Y:S01]  /*0fa0*/  ISETP.GE.AND P2, PT, R8, RZ, PT ;  /* 0x000000ff0800720c */ /* 0x000fe20003f46270 */
[----:B------:R-:W-:Y:S01]  /*0fb0*/  VIADD R8, R243, 0xd ;  /* 0x0000000df3087836 */ /* 0x000fe20000000000 */
[C---:B------:R-:W-:Y:S01]  /*0fc0*/  ISETP.GT.U32.AND P1, PT, R2.reuse, R33, PT ;  /* 0x000000210200720c */ /* 0x040fe20003f24070 */
[----:B------:R-:W-:Y:S01]  /*0fd0*/  IMAD.HI.U32 R4, R3, R105, RZ ;  /* 0x0000006903047227 */ /* 0x000fe200078e00ff */
[----:B------:R-:W-:-:S02]  /*0fe0*/  ISETP.GT.U32.AND P0, PT, R2, R111, PT ;  /* 0x0000006f0200720c */ /* 0x000fc40003f04070 */
[----:B------:R-:W-:Y:S01]  /*0ff0*/  IABS R39, R8 ;  /* 0x0000000800277213 */ /* 0x000fe20000000000 */
[----:B------:R-:W-:Y:S02]  /*1000*/  @!P5 IMAD.IADD R37, R37, 0x1, -R2 ;  /* 0x000000012525d824 */ /* 0x000fe400078e0a02 */
[----:B------:R-:W-:Y:S02]  /*1010*/  IMAD.MOV R4, RZ, RZ, -R4 ;  /* 0x000000ffff047224 */ /* 0x000fe400078e0a04 */
[----:B------:R-:W-:Y:S01]  /*1020*/  @!P3 IMAD.IADD R35, R35, 0x1, -R2 ;  /* 0x000000012323b824 */ /* 0x000fe200078e0a02 */
[C---:B------:R-:W-:Y:S01]  /*1030*/  ISETP.GT.U32.AND P5, PT, R2.reuse, R37, PT ;  /* 0x000000250200720c */ /* 0x040fe20003fa4070 */
[C---:B------:R-:W-:Y:S02]  /*1040*/  IMAD R105, R2.reuse, R4, R105 ;  /* 0x0000000402697224 */ /* 0x040fe400078e0269 */
[----:B------:R-:W-:Y:S01]  /*1050*/  IMAD.HI.U32 R4, R3, R39, RZ ;  /* 0x0000002703047227 */ /* 0x000fe200078e00ff */
[----:B------:R-:W-:-:S02]  /*1060*/  ISETP.GT.U32.AND P3, PT, R2, R35, PT ;  /* 0x000000230200720c */ /* 0x000fc40003f64070 */
[----:B------:R-:W-:Y:S01]  /*1070*/  @!P0 IADD3 R111, R111, -R2, RZ ;  /* 0x800000026f6f8210 */ /* 0x000fe20007ffe0ff */
[----:B------:R-:W-:Y:S02]  /*1080*/  IMAD.MOV R4, RZ, RZ, -R4 ;  /* 0x000000ffff047224 */ /* 0x000fe400078e0a04 */
[--C-:B------:R-:W-:Y:S01]  /*1090*/  @!P1 IMAD.IADD R33, R33, 0x1, -R2.reuse ;  /* 0x0000000121219824 */ /* 0x100fe200078e0a02 */
[C---:B------:R-:W-:Y:S01]  /*10a0*/  ISETP.GT.U32.AND P0, PT, R2.reuse, R111, PT ;  /* 0x0000006f0200720c */ /* 0x040fe20003f04070 */
[----:B------:R-:W-:Y:S01]  /*10b0*/  @!P4 IMAD.MOV R31, RZ, RZ, -R31 ;  /* 0x000000ffff1fc224 */ /* 0x000fe200078e0a1f */
[----:B------:R-:W-:Y:S01]  /*10c0*/  ISETP.GE.AND P4, PT, R9, RZ, PT ;  /* 0x000000ff0900720c */ /* 0x000fe20003f86270 */
[C---:B------:R-:W-:Y:S01]  /*10d0*/  IMAD R39, R2.reuse, R4, R39 ;  /* 0x0000000402277224 */ /* 0x040fe200078e0227 */
[----:B------:R-:W-:Y:S01]  /*10e0*/  IADD3 R9, R243, 0xe, RZ ;  /* 0x0000000ef3097810 */ /* 0x000fe20007ffe0ff */
[--C-:B------:R-:W-:Y:S01]  /*10f0*/  @!P5 IMAD.IADD R37, R37, 0x1, -R2.reuse ;  /* 0x000000012525d824 */ /* 0x100fe200078e0a02 */
[C---:B------:R-:W-:Y:S01]  /*1100*/  ISETP.GT.U32.AND P1, PT, R2.reuse, R33, PT ;  /* 0x000000210200720c */ /* 0x040fe20003f24070 */
[--C-:B------:R-:W-:Y:S01]  /*1110*/  @!P3 IMAD.IADD R35, R35, 0x1, -R2.reuse ;  /* 0x000000012323b824 */ /* 0x100fe200078e0a02 */
[C---:B------:R-:W-:Y:S01]  /*1120*/  ISETP.GT.U32.AND P5, PT, R2.reuse, R39, PT ;  /* 0x000000270200720c */ /* 0x040fe20003fa4070 */
[----:B------:R-:W-:Y:S01]  /*1130*/  VIADD R24, R243, 0x76 ;  /* 0x00000076f3187836 */ /* 0x000fe20000000000 */
[----:B------:R-:W-:Y:S01]  /*1140*/  IABS R107, R9 ;  /* 0x00000009006b7213 */ /* 0x000fe20000000000 */
[----:B------:R-:W-:Y:S01]  /*1150*/  @!P2 IMAD.MOV R35, RZ, RZ, -R35 ;  /* 0x000000ffff23a224 */ /* 0x000fe200078e0a23 */
[----:B------:R-:W-:Y:S01]  /*1160*/  ISETP.GT.U32.AND P3, PT, R2, R105, PT ;  /* 0x000000690200720c */ /* 0x000fe20003f64070 */
[----:B------:R-:W-:Y:S01]  /*1170*/  @!P0 IMAD.IADD R111, R111, 0x1, -R2 ;  /* 0x000000016f6f8824 */ /* 0x000fe200078e0a02 */
[----:B------:R-:W-:Y:S01]  /*1180*/  IADD3 R4, R243, 0xf, RZ ;  /* 0x0000000ff3047810 */ /* 0x000fe20007ffe0ff */
[----:B------:R-:W-:Y:S01]  /*1190*/  IMAD.HI.U32 R5, R3, R107, RZ ;  /* 0x0000006b03057227 */ /* 0x000fe200078e00ff */
[----:B------:R-:W-:-:S02]  /*11a0*/  ISETP.GE.AND P2, PT, R8, RZ, PT ;  /* 0x000000ff0800720c */ /* 0x000fc40003f46270 */
[----:B------:R-:W-:Y:S01]  /*11b0*/  IABS R41, R4 ;  /* 0x0000000400297213 */ /* 0x000fe20000000000 */
[--C-:B------:R-:W-:Y:S01]  /*11c0*/  @!P1 IMAD.IADD R33, R33, 0x1, -R2.reuse ;  /* 0x0000000121219824 */ /* 0x100fe200078e0a02 */
[----:B------:R-:W-:Y:S01]  /*11d0*/  IADD3 R5, -R5, RZ, RZ ;  /* 0x000000ff05057210 */ /* 0x000fe20007ffe1ff */
[--C-:B------:R-:W-:Y:S01]  /*11e0*/  @!P5 IMAD.IADD R39, R39, 0x1, -R2.reuse ;  /* 0x000000012727d824 */ /* 0x100fe200078e0a02 */
[----:B------:R-:W-:Y:S01]  /*11f0*/  ISETP.GE.AND P1, PT, R10, RZ, PT ;  /* 0x000000ff0a00720c */ /* 0x000fe20003f26270 */
[----:B------:R-:W-:Y:S01]  /*1200*/  VIADD R8, R243, 0x12 ;  /* 0x00000012f3087836 */ /* 0x000fe20000000000 */
[----:B------:R-:W-:Y:S01]  /*1210*/  @!P4 IADD3 R111, -R111, RZ, RZ ;  /* 0x000000ff6f6fc210 */ /* 0x000fe20007ffe1ff */
[----:B------:R-:W-:Y:S01]  /*1220*/  @!P3 IMAD.IADD R105, R105, 0x1, -R2 ;  /* 0x000000016969b824 */ /* 0x000fe200078e0a02 */
[----:B------:R-:W-:Y:S01]  /*1230*/  ISETP.GE.AND P4, PT, R4, RZ, PT ;  /* 0x000000ff0400720c */ /* 0x000fe20003f86270 */
[C---:B------:R-:W-:Y:S01]  /*1240*/  IMAD R107, R2.reuse, R5, R107 ;  /* 0x00000005026b7224 */ /* 0x040fe200078e026b */
[C---:B------:R-:W-:Y:S01]  /*1250*/  ISETP.GT.U32.AND P5, PT, R2.reuse, R39, PT ;  /* 0x000000270200720c */ /* 0x040fe20003fa4070 */
[----:B------:R-:W-:Y:S01]  /*1260*/  VIADD R5, R243, 0x10 ;  /* 0x00000010f3057836 */ /* 0x000fe20000000000 */
[----:B------:R-:W-:Y:S01]  /*1270*/  ISETP.GT.U32.AND P3, PT, R2, R105, PT ;  /* 0x000000690200720c */ /* 0x000fe20003f64070 */
[----:B------:R-:W-:Y:S01]  /*1280*/  IMAD.HI.U32 R4, R3, R41, RZ ;  /* 0x0000002903047227 */ /* 0x000fe200078e00ff */
[----:B------:R-:W-:-:S02]  /*1290*/  @!P6 IADD3 R33, -R33, RZ, RZ ;  /* 0x000000ff2121e210 */ /* 0x000fc40007ffe1ff */
[----:B------:R-:W-:Y:S01]  /*12a0*/  IABS R133, R5 ;  /* 0x0000000500857213 */ /* 0x000fe20000000000 */
[----:B------:R-:W-:Y:S01]  /*12b0*/  @!P1 IMAD.MOV R37, RZ, RZ, -R37 ;  /* 0x000000ffff259224 */ /* 0x000fe200078e0a25 */
[----:B------:R-:W-:Y:S01]  /*12c0*/  IADD3 R4, -R4, RZ, RZ ;  /* 0x000000ff04047210 */ /* 0x000fe20007ffe1ff */
[C---:B------:R-:W-:Y:S01]  /*12d0*/  VIADD R10, R243.reuse, 0x14 ;  /* 0x00000014f30a7836 */ /* 0x040fe20000000000 */
[----:B------:R-:W-:Y:S01]  /*12e0*/  ISETP.GE.AND P6, PT, R6, RZ, PT ;  /* 0x000000ff0600720c */ /* 0x000fe20003fc6270 */
[----:B------:R-:W-:Y:S01]  /*12f0*/  VIADD R32, R243, 0x77 ;  /* 0x00000077f3207836 */ /* 0x000fe20000000000 */
[----:B------:R-:W-:Y:S01]  /*1300*/  ISETP.GE.AND P1, PT, R5, RZ, PT ;  /* 0x000000ff0500720c */ /* 0x000fe20003f26270 */
[----:B------:R-:W-:Y:S01]  /*1310*/  IMAD.HI.U32 R5, R3, R133, RZ ;  /* 0x0000008503057227 */ /* 0x000fe200078e00ff */
[----:B------:R-:W-:Y:S02]  /*1320*/  @!P5 IADD3 R39, R39, -R2, RZ ;  /* 0x800000022727d210 */ /* 0x000fe40007ffe0ff */
[----:B------:R-:W-:Y:S01]  /*1330*/  IADD3 R6, R243, 0x11, RZ ;  /* 0x00000011f3067810 */ /* 0x000fe20007ffe0ff */
[C---:B------:R-:W-:Y:S01]  /*1340*/  IMAD R41, R2.reuse, R4, R41 ;  /* 0x0000000402297224 */ /* 0x040fe200078e0229 */
[----:B------:R-:W-:Y:S01]  /*1350*/  IABS R43, R8 ;  /* 0x00000008002b7213 */ /* 0x000fe20000000000 */
[----:B------:R-:W-:Y:S01]  /*1360*/  IMAD.MOV R5, RZ, RZ, -R5 ;  /* 0x000000ffff057224 */ /* 0x000fe200078e0a05 */
[----:B------:R-:W-:Y:S01]  /*1370*/  IABS R109, R6 ;  /* 0x00000006006d7213 */ /* 0x000fe20000000000 */
[----:B------:R-:W-:Y:S01]  /*1380*/  @!P3 IMAD.IADD R105, R105, 0x1, -R2 ;  /* 0x000000016969b824 */ /* 0x000fe200078e0a02 */
[C---:B------:R-:W-:Y:S01]  /*1390*/  ISETP.GT.U32.AND P5, PT, R2.reuse, R41, PT ;  /* 0x000000290200720c */ /* 0x040fe20003fa4070 */
[C---:B------:R-:W-:Y:S01]  /*13a0*/  IMAD R133, R2.reuse, R5, R133 ;  /* 0x0000000502857224 */ /* 0x040fe200078e0285 */
[----:B------:R-:W-:Y:S01]  /*13b0*/  ISETP.GT.U32.AND P3, PT, R2, R107, PT ;  /* 0x0000006b0200720c */ /* 0x000fe20003f64070 */
[----:B------:R-:W-:Y:S01]  /*13c0*/  IMAD.HI.U32 R4, R3, R109, RZ ;  /* 0x0000006d03047227 */ /* 0x000fe200078e00ff */
[----:B------:R-:W-:-:S02]  /*13d0*/  @!P6 IADD3 R105, -R105, RZ, RZ ;  /* 0x000000ff6969e210 */ /* 0x000fc40007ffe1ff */
[C---:B------:R-:W-:Y:S01]  /*13e0*/  ISETP.GT.U32.AND P6, PT, R2.reuse, R133, PT ;  /* 0x000000850200720c */ /* 0x040fe20003fc4070 */
[----:B------:R-:W-:Y:S01]  /*13f0*/  IMAD.MOV R4, RZ, RZ, -R4 ;  /* 0x000000ffff047224 */ /* 0x000fe200078e0a04 */
[----:B------:R-:W-:Y:S01]  /*1400*/  ISETP.GE.AND P0, PT, R9, RZ, PT ;  /* 0x000000ff0900720c */ /* 0x000fe20003f06270 */
[----:B------:R-:W-:Y:S01]  /*1410*/  IMAD.HI.U32 R5, R3, R43, RZ ;  /* 0x0000002b03057227 */ /* 0x000fe200078e00ff */
[----:B------:R-:W-:Y:S02]  /*1420*/  IADD3 R9, R243, 0x13, RZ ;  /* 0x00000013f3097810 */ /* 0x000fe40007ffe0ff */
[----:B------:R-:W-:Y:S01]  /*1430*/  IABS R45, R10 ;  /* 0x0000000a002d7213 */ /* 0x000fe20000000000 */
[--C-:B------:R-:W-:Y:S01]  /*1440*/  @!P5 IMAD.IADD R41, R41, 0x1, -R2.reuse ;  /* 0x000000012929d824 */ /* 0x100fe200078e0a02 */
[----:B------:R-:W-:Y:S01]  /*1450*/  IABS R103, R9 ;  /* 0x0000000900677213 */ /* 0x000fe20000000000 */
[----:B------:R-:W-:Y:S01]  /*1460*/  @!P3 IMAD.IADD R107, R107, 0x1, -R2 ;  /* 0x000000016b6bb824 */ /* 0x000fe200078e0a02 */
[----:B------:R-:W-:Y:S01]  /*1470*/  IABS R143, R32 ;  /* 0x00000020008f7213 */ /* 0x000fe20000000000 */
[C---:B------:R-:W-:Y:S01]  /*1480*/  IMAD R109, R2.reuse, R4, R109 ;  /* 0x00000004026d7224 */ /* 0x040fe200078e026d */
[C---:B------:R-:W-:Y:S01]  /*1490*/  ISETP.GT.U32.AND P5, PT, R2.reuse, R41, PT ;  /* 0x000000290200720c */ /* 0x040fe20003fa4070 */
[----:B------:R-:W-:Y:S01]  /*14a0*/  IMAD.MOV R5, RZ, RZ, -R5 ;  /* 0x000000ffff057224 */ /* 0x000fe200078e0a05 */
[----:B------:R-:W-:Y:S01]  /*14b0*/  @!P6 IADD3 R133, R133, -R2, RZ ;  /* 0x800000028585e210 */ /* 0x000fe20007ffe0ff */
[----:B------:R-:W-:Y:S01]  /*14c0*/  IMAD.HI.U32 R4, R3, R103, RZ ;  /* 0x0000006703047227 */ /* 0x000fe200078e00ff */
[----:B------:R-:W-:-:S02]  /*14d0*/  ISETP.GT.U32.AND P3, PT, R2, R107, PT ;  /* 0x0000006b0200720c */ /* 0x000fc40003f64070 */
[C---:B------:R-:W-:Y:S01]  /*14e0*/  ISETP.GT.U32.AND P6, PT, R2.reuse, R133, PT ;  /* 0x000000850200720c */ /* 0x040fe20003fc4070 */
[----:B------:R-:W-:Y:S02]  /*14f0*/  IMAD R43, R2, R5, R43 ;  /* 0x00000005022b7224 */ /* 0x000fe400078e022b */
[----:B------:R-:W-:Y:S01]  /*1500*/  @!P2 IMAD.MOV R39, RZ, RZ, -R39 ;  /* 0x000000ffff27a224 */ /* 0x000fe200078e0a27 */
[----:B------:R-:W-:Y:S01]  /*1510*/  ISETP.GE.AND P2, PT, R6, RZ, PT ;  /* 0x000000ff0600720c */ /* 0x000fe20003f46270 */
[----:B------:R-:W-:Y:S02]  /*1520*/  IMAD.MOV R6, RZ, RZ, -R4 ;  /* 0x000000ffff067224 */ /* 0x000fe400078e0a04 */
[----:B------:R-:W-:Y:S01]  /*1530*/  @!P5 IMAD.IADD R41, R41, 0x1, -R2 ;  /* 0x000000012929d824 */ /* 0x000fe200078e0a02 */
[----:B------:R-:W-:Y:S01]  /*1540*/  ISETP.GT.U32.AND P5, PT, R2, R109, PT ;  /* 0x0000006d0200720c */ /* 0x000fe20003fa4070 */
[----:B------:R-:W-:-:S03]  /*1550*/  IMAD.HI.U32 R4, R3, R45, RZ ;  /* 0x0000002d03047227 */ /* 0x000fc600078e00ff */
[----:B------:R-:W-:Y:S01]  /*1560*/  @!P4 IADD3 R41, -R41, RZ, RZ ;  /* 0x000000ff2929c210 */ /* 0x000fe20007ffe1ff */
[C---:B------:R-:W-:Y:S01]  /*1570*/  IMAD R103, R2.reuse, R6, R103 ;  /* 0x0000000602677224 */ /* 0x040fe200078e0267 */
[----:B------:R-:W-:Y:S01]  /*1580*/  @!P6 IADD3 R133, R133, -R2, RZ ;  /* 0x800000028585e210 */ /* 0x000fe20007ffe0ff */
[----:B------:R-:W-:Y:S01]  /*1590*/  @!P3 IMAD.IADD R107, R107, 0x1, -R2 ;  /* 0x000000016b6bb824 */ /* 0x000fe200078e0a02 */
[----:B------:R-:W-:Y:S01]  /*15a0*/  ISETP.GT.U32.AND P6, PT, R2, R43, PT ;  /* 0x0000002b0200720c */ /* 0x000fe20003fc4070 */
[----:B------:R-:W-:Y:S01]  /*15b0*/  IMAD.HI.U32 R5, R3, R99, RZ ;  /* 0x0000006303057227 */ /* 0x000fe200078e00ff */
[----:B------:R-:W-:-:S03]  /*15c0*/  ISETP.GE.AND P3, PT, R8, RZ, PT ;  /* 0x000000ff0800720c */ /* 0x000fc60003f66270 */
[----:B------:R-:W-:Y:S01]  /*15d0*/  IMAD.MOV R8, RZ, RZ, -R4 ;  /* 0x000000ffff087224 */ /* 0x000fe200078e0a04 */
[----:B------:R-:W-:Y:S01]  /*15e0*/  @!P5 IADD3 R109, R109, -R2, RZ ;  /* 0x800000026d6dd210 */ /* 0x000fe20007ffe0ff */
[----:B------:R-:W-:Y:S01]  /*15f0*/  IMAD.MOV R5, RZ, RZ, -R5 ;  /* 0x000000ffff057224 */ /* 0x000fe200078e0a05 */
[C---:B------:R-:W-:Y:S01]  /*1600*/  ISETP.GT.U32.AND P5, PT, R2.reuse, R103, PT ;  /* 0x000000670200720c */ /* 0x040fe20003fa4070 */
[C---:B------:R-:W-:Y:S02]  /*1610*/  IMAD R45, R2.reuse, R8, R45 ;  /* 0x00000008022d7224 */ /* 0x040fe400078e022d */
[C---:B------:R-:W-:Y:S02]  /*1620*/  IMAD R99, R2.reuse, R5, R99 ;  /* 0x0000000502637224 */ /* 0x040fe400078e0263 */
[----:B------:R-:W-:Y:S01]  /*1630*/  @!P6 IADD3 R43, R43, -R2, RZ ;  /* 0x800000022b2be210 */ /* 0x000fe20007ffe0ff */
[----:B------:R-:W-:Y:S01]  /*1640*/  IMAD.HI.U32 R4, R3, R101, RZ ;  /* 0x0000006503047227 */ /* 0x000fe200078e00ff */
[----:B------:R-:W-:-:S03]  /*1650*/  ISETP.GT.U32.AND P6, PT, R2, R45, PT ;  /* 0x0000002d0200720c */ /* 0x000fc60003fc4070 */
[----:B------:R-:W-:Y:S01]  /*1660*/  @!P0 IMAD.MOV R107, RZ, RZ, -R107 ;  /* 0x000000ffff6b8224 */ /* 0x000fe200078e0a6b */
[C---:B------:R-:W-:Y:S01]  /*1670*/  ISETP.GT.U32.AND P0, PT, R2.reuse, R109, PT ;  /* 0x0000006d0200720c */ /* 0x040fe20003f04070 */
[----:B------:R-:W-:Y:S01]  /*1680*/  @!P1 IMAD.MOV R133, RZ, RZ, -R133 ;  /* 0x000000ffff859224 */ /* 0x000fe200078e0a85 */
[----:B------:R-:W-:Y:S01]  /*1690*/  @!P5 IADD3 R103, R103, -R2, RZ ;  /* 0x800000026767d210 */ /* 0x000fe20007ffe0ff */
[----:B------:R-:W-:Y:S01]  /*16a0*/  IMAD.HI.U32 R6, R3, R47, RZ ;  /* 0x0000002f03067227 */ /* 0x000fe200078e00ff */
[C---:B------:R-:W-:Y:S02]  /*16b0*/  ISETP.GT.U32.AND P1, PT, R2.reuse, R99, PT ;  /* 0x000000630200720c */ /* 0x040fe40003f24070 */
[C---:B------:R-:W-:Y:S01]  /*16c0*/  ISETP.GT.U32.AND P4, PT, R2.reuse, R103, PT ;  /* 0x000000670200720c */ /* 0x040fe20003f84070 */
[----:B------:R-:W-:Y:S01]  /*16d0*/  IMAD.MOV R4, RZ, RZ, -R4 ;  /* 0x000000ffff047224 */ /* 0x000fe200078e0a04 */
[----:B------:R-:W-:Y:S01]  /*16e0*/  ISETP.GT.U32.AND P5, PT, R2, R43, PT ;  /* 0x0000002b0200720c */ /* 0x000fe20003fa4070 */
[----:B------:R-:W-:-:S02]  /*16f0*/  @!P6 IMAD.IADD R45, R45, 0x1, -R2 ;  /* 0x000000012d2de824 */ /* 0x000fc400078e0a02 */
[C---:B------:R-:W-:Y:S02]  /*1700*/  VIADD R8, R243.reuse, 0x19 ;  /* 0x00000019f3087836 */ /* 0x040fe40000000000 */
[----:B------:R-:W-:Y:S01]  /*1710*/  IMAD.MOV R6, RZ, RZ, -R6 ;  /* 0x000000ffff067224 */ /* 0x000fe200078e0a06 */
[C---:B------:R-:W-:Y:S01]  /*1720*/  ISETP.GT.U32.AND P6, PT, R2.reuse, R45, PT ;  /* 0x0000002d0200720c */ /* 0x040fe20003fc4070 */
[C---:B------:R-:W-:Y:S01]  /*1730*/  IMAD R101, R2.reuse, R4, R101 ;  /* 0x0000000402657224 */ /* 0x040fe200078e0265 */
[----:B------:R-:W-:Y:S01]  /*1740*/  IABS R49, R8 ;  /* 0x0000000800317213 */ /* 0x000fe20000000000 */
[C---:B------:R-:W-:Y:S02]  /*1750*/  IMAD R47, R2.reuse, R6, R47 ;  /* 0x00000006022f7224 */ /* 0x040fe400078e022f */
[----:B------:R-:W-:Y:S02]  /*1760*/  VIADD R6, R243, 0x18 ;  /* 0x00000018f3067836 */ /* 0x000fe40000000000 */
[--C-:B------:R-:W-:Y:S01]  /*1770*/  @!P4 IMAD.IADD R103, R103, 0x1, -R2.reuse ;  /* 0x000000016767c824 */ /* 0x100fe200078e0a02 */
[----:B------:R-:W-:Y:S01]  /*1780*/  ISETP.GT.U32.AND P4, PT, R2, R101, PT ;  /* 0x000000650200720c */ /* 0x000fe20003f84070 */
[----:B------:R-:W-:Y:S01]  /*1790*/  @!P0 IMAD.IADD R109, R109, 0x1, -R2 ;  /* 0x000000016d6d8824 */ /* 0x000fe200078e0a02 */
[----:B------:R-:W-:Y:S01]  /*17a0*/  IABS R51, R6 ;  /* 0x0000000600337213 */ /* 0x000fe20000000000 */
[----:B------:R-:W-:Y:S01]  /*17b0*/  IMAD.HI.U32 R5, R3, R49, RZ ;  /* 0x0000003103057227 */ /* 0x000fe200078e00ff */
[----:B------:R-:W-:-:S02]  /*17c0*/  @!P5 IADD3 R43, R43, -R2, RZ ;  /* 0x800000022b2bd210 */ /* 0x000fc40007ffe0ff */
[----:B------:R-:W-:Y:S01]  /*17d0*/  @!P2 IADD3 R109, -R109, RZ, RZ ;  /* 0x000000ff6d6da210 */ /* 0x000fe20007ffe1ff */
[--C-:B------:R-:W-:Y:S01]  /*17e0*/  @!P1 IMAD.IADD R99, R99, 0x1, -R2.reuse ;  /* 0x0000000163639824 */ /* 0x100fe200078e0a02 */
[----:B------:R-:W-:Y:S01]  /*17f0*/  ISETP.GE.AND P5, PT, R9, RZ, PT ;  /* 0x000000ff0900720c */ /* 0x000fe20003fa6270 */
[----:B------:R-:W-:Y:S01]  /*1800*/  IMAD.MOV R5, RZ, RZ, -R5 ;  /* 0x000000ffff057224 */ /* 0x000fe200078e0a05 */
[----:B------:R-:W-:Y:S01]  /*1810*/  ISETP.GT.U32.AND P0, PT, R2, R47, PT ;  /* 0x0000002f0200720c */ /* 0x000fe20003f04070 */
[----:B------:R-:W-:Y:S01]  /*1820*/  @!P6 IMAD.IADD R45, R45, 0x1, -R2 ;  /* 0x000000012d2de824 */ /* 0x000fe200078e0a02 */
[----:B------:R-:W-:Y:S01]  /*1830*/  ISETP.GE.AND P6, PT, R10, RZ, PT ;  /* 0x000000ff0a00720c */ /* 0x000fe20003fc6270 */
[----:B------:R-:W-:Y:S01]  /*1840*/  IMAD.HI.U32 R4, R3, R51, RZ ;  /* 0x0000003303047227 */ /* 0x000fe200078e00ff */
[C---:B------:R-:W-:Y:S02]  /*1850*/  ISETP.GT.U32.AND P2, PT, R2.reuse, R99, PT ;  /* 0x000000630200720c */ /* 0x040fe40003f44070 */
[----:B------:R-:W-:Y:S01]  /*1860*/  ISETP.GE.AND P1, PT, R11, RZ, PT ;  /* 0x000000ff0b00720c */ /* 0x000fe20003f26270 */
[----:B------:R-:W-:Y:S01]  /*1870*/  IMAD R49, R2, R5, R49 ;  /* 0x0000000502317224 */ /* 0x000fe200078e0231 */
[----:B------:R-:W-:Y:S01]  /*1880*/  IADD3 R4, -R4, RZ, RZ ;  /* 0x000000ff04047210 */ /* 0x000fe20007ffe1ff */
[----:B------:R-:W-:-:S02]  /*1890*/  VIADD R5, R243, 0x1a ;  /* 0x0000001af3057836 */ /* 0x000fc40000000000 */
[--C-:B------:R-:W-:Y:S01]  /*18a0*/  @!P4 IMAD.IADD R101, R101, 0x1, -R2.reuse ;  /* 0x000000016565c824 */ /* 0x100fe200078e0a02 */
[----:B------:R-:W-:Y:S01]  /*18b0*/  @!P5 IADD3 R103, -R103, RZ, RZ ;  /* 0x000000ff6767d210 */ /* 0x000fe20007ffe1ff */
[C---:B------:R-:W-:Y:S01]  /*18c0*/  IMAD R51, R2.reuse, R4, R51 ;  /* 0x0000000402337224 */ /* 0x040fe200078e0233 */
[----:B------:R-:W-:Y:S01]  /*18d0*/  IABS R97, R5 ;  /* 0x0000000500617213 */ /* 0x000fe20000000000 */
[----:B------:R-:W-:Y:S01]  /*18e0*/  @!P6 IMAD.MOV R45, RZ, RZ, -R45 ;  /* 0x000000ffff2de224 */ /* 0x000fe200078e0a2d */
[C---:B------:R-:W-:Y:S01]  /*18f0*/  ISETP.GT.U32.AND P4, PT, R2.reuse, R101, PT ;  /* 0x000000650200720c */ /* 0x040fe20003f84070 */
[--C-:B------:R-:W-:Y:S01]  /*1900*/  @!P2 IMAD.IADD R99, R99, 0x1, -R2.reuse ;  /* 0x000000016363a824 */ /* 0x100fe200078e0a02 */
[----:B------:R-:W-:Y:S01]  /*1910*/  ISETP.GE.AND P6, PT, R13, RZ, PT ;  /* 0x000000ff0d00720c */ /* 0x000fe20003fc6270 */
[----:B------:R-:W-:Y:S01]  /*1920*/  IMAD.HI.U32 R4, R3, R97, RZ ;  /* 0x0000006103047227 */ /* 0x000fe200078e00ff */
[C---:B------:R-:W-:Y:S02]  /*1930*/  ISETP.GT.U32.AND P2, PT, R2.reuse, R49, PT ;  /* 0x000000310200720c */ /* 0x040fe40003f44070 */
[----:B------:R-:W-:Y:S01]  /*1940*/  ISETP.GT.U32.AND P5, PT, R2, R51, PT ;  /* 0x000000330200720c */ /* 0x000fe20003fa4070 */
[----:B------:R-:W-:Y:S01]  /*1950*/  VIADD R9, R243, 0x1b ;  /* 0x0000001bf3097836 */ /* 0x000fe20000000000 */
[----:B------:R-:W-:Y:S01]  /*1960*/  IADD3 R4, -R4, RZ, RZ ;  /* 0x000000ff04047210 */ /* 0x000fe20007ffe1ff */
[----:B------:R-:W-:Y:S01]  /*1970*/  @!P3 IMAD.MOV R43, RZ, RZ, -R43 ;  /* 0x000000ffff2bb224 */ /* 0x000fe200078e0a2b */
[----:B------:R-:W-:Y:S01]  /*1980*/  @!P0 IADD3 R47, R47, -R2, RZ ;  /* 0x800000022f2f8210 */ /* 0x000fe20007ffe0ff */
[----:B------:R-:W-:Y:S01]  /*1990*/  @!P1 IMAD.MOV R99, RZ, RZ, -R99 ;  /* 0x000000ffff639224 */ /* 0x000fe200078e0a63 */
[----:B------:R-:W-:Y:S01]  /*19a0*/  IABS R53, R9 ;  /* 0x0000000900357213 */ /* 0x000fe20000000000 */
[--C-:B------:R-:W-:Y:S01]  /*19b0*/  @!P4 IMAD.IADD R101, R101, 0x1, -R2.reuse ;  /* 0x000000016565c824 */ /* 0x100fe200078e0a02 */
[C---:B------:R-:W-:Y:S01]  /*19c0*/  ISETP.GT.U32.AND P3, PT, R2.reuse, R47, PT ;  /* 0x0000002f0200720c */ /* 0x040fe20003f64070 */
[----:B------:R-:W-:Y:S01]  /*19d0*/  IMAD R97, R2, R4, R97 ;  /* 0x0000000402617224 */ /* 0x000fe200078e0261 */
[----:B------:R-:W-:Y:S01]  /*19e0*/  ISETP.GE.AND P4, PT, R8, RZ, PT ;  /* 0x000000ff0800720c */ /* 0x000fe20003f86270 */
[--C-:B------:R-:W-:Y:S01]  /*19f0*/  @!P2 IMAD.IADD R49, R49, 0x1, -R2.reuse ;  /* 0x000000013131a824 */ /* 0x100fe200078e0a02 */
[----:B------:R-:W-:Y:S01]  /*1a00*/  ISETP.GE.AND P0, PT, R12, RZ, PT ;  /* 0x000000ff0c00720c */ /* 0x000fe20003f06270 */
[----:B------:R-:W-:Y:S01]  /*1a10*/  @!P6 IMAD.MOV R101, RZ, RZ, -R101 ;  /* 0x000000ffff65e224 */ /* 0x000fe200078e0a65 */
[C---:B------:R-:W-:Y:S01]  /*1a20*/  ISETP.GT.U32.AND P6, PT, R2.reuse, R97, PT ;  /* 0x000000610200720c */ /* 0x040fe20003fc4070 */
[----:B------:R-:W-:Y:S01]  /*1a30*/  @!P5 IMAD.IADD R51, R51, 0x1, -R2 ;  /* 0x000000013333d824 */ /* 0x000fe200078e0a02 */
[----:B------:R-:W-:Y:S01]  /*1a40*/  ISETP.GE.AND P5, PT, R5, RZ, PT ;  /* 0x000000ff0500720c */ /* 0x000fe20003fa6270 */
[----:B------:R-:W-:Y:S01]  /*1a50*/  IMAD.HI.U32 R5, R3, R53, RZ ;  /* 0x0000003503057227 */ /* 0x000fe200078e00ff */
[----:B------:R-:W-:-:S02]  /*1a60*/  ISETP.GT.U32.AND P1, PT, R2, R49, PT ;  /* 0x000000310200720c */ /* 0x000fc40003f24070 */
[----:B------:R-:W-:Y:S01]  /*1a70*/  ISETP.GT.U32.AND P2, PT, R2, R51, PT ;  /* 0x000000330200720c */ /* 0x000fe20003f44070 */
[----:B------:R-:W-:Y:S01]  /*1a80*/  VIADD R4, R243, 0x1c ;  /* 0x0000001cf3047836 */ /* 0x000fe20000000000 */
[----:B------:R-:W-:Y:S01]  /*1a90*/  IADD3 R5, -R5, RZ, RZ ;  /* 0x000000ff05057210 */ /* 0x000fe20007ffe1ff */
[----:B------:R-:W-:Y:S01]  /*1aa0*/  VIADD R8, R243, 0x1e ;  /* 0x0000001ef3087836 */ /* 0x000fe20000000000 */
[----:B------:R-:W-:Y:S01]  /*1ab0*/  @!P3 IADD3 R47, R47, -R2, RZ ;  /* 0x800000022f2fb210 */ /* 0x000fe20007ffe0ff */
[----:B------:R-:W-:Y:S01]  /*1ac0*/  VIADD R10, R243, 0x22 ;  /* 0x00000022f30a7836 */ /* 0x000fe20000000000 */
[----:B------:R-:W-:Y:S01]  /*1ad0*/  ISETP.GE.AND P3, PT, R6, RZ, PT ;  /* 0x000000ff0600720c */ /* 0x000fe20003f66270 */
[C---:B------:R-:W-:Y:S01]  /*1ae0*/  IMAD R53, R2.reuse, R5, R53 ;  /* 0x0000000502357224 */ /* 0x040fe200078e0235 */
[----:B------:R-:W-:Y:S01]  /*1af0*/  IABS R95, R4 ;  /* 0x00000004005f7213 */ /* 0x000fe20000000000 */
[--C-:B------:R-:W-:Y:S01]  /*1b00*/  @!P6 IMAD.IADD R97, R97, 0x1, -R2.reuse ;  /* 0x000000016161e824 */ /* 0x100fe200078e0a02 */
[----:B------:R-:W-:Y:S01]  /*1b10*/  IABS R55, R8 ;  /* 0x0000000800377213 */ /* 0x000fe20000000000 */
[----:B------:R-:W-:Y:S01]  /*1b20*/  @!P1 IMAD.IADD R49, R49, 0x1, -R2 ;  /* 0x0000000131319824 */ /* 0x000fe200078e0a02 */
[C---:B------:R-:W-:Y:S01]  /*1b30*/  ISETP.GT.U32.AND P1, PT, R2.reuse, R53, PT ;  /* 0x000000350200720c */ /* 0x040fe20003f24070 */
[----:B------:R-:W-:Y:S01]  /*1b40*/  @!P0 IMAD.MOV R47, RZ, RZ, -R47 ;  /* 0x000000ffff2f8224 */ /* 0x000fe200078e0a2f */
[----:B------:R-:W-:Y:S01]  /*1b50*/  ISETP.GT.U32.AND P6, PT, R2, R97, PT ;  /* 0x000000610200720c */ /* 0x000fe20003fc4070 */
[----:B------:R-:W-:Y:S01]  /*1b60*/  IMAD.HI.U32 R6, R3, R55, RZ ;  /* 0x0000003703067227 */ /* 0x000fe200078e00ff */
[----:B------:R-:W-:-:S02]  /*1b70*/  @!P2 IADD3 R51, R51, -R2, RZ ;  /* 0x800000023333a210 */ /* 0x000fc40007ffe0ff */
[----:B------:R-:W-:Y:S01]  /*1b80*/  ISETP.GE.AND P2, PT, R4, RZ, PT ;  /* 0x000000ff0400720c */ /* 0x000fe20003f46270 */
[----:B------:R-:W-:Y:S01]  /*1b90*/  IMAD.HI.U32 R4, R3, R95, RZ ;  /* 0x0000005f03047227 */ /* 0x000fe200078e00ff */
[----:B------:R-:W-:Y:S02]  /*1ba0*/  IADD3 R5, R243, 0x1d, RZ ;  /* 0x0000001df3057810 */ /* 0x000fe40007ffe0ff */
[----:B------:R-:W-:Y:S01]  /*1bb0*/  @!P3 IADD3 R51, -R51, RZ, RZ ;  /* 0x000000ff3333b210 */ /* 0x000fe20007ffe1ff */
[----:B------:R-:W-:Y:S01]  /*1bc0*/  IMAD.MOV R4, RZ, RZ, -R4 ;  /* 0x000000ffff047224 */ /* 0x000fe200078e0a04 */
[----:B------:R-:W-:Y:S01]  /*1bd0*/  IABS R91, R5 ;  /* 0x00000005005b7213 */ /* 0x000fe20000000000 */
[----:B------:R-:W-:Y:S01]  /*1be0*/  IMAD.MOV R6, RZ, RZ, -R6 ;  /* 0x000000ffff067224 */ /* 0x000fe200078e0a06 */
[----:B------:R-:W-:Y:S01]  /*1bf0*/  ISETP.GE.AND P3, PT, R5, RZ, PT ;  /* 0x000000ff0500720c */ /* 0x000fe20003f66270 */
[----:B------:R-:W-:Y:S01]  /*1c00*/  IMAD R95, R2, R4, R95 ;  /* 0x00000004025f7224 */ /* 0x000fe200078e025f */
[----:B------:R-:W-:Y:S01]  /*1c10*/  ISETP.GE.AND P0, PT, R9, RZ, PT ;  /* 0x000000ff0900720c */ /* 0x000fe20003f06270 */
[----:B------:R-:W-:Y:S01]  /*1c20*/  IMAD.HI.U32 R5, R3, R91, RZ ;  /* 0x0000005b03057227 */ /* 0x000fe200078e00ff */
[----:B------:R-:W-:-:S02]  /*1c30*/  IADD3 R9, R243, 0x21, RZ ;  /* 0x00000021f3097810 */ /* 0x000fc40007ffe0ff */
[----:B------:R-:W-:Y:S01]  /*1c40*/  IABS R57, R10 ;  /* 0x0000000a00397213 */ /* 0x000fe20000000000 */
[--C-:B------:R-:W-:Y:S01]  /*1c50*/  @!P1 IMAD.IADD R53, R53, 0x1, -R2.reuse ;  /* 0x0000000135359824 */ /* 0x100fe200078e0a02 */
[----:B------:R-:W-:Y:S01]  /*1c60*/  IADD3 R5, -R5, RZ, RZ ;  /* 0x000000ff05057210 */ /* 0x000fe20007ffe1ff */
[----:B------:R-:W-:Y:S01]  /*1c70*/  @!P6 IMAD.IADD R97, R97, 0x1, -R2 ;  /* 0x000000016161e824 */ /* 0x000fe200078e0a02 */
[C---:B------:R-:W-:Y:S01]  /*1c80*/  ISETP.GT.U32.AND P6, PT, R2.reuse, R95, PT ;  /* 0x0000005f0200720c */ /* 0x040fe20003fc4070 */
[C---:B------:R-:W-:Y:S01]  /*1c90*/  IMAD R55, R2.reuse, R6, R55 ;  /* 0x0000000602377224 */ /* 0x040fe200078e0237 */
[C---:B------:R-:W-:Y:S01]  /*1ca0*/  ISETP.GT.U32.AND P1, PT, R2.reuse, R53, PT ;  /* 0x000000350200720c */ /* 0x040fe20003f24070 */
[----:B------:R-:W-:Y:S01]  /*1cb0*/  @!P5 IMAD.MOV R97, RZ, RZ, -R97 ;  /* 0x000000ffff61d224 */ /* 0x000fe200078e0a61 */
[----:B------:R-:W-:Y:S01]  /*1cc0*/  IABS R59, R9 ;  /* 0x00000009003b7213 */ /* 0x000fe20000000000 */
[C---:B------:R-:W-:Y:S01]  /*1cd0*/  IMAD R91, R2.reuse, R5, R91 ;  /* 0x00000005025b7224 */ /* 0x040fe200078e025b */
[----:B------:R-:W-:Y:S01]  /*1ce0*/  ISETP.GT.U32.AND P5, PT, R2, R55, PT ;  /* 0x000000370200720c */ /* 0x000fe20003fa4070 */
[----:B------:R-:W-:Y:S01]  /*1cf0*/  @!P4 IMAD.MOV R49, RZ, RZ, -R49 ;  /* 0x000000ffff31c224 */ /* 0x000fe200078e0a31 */
[----:B------:R-:W-:Y:S01]  /*1d00*/  IADD3 R5, R243, 0x1f, RZ ;  /* 0x0000001ff3057810 */ /* 0x000fe20007ffe0ff */
[----:B------:R-:W-:Y:S01]  /*1d10*/  IMAD.HI.U32 R6, R3, R57, RZ ;  /* 0x0000003903067227 */ /* 0x000fe200078e00ff */
[----:B------:R-:W-:-:S02]  /*1d20*/  ISETP.GE.AND P4, PT, R8, RZ, PT ;  /* 0x000000ff0800720c */ /* 0x000fc40003f86270 */
[----:B------:R-:W-:Y:S01]  /*1d30*/  IABS R93, R5 ;  /* 0x00000005005d7213 */ /* 0x000fe20000000000 */
[----:B------:R-:W-:Y:S01]  /*1d40*/  VIADD R8, R243, 0x20 ;  /* 0x00000020f3087836 */ /* 0x000fe20000000000 */
[-C--:B------:R-:W-:Y:S01]  /*1d50*/  @!P6 IADD3 R95, R95, -R2.reuse, RZ ;  /* 0x800000025f5fe210 */ /* 0x080fe20007ffe0ff */
[----:B------:R-:W-:Y:S01]  /*1d60*/  @!P1 IMAD.IADD R53, R53, 0x1, -R2 ;  /* 0x0000000135359824 */ /* 0x000fe200078e0a02 */
[C---:B------:R-:W-:Y:S01]  /*1d70*/  ISETP.GT.U32.AND P1, PT, R2.reuse, R91, PT ;  /* 0x0000005b0200720c */ /* 0x040fe20003f24070 */
[----:B------:R-:W-:Y:S01]  /*1d80*/  IMAD.HI.U32 R4, R3, R93, RZ ;  /* 0x0000005d03047227 */ /* 0x000fe200078e00ff */
[C---:B------:R-:W-:Y:S02]  /*1d90*/  ISETP.GT.U32.AND P6, PT, R2.reuse, R95, PT ;  /* 0x0000005f0200720c */ /* 0x040fe40003fc4070 */
[----:B------:R-:W-:Y:S01]  /*1da0*/  @!P5 IADD3 R55, R55, -R2, RZ ;  /* 0x800000023737d210 */ /* 0x000fe20007ffe0ff */
[----:B------:R-:W-:Y:S01]  /*1db0*/  @!P0 IMAD.MOV R53, RZ, RZ, -R53 ;  /* 0x000000ffff358224 */ /* 0x000fe200078e0a35 */
[----:B------:R-:W-:Y:S01]  /*1dc0*/  ISETP.GE.AND P0, PT, R5, RZ, PT ;  /* 0x000000ff0500720c */ /* 0x000fe20003f06270 */
[----:B------:R-:W-:Y:S01]  /*1dd0*/  IMAD.HI.U32 R5, R3, R59, RZ ;  /* 0x0000003b03057227 */ /* 0x000fe200078e00ff */
[----:B------:R-:W-:-:S02]  /*1de0*/  ISETP.GT.U32.AND P5, PT, R2, R55, PT ;  /* 0x000000370200720c */ /* 0x000fc40003fa4070 */
[----:B------:R-:W-:Y:S01]  /*1df0*/  IADD3 R4, -R4, RZ, RZ ;  /* 0x000000ff04047210 */ /* 0x000fe20007ffe1ff */
[----:B------:R-:W-:Y:S01]  /*1e00*/  IMAD.MOV R5, RZ, RZ, -R5 ;  /* 0x000000ffff057224 */ /* 0x000fe200078e0a05 */
[----:B------:R-:W-:Y:S01]  /*1e10*/  IABS R131, R8 ;  /* 0x0000000800837213 */ /* 0x000fe20000000000 */
[----:B------:R-:W-:Y:S01]  /*1e20*/  IMAD.MOV R6, RZ, RZ, -R6 ;  /* 0x000000ffff067224 */ /* 0x000fe200078e0a06 */
[----:B------:R-:W-:Y:S01]  /*1e30*/  IADD3 R12, R243, 0x42, RZ ;  /* 0x00000042f30c7810 */ /* 0x000fe20007ffe0ff */
[C---:B------:R-:W-:Y:S02]  /*1e40*/  IMAD R93, R2.reuse, R4, R93 ;  /* 0x00000004025d7224 */ /* 0x040fe400078e025d */
[C---:B------:R-:W-:Y:S01]  /*1e50*/  IMAD R59, R2.reuse, R5, R59 ;  /* 0x00000005023b7224 */ /* 0x040fe200078e023b */
[----:B------:R-:W-:Y:S01]  /*1e60*/  IABS R183, R12 ;  /* 0x0000000c00b77213 */ /* 0x000fe20000000000 */
[----:B------:R-:W-:Y:S01]  /*1e70*/  @!P6 IMAD.IADD R95, R95, 0x1, -R2 ;  /* 0x000000015f5fe824 */ /* 0x000fe200078e0a02 */
[C---:B------:R-:W-:Y:S01]  /*1e80*/  ISETP.GT.U32.AND P6, PT, R2.reuse, R93, PT ;  /* 0x0000005d0200720c */ /* 0x040fe20003fc4070 */
[----:B------:R-:W-:-:S02]  /*1e90*/  IMAD R57, R2, R6, R57 ;  /* 0x0000000602397224 */ /* 0x000fc400078e0239 */
[----:B------:R-:W-:Y:S01]  /*1ea0*/  @!P5 IMAD.IADD R55, R55, 0x1, -R2 ;  /* 0x000000013737d824 */ /* 0x000fe200078e0a02 */
[----:B------:R-:W-:Y:S01]  /*1eb0*/  ISETP.GT.U32.AND P5, PT, R2, R59, PT ;  /* 0x0000003b0200720c */ /* 0x000fe20003fa4070 */
[----:B------:R-:W-:Y:S02]  /*1ec0*/  VIADD R5, R243, 0x23 ;  /* 0x00000023f3057836 */ /* 0x000fe40000000000 */
[----:B------:R-:W-:-:S03]  /*1ed0*/  IMAD.HI.U32 R4, R3, R131, RZ ;  /* 0x0000008303047227 */ /* 0x000fc600078e00ff */
[----:B------:R-:W-:Y:S01]  /*1ee0*/  IABS R89, R5 ;  /* 0x0000000500597213 */ /* 0x000fe20000000000 */
[----:B------:R-:W-:Y:S01]  /*1ef0*/  @!P4 IMAD.MOV R55, RZ, RZ, -R55 ;  /* 0x000000ffff37c224 */ /* 0x000fe200078e0a37 */
[C---:B------:R-:W-:Y:S01]  /*1f00*/  ISETP.GT.U32.AND P4, PT, R2.reuse, R57, PT ;  /* 0x000000390200720c */ /* 0x040fe20003f84070 */
[----:B------:R-:W-:Y:S01]  /*1f10*/  IMAD.MOV R4, RZ, RZ, -R4 ;  /* 0x000000ffff047224 */ /* 0x000fe200078e0a04 */
[----:B------:R-:W-:Y:S01]  /*1f20*/  @!P6 IADD3 R93, R93, -R2, RZ ;  /* 0x800000025d5de210 */ /* 0x000fe20007ffe0ff */
[----:B------:R-:W-:Y:S02]  /*1f30*/  VIADD R6, R243, 0x24 ;  /* 0x00000024f3067836 */ /* 0x000fe40000000000 */
[----:B------:R-:W-:Y:S01]  /*1f40*/  IMAD R131, R2, R4, R131 ;  /* 0x0000000402837224 */ /* 0x000fe200078e0283 */
[----:B------:R-:W-:Y:S01]  /*1f50*/  @!P5 IADD3 R59, R59, -R2, RZ ;  /* 0x800000023b3bd210 */ /* 0x000fe20007ffe0ff */
[----:B------:R-:W-:Y:S01]  /*1f60*/  IMAD.HI.U32 R4, R3, R89, RZ ;  /* 0x0000005903047227 */ /* 0x000fe200078e00ff */
[----:B------:R-:W-:-:S02]  /*1f70*/  IABS R61, R6 ;  /* 0x00000006003d7213 */ /* 0x000fc40000000000 */
[C---:B------:R-:W-:Y:S01]  /*1f80*/  ISETP.GT.U32.AND P6, PT, R2.reuse, R93, PT ;  /* 0x0000005d0200720c */ /* 0x040fe20003fc4070 */
[----:B------:R-:W-:Y:S02]  /*1f90*/  @!P1 IMAD.IADD R91, R91, 0x1, -R2 ;  /* 0x000000015b5b9824 */ /* 0x000fe400078e0a02 */
[----:B------:R-:W-:Y:S02]  /*1fa0*/  IMAD.MOV R4, RZ, RZ, -R4 ;  /* 0x000000ffff047224 */ /* 0x000fe400078e0a04 */
[----:B------:R-:W-:Y:S01]  /*1fb0*/  @!P4 IMAD.IADD R57, R57, 0x1, -R2 ;  /* 0x000000013939c824 */ /* 0x000fe200078e0a02 */
[C---:B------:R-:W-:Y:S01]  /*1fc0*/  ISETP.GT.U32.AND P1, PT, R2.reuse, R91, PT ;  /* 0x0000005b0200720c */ /* 0x040fe20003f24070 */
[C---:B------:R-:W-:Y:S01]  /*1fd0*/  IMAD R89, R2.reuse, R4, R89 ;  /* 0x0000000402597224 */ /* 0x040fe200078e0259 */
[----:B------:R-:W-:Y:S01]  /*1fe0*/  ISETP.GT.U32.AND P4, PT, R2, R59, PT ;  /* 0x0000003b0200720c */ /* 0x000fe20003f84070 */
[----:B------:R-:W-:-:S04]  /*1ff0*/  IMAD.HI.U32 R4, R3, R61, RZ ;  /* 0x0000003d03047227 */ /* 0x000fc800078e00ff */
[----:B------:R-:W-:Y:S01]  /*2000*/  @!P2 IMAD.MOV R95, RZ, RZ, -R95 ;  /* 0x000000ffff5fa224 */ /* 0x000fe200078e0a5f */
[----:B------:R-:W-:Y:S01]  /*2010*/  ISETP.GT.U32.AND P2, PT, R2, R131, PT ;  /* 0x000000830200720c */ /* 0x000fe20003f44070 */
[----:B------:R-:W-:Y:S01]  /*2020*/  IMAD.MOV R4, RZ, RZ, -R4 ;  /* 0x000000ffff047224 */ /* 0x000fe200078e0a04 */
[----:B------:R-:W-:Y:S01]  /*2030*/  @!P6 IADD3 R93, R93, -R2, RZ ;  /* 0x800000025d5de210 */ /* 0x000fe20007ffe0ff */
[----:B------:R-:W-:Y:S01]  /*2040*/  VIADD R11, R243, 0x2c ;  /* 0x0000002cf30b7836 */ /* 0x000fe20000000000 */
[----:B------:R-:W-:Y:S01]  /*2050*/  ISETP.GE.AND P6, PT, R10, RZ, PT ;  /* 0x000000ff0a00720c */ /* 0x000fe20003fc6270 */
[C---:B------:R-:W-:Y:S01]  /*2060*/  IMAD R61, R2.reuse, R4, R61 ;  /* 0x00000004023d7224 */ /* 0x040fe200078e023d */
[----:B------:R-:W-:Y:S01]  /*2070*/  @!P1 IADD3 R91, R91, -R2, RZ ;  /* 0x800000025b5b9210 */ /* 0x000fe20007ffe0ff */
[--C-:B------:R-:W-:Y:S01]  /*2080*/  @!P4 IMAD.IADD R59, R59, 0x1, -R2.reuse ;  /* 0x000000013b3bc824 */ /* 0x100fe200078e0a02 */
[C---:B------:R-:W-:Y:S01]  /*2090*/  IADD3 R10, R243.reuse, 0x27, RZ ;  /* 0x00000027f30a7810 */ /* 0x040fe20007ffe0ff */
[----:B------:R-:W-:Y:S01]  /*20a0*/  @!P0 IMAD.MOV R93, RZ, RZ, -R93 ;  /* 0x000000ffff5d8224 */ /* 0x000fe200078e0a5d */
[C---:B------:R-:W-:Y:S01]  /*20b0*/  ISETP.GT.U32.AND P4, PT, R2.reuse, R61, PT ;  /* 0x0000003d0200720c */ /* 0x040fe20003f84070 */
[----:B------:R-:W-:Y:S01]  /*20c0*/  VIADD R13, R243, 0x66 ;  /* 0x00000066f30d7836 */ /* 0x000fe20000000000 */
[----:B------:R-:W-:Y:S01]  /*20d0*/  @!P3 IADD3 R91, -R91, RZ, RZ ;  /* 0x000000ff5b5bb210 */ /* 0x000fe20007ffe1ff */
[--C-:B------:R-:W-:Y:S01]  /*20e0*/  @!P2 IMAD.IADD R131, R131, 0x1, -R2.reuse ;  /* 0x000000018383a824 */ /* 0x100fe200078e0a02 */
[C---:B------:R-:W-:Y:S01]  /*20f0*/  ISETP.GT.U32.AND P0, PT, R2.reuse, R57, PT ;  /* 0x000000390200720c */ /* 0x040fe20003f04070 */
[----:B------:R-:W-:Y:S01]  /*2100*/  VIADD R34, R243, 0x78 ;  /* 0x00000078f3227836 */ /* 0x000fe20000000000 */
[----:B------:R-:W-:Y:S01]  /*2110*/  ISETP.GE.AND P3, PT, R9, RZ, PT ;  /* 0x000000ff0900720c */ /* 0x000fe20003f66270 */
[C---:B------:R-:W-:Y:S01]  /*2120*/  VIADD R9, R243.reuse, 0x26 ;  /* 0x00000026f3097836 */ /* 0x040fe20000000000 */
[----:B------:R-:W-:Y:S01]  /*2130*/  ISETP.GT.U32.AND P5, PT, R2, R131, PT ;  /* 0x000000830200720c */ /* 0x000fe20003fa4070 */
[C---:B------:R-:W-:Y:S01]  /*2140*/  VIADD R36, R243.reuse, 0x79 ;  /* 0x00000079f3247836 */ /* 0x040fe20000000000 */
[----:B------:R-:W-:Y:S01]  /*2150*/  IABS R63, R10 ;  /* 0x0000000a003f7213 */ /* 0x000fe20000000000 */
[----:B------:R-:W-:Y:S01]  /*2160*/  VIADD R38, R243, 0x7a ;  /* 0x0000007af3267836 */ /* 0x000fe20000000000 */
[----:B------:R-:W-:Y:S01]  /*2170*/  IABS R85, R9 ;  /* 0x0000000900557213 */ /* 0x000fe20000000000 */
[----:B------:R-:W-:Y:S01]  /*2180*/  @!P4 IMAD.IADD R61, R61, 0x1, -R2 ;  /* 0x000000013d3dc824 */ /* 0x000fe200078e0a02 */
[----:B------:R-:W-:Y:S01]  /*2190*/  ISETP.GE.AND P2, PT, R5, RZ, PT ;  /* 0x000000ff0500720c */ /* 0x000fe20003f46270 */
[----:B------:R-:W-:Y:S01]  /*21a0*/  VIADD R44, R243, 0x7d ;  /* 0x0000007df32c7836 */ /* 0x000fe20000000000 */
[----:B------:R-:W-:Y:S01]  /*21b0*/  ISETP.GE.AND P1, PT, R8, RZ, PT ;  /* 0x000000ff0800720c */ /* 0x000fe20003f26270 */
[----:B------:R-:W-:Y:S01]  /*21c0*/  IMAD.HI.U32 R5, R3, R85, RZ ;  /* 0x0000005503057227 */ /* 0x000fe200078e00ff */
[----:B------:R-:W-:-:S02]  /*21d0*/  @!P0 IADD3 R57, R57, -R2, RZ ;  /* 0x8000000239398210 */ /* 0x000fc40007ffe0ff */
[----:B------:R-:W-:Y:S01]  /*21e0*/  ISETP.GE.AND P0, PT, R6, RZ, PT ;  /* 0x000000ff0600720c */ /* 0x000fe20003f06270 */
[----:B------:R-:W-:Y:S01]  /*21f0*/  IMAD.HI.U32 R6, R3, R63, RZ ;  /* 0x0000003f03067227 */ /* 0x000fe200078e00ff */
[C---:B------:R-:W-:Y:S02]  /*2200*/  ISETP.GT.U32.AND P4, PT, R2.reuse, R61, PT ;  /* 0x0000003d0200720c */ /* 0x040fe40003f84070 */
[----:B------:R-:W-:Y:S01]  /*2210*/  IADD3 R5, -R5, RZ, RZ ;  /* 0x000000ff05057210 */ /* 0x000fe20007ffe1ff */
[----:B------:R-:W-:Y:S01]  /*2220*/  @!P5 IMAD.IADD R131, R131, 0x1, -R2 ;  /* 0x000000018383d824 */ /* 0x000fe200078e0a02 */
[----:B------:R-:W-:Y:S01]  /*2230*/  ISETP.GT.U32.AND P5, PT, R2, R89, PT ;  /* 0x000000590200720c */ /* 0x000fe20003fa4070 */
[----:B------:R-:W-:Y:S01]  /*2240*/  @!P3 IMAD.MOV R59, RZ, RZ, -R59 ;  /* 0x000000ffff3bb224 */ /* 0x000fe200078e0a3b */
[----:B------:R-:W-:Y:S01]  /*2250*/  IADD3 R6, -R6, RZ, RZ ;  /* 0x000000ff06067210 */ /* 0x000fe20007ffe1ff */
[C---:B------:R-:W-:Y:S01]  /*2260*/  IMAD R85, R2.reuse, R5, R85 ;  /* 0x0000000502557224 */ /* 0x040fe200078e0255 */
[----:B------:R-:W-:Y:S01]  /*2270*/  IADD3 R8, R243, 0x25, RZ ;  /* 0x00000025f3087810 */ /* 0x000fe20007ffe0ff */
[----:B------:R-:W-:Y:S01]  /*2280*/  @!P1 IMAD.MOV R131, RZ, RZ, -R131 ;  /* 0x000000ffff839224 */ /* 0x000fe200078e0a83 */
[----:B------:R-:W-:Y:S01]  /*2290*/  @!P6 IADD3 R57, -R57, RZ, RZ ;  /* 0x000000ff3939e210 */ /* 0x000fe20007ffe1ff */
[C---:B------:R-:W-:Y:S01]  /*22a0*/  IMAD R63, R2.reuse, R6, R63 ;  /* 0x00000006023f7224 */ /* 0x040fe200078e023f */
[----:B------:R-:W-:Y:S01]  /*22b0*/  IABS R65, R8 ;  /* 0x0000000800417213 */ /* 0x000fe20000000000 */
[C---:B------:R-:W-:Y:S01]  /*22c0*/  VIADD R6, R243.reuse, 0x28 ;  /* 0x00000028f3067836 */ /* 0x040fe20000000000 */
[C---:B------:R-:W-:Y:S01]  /*22d0*/  ISETP.GT.U32.AND P6, PT, R2.reuse, R85, PT ;  /* 0x000000550200720c */ /* 0x040fe20003fc4070 */
[----:B------:R-:W-:Y:S01]  /*22e0*/  VIADD R40, R243, 0x7b ;  /* 0x0000007bf3287836 */ /* 0x000fe20000000000 */
[----:B------:R-:W-:Y:S01]  /*22f0*/  @!P4 IADD3 R61, R61, -R2, RZ ;  /* 0x800000023d3dc210 */ /* 0x000fe20007ffe0ff */
[----:B------:R-:W-:Y:S01]  /*2300*/  IMAD.HI.U32 R4, R3, R65, RZ ;  /* 0x0000004103047227 */ /* 0x000fe200078e00ff */
[----:B------:R-:W-:-:S02]  /*2310*/  ISETP.GT.U32.AND P4, PT, R2, R63, PT ;  /* 0x0000003f0200720c */ /* 0x000fc40003f84070 */
[----:B------:R-:W-:Y:S01]  /*2320*/  IABS R67, R6 ;  /* 0x0000000600437213 */ /* 0x000fe20000000000 */
[----:B------:R-:W-:Y:S01]  /*2330*/  @!P5 IMAD.IADD R89, R89, 0x1, -R2 ;  /* 0x000000015959d824 */ /* 0x000fe200078e0a02 */
[----:B------:R-:W-:Y:S01]  /*2340*/  ISETP.GE.AND P5, PT, R8, RZ, PT ;  /* 0x000000ff0800720c */ /* 0x000fe20003fa6270 */
        /* <DEDUP_REMOVED lines=8> */
[C---:B------:R-:W-:Y:S01]  /*23d0*/  ISETP.GT.U32.AND P3, PT, R2.reuse, R65, PT ;  /* 0x000000410200720c */ /* 0x040fe20003f64070 */
[----:B------:R-:W-:Y:S01]  /*23e0*/  @!P4 IMAD.IADD R63, R63, 0x1, -R2 ;  /* 0x000000013f3fc824 */ /* 0x000fe200078e0a02 */
[C---:B------:R-:W-:Y:S01]  /*23f0*/  ISETP.GT.U32.AND P4, PT, R2.reuse, R85, PT ;  /* 0x000000550200720c */ /* 0x040fe20003f84070 */
[----:B------:R-:W-:Y:S01]  /*2400*/  IMAD.MOV R5, RZ, RZ, -R4 ;  /* 0x000000ffff057224 */ /* 0x000fe200078e0a04 */
[----:B------:R-:W-:Y:S01]  /*2410*/  IABS R139, R34 ;  /* 0x00000022008b7213 */ /* 0x000fe20000000000 */
[----:B------:R-:W-:Y:S01]  /*2420*/  IMAD.HI.U32 R4, R3, R87, RZ ;  /* 0x0000005703047227 */ /* 0x000fe200078e00ff */
[----:B------:R-:W-:Y:S02]  /*2430*/  IABS R16, R44 ;  /* 0x0000002c00107213 */ /* 0x000fe40000000000 */
[----:B------:R-:W-:Y:S01]  /*2440*/  IABS R137, R40 ;  /* 0x0000002800897213 */ /* 0x000fe20000000000 */
[----:B------:R-:W-:Y:S02]  /*2450*/  IMAD.MOV R4, RZ, RZ, -R4 ;  /* 0x000000ffff047224 */ /* 0x000fe400078e0a04 */
[----:B------:R-:W-:Y:S01]  /*2460*/  @!P1 IMAD.IADD R89, R89, 0x1, -R2 ;  /* 0x0000000159599824 */ /* 0x000fe200078e0a02 */
[----:B------:R-:W-:Y:S01]  /*2470*/  ISETP.GE.AND P1, PT, R9, RZ, PT ;  /* 0x000000ff0900720c */ /* 0x000fe20003f26270 */
[----:B------:R-:W-:-:S02]  /*2480*/  IMAD R87, R2, R4, R87 ;  /* 0x0000000402577224 */ /* 0x000fc400078e0257 */
[--C-:B------:R-:W-:Y:S01]  /*2490*/  @!P4 IMAD.IADD R85, R85, 0x1, -R2.reuse ;  /* 0x000000015555c824 */ /* 0x100fe200078e0a02 */
[----:B------:R-:W-:Y:S01]  /*24a0*/  @!P2 IADD3 R89, -R89, RZ, RZ ;  /* 0x000000ff5959a210 */ /* 0x000fe20007ffe1ff */
[----:B------:R-:W-:Y:S01]  /*24b0*/  VIADD R9, R243, 0x2a ;  /* 0x0000002af3097836 */ /* 0x000fe20000000000 */
[----:B------:R-:W-:Y:S01]  /*24c0*/  ISETP.GT.U32.AND P4, PT, R2, R87, PT ;  /* 0x000000570200720c */ /* 0x000fe20003f84070 */
[----:B------:R-:W-:Y:S01]  /*24d0*/  @!P3 IMAD.IADD R65, R65, 0x1, -R2 ;  /* 0x000000014141b824 */ /* 0x000fe200078e0a02 */
[----:B------:R-:W-:Y:S01]  /*24e0*/  ISETP.GE.AND P3, PT, R10, RZ, PT ;  /* 0x000000ff0a00720c */ /* 0x000fe20003f66270 */
[----:B------:R-:W-:Y:S01]  /*24f0*/  VIADD R10, R243, 0x2b ;  /* 0x0000002bf30a7836 */ /* 0x000fe20000000000 */
[----:B------:R-:W-:Y:S01]  /*2500*/  IABS R83, R9 ;  /* 0x0000000900537213 */ /* 0x000fe20000000000 */
[C---:B------:R-:W-:Y:S01]  /*2510*/  IMAD R67, R2.reuse, R5, R67 ;  /* 0x0000000502437224 */ /* 0x040fe200078e0243 */
[C---:B------:R-:W-:Y:S01]  /*2520*/  ISETP.GT.U32.AND P6, PT, R2.reuse, R65, PT ;  /* 0x000000410200720c */ /* 0x040fe20003fc4070 */
[----:B------:R-:W-:Y:S01]  /*2530*/  @!P0 IMAD.MOV R61, RZ, RZ, -R61 ;  /* 0x000000ffff3d8224 */ /* 0x000fe200078e0a3d */
[----:B------:R-:W-:Y:S01]  /*2540*/  IABS R69, R10 ;  /* 0x0000000a00457213 */ /* 0x000fe20000000000 */
[----:B------:R-:W-:Y:S01]  /*2550*/  IMAD.HI.U32 R4, R3, R83, RZ ;  /* 0x0000005303047227 */ /* 0x000fe200078e00ff */
[----:B------:R-:W-:-:S03]  /*2560*/  ISETP.GT.U32.AND P2, PT, R2, R63, PT ;  /* 0x0000003f0200720c */ /* 0x000fc60003f44070 */
[----:B------:R-:W-:Y:S02]  /*2570*/  @!P4 IMAD.IADD R87, R87, 0x1, -R2 ;  /* 0x000000015757c824 */ /* 0x000fe400078e0a02 */
[----:B------:R-:W-:Y:S02]  /*2580*/  IMAD.MOV R5, RZ, RZ, -R4 ;  /* 0x000000ffff057224 */ /* 0x000fe400078e0a04 */
[----:B------:R-:W-:Y:S01]  /*2590*/  IMAD.HI.U32 R4, R3, R69, RZ ;  /* 0x0000004503047227 */ /* 0x000fe200078e00ff */
[C---:B------:R-:W-:Y:S02]  /*25a0*/  ISETP.GT.U32.AND P4, PT, R2.reuse, R87, PT ;  /* 0x000000570200720c */ /* 0x040fe40003f84070 */
[----:B------:R-:W-:Y:S01]  /*25b0*/  @!P6 IADD3 R65, R65, -R2, RZ ;  /* 0x800000024141e210 */ /* 0x000fe20007ffe0ff */
[----:B------:R-:W-:Y:S01]  /*25c0*/  IMAD R83, R2, R5, R83 ;  /* 0x0000000502537224 */ /* 0x000fe200078e0253 */
[----:B------:R-:W-:Y:S01]  /*25d0*/  IADD3 R5, -R4, RZ, RZ ;  /* 0x000000ff04057210 */ /* 0x000fe20007ffe1ff */
[----:B------:R-:W-:Y:S01]  /*25e0*/  IMAD.HI.U32 R4, R3, R81, RZ ;  /* 0x0000005103047227 */ /* 0x000fe200078e00ff */
[----:B------:R-:W-:-:S02]  /*25f0*/  ISETP.GT.U32.AND P6, PT, R2, R67, PT ;  /* 0x000000430200720c */ /* 0x000fc40003fc4070 */
[-C--:B------:R-:W-:Y:S01]  /*2600*/  @!P2 IADD3 R63, R63, -R2.reuse, RZ ;  /* 0x800000023f3fa210 */ /* 0x080fe20007ffe0ff */
[----:B------:R-:W-:Y:S01]  /*2610*/  IMAD R69, R2, R5, R69 ;  /* 0x0000000502457224 */ /* 0x000fe200078e0245 */
[----:B------:R-:W-:Y:S01]  /*2620*/  IADD3 R5, R243, 0x2d, RZ ;  /* 0x0000002df3057810 */ /* 0x000fe20007ffe0ff */
[----:B------:R-:W-:Y:S01]  /*2630*/  IMAD.MOV R4, RZ, RZ, -R4 ;  /* 0x000000ffff047224 */ /* 0x000fe200078e0a04 */
[----:B------:R-:W-:Y:S01]  /*2640*/  ISETP.GE.AND P2, PT, R6, RZ, PT ;  /* 0x000000ff0600720c */ /* 0x000fe20003f46270 */
[----:B------:R-:W-:Y:S01]  /*2650*/  @!P3 IMAD.MOV R63, RZ, RZ, -R63 ;  /* 0x000000ffff3fb224 */ /* 0x000fe200078e0a3f */
[----:B------:R-:W-:Y:S01]  /*2660*/  @!P4 IADD3 R87, R87, -R2, RZ ;  /* 0x800000025757c210 */ /* 0x000fe20007ffe0ff */
[C---:B------:R-:W-:Y:S01]  /*2670*/  IMAD R81, R2.reuse, R4, R81 ;  /* 0x0000000402517224 */ /* 0x040fe200078e0251 */
[----:B------:R-:W-:Y:S01]  /*2680*/  ISETP.GT.U32.AND P4, PT, R2, R69, PT ;  /* 0x000000450200720c */ /* 0x000fe20003f84070 */
[----:B------:R-:W-:Y:S01]  /*2690*/  @!P1 IMAD.MOV R85, RZ, RZ, -R85 ;  /* 0x000000ffff559224 */ /* 0x000fe200078e0a55 */
[----:B------:R-:W-:Y:S01]  /*26a0*/  IABS R77, R5 ;  /* 0x00000005004d7213 */ /* 0x000fe20000000000 */
[----:B------:R-:W-:Y:S01]  /*26b0*/  @!P6 IMAD.IADD R67, R67, 0x1, -R2 ;  /* 0x000000014343e824 */ /* 0x000fe200078e0a02 */
[----:B------:R-:W-:Y:S01]  /*26c0*/  ISETP.GE.AND P6, PT, R8, RZ, PT ;  /* 0x000000ff0800720c */ /* 0x000fe20003fc6270 */
[----:B------:R-:W-:Y:S01]  /*26d0*/  VIADD R46, R243, 0x7e ;  /* 0x0000007ef32e7836 */ /* 0x000fe20000000000 */
[----:B------:R-:W-:Y:S01]  /*26e0*/  @!P5 IADD3 R65, -R65, RZ, RZ ;  /* 0x000000ff4141d210 */ /* 0x000fe20007ffe1ff */
[----:B------:R-:W-:Y:S01]  /*26f0*/  IMAD.HI.U32 R4, R3, R77, RZ ;  /* 0x0000004d03047227 */ /* 0x000fe200078e00ff */
[----:B------:R-:W-:-:S02]  /*2700*/  ISETP.GT.U32.AND P0, PT, R2, R67, PT ;  /* 0x000000430200720c */ /* 0x000fc40003f04070 */
[----:B------:R-:W-:Y:S01]  /*2710*/  ISETP.GT.U32.AND P5, PT, R2, R83, PT ;  /* 0x000000530200720c */ /* 0x000fe20003fa4070 */
[----:B------:R-:W-:Y:S01]  /*2720*/  IMAD.MOV R4, RZ, RZ, -R4 ;  /* 0x000000ffff047224 */ /* 0x000fe200078e0a04 */
[----:B------:R-:W-:Y:S01]  /*2730*/  IADD3 R8, R243, 0x30, RZ ;  /* 0x00000030f3087810 */ /* 0x000fe20007ffe0ff */
[--C-:B------:R-:W-:Y:S01]  /*2740*/  @!P4 IMAD.IADD R69, R69, 0x1, -R2.reuse ;  /* 0x000000014545c824 */ /* 0x100fe200078e0a02 */
[----:B------:R-:W-:Y:S01]  /*2750*/  ISETP.GE.AND P3, PT, R10, RZ, PT ;  /* 0x000000ff0a00720c */ /* 0x000fe20003f66270 */
[C---:B------:R-:W-:Y:S01]  /*2760*/  IMAD R77, R2.reuse, R4, R77 ;  /* 0x00000004024d7224 */ /* 0x040fe200078e024d */
[----:B------:R-:W-:Y:S01]  /*2770*/  IABS R129, R8 ;  /* 0x0000000800817213 */ /* 0x000fe20000000000 */
[----:B------:R-:W-:Y:S01]  /*2780*/  @!P6 IMAD.MOV R87, RZ, RZ, -R87 ;  /* 0x000000ffff57e224 */ /* 0x000fe200078e0a57 */
[C---:B------:R-:W-:Y:S01]  /*2790*/  ISETP.GT.U32.AND P4, PT, R2.reuse, R69, PT ;  /* 0x000000450200720c */ /* 0x040fe20003f84070 */
[----:B------:R-:W-:Y:S01]  /*27a0*/  VIADD R10, R243, 0x38 ;  /* 0x00000038f30a7836 */ /* 0x000fe20000000000 */
[----:B------:R-:W-:Y:S01]  /*27b0*/  ISETP.GT.U32.AND P6, PT, R2, R81, PT ;  /* 0x000000510200720c */ /* 0x000fe20003fc4070 */
[--C-:B------:R-:W-:Y:S01]  /*27c0*/  @!P0 IMAD.IADD R67, R67, 0x1, -R2.reuse ;  /* 0x0000000143438824 */ /* 0x100fe200078e0a02 */
[----:B------:R-:W-:Y:S01]  /*27d0*/  IADD3 R6, R243, 0x2f, RZ ;  /* 0x0000002ff3067810 */ /* 0x000fe20007ffe0ff */
[----:B------:R-:W-:Y:S01]  /*27e0*/  @!P5 IMAD.IADD R83, R83, 0x1, -R2 ;  /* 0x000000015353d824 */ /* 0x000fe200078e0a02 */
[----:B------:R-:W-:Y:S01]  /*27f0*/  ISETP.GE.AND P1, PT, R9, RZ, PT ;  /* 0x000000ff0900720c */ /* 0x000fe20003f26270 */
[----:B------:R-:W-:Y:S01]  /*2800*/  @!P2 IMAD.MOV R67, RZ, RZ, -R67 ;  /* 0x000000ffff43a224 */ /* 0x000fe200078e0a43 */
[----:B------:R-:W-:Y:S01]  /*2810*/  ISETP.GE.AND P2, PT, R5, RZ, PT ;  /* 0x000000ff0500720c */ /* 0x000fe20003f46270 */
[C---:B------:R-:W-:Y:S01]  /*2820*/  VIADD R9, R243.reuse, 0x33 ;  /* 0x00000033f3097836 */ /* 0x040fe20000000000 */
[----:B------:R-:W-:-:S02]  /*2830*/  IADD3 R5, R243, 0x2e, RZ ;  /* 0x0000002ef3057810 */ /* 0x000fc40007ffe0ff */
[C---:B------:R-:W-:Y:S01]  /*2840*/  ISETP.GT.U32.AND P5, PT, R2.reuse, R83, PT ;  /* 0x000000530200720c */ /* 0x040fe20003fa4070 */
[--C-:B------:R-:W-:Y:S01]  /*2850*/  @!P4 IMAD.IADD R69, R69, 0x1, -R2.reuse ;  /* 0x000000014545c824 */ /* 0x100fe200078e0a02 */
[C---:B------:R-:W-:Y:S01]  /*2860*/  ISETP.GT.U32.AND P4, PT, R2.reuse, R77, PT ;  /* 0x0000004d0200720c */ /* 0x040fe20003f84070 */
[----:B------:R-:W-:Y:S01]  /*2870*/  @!P6 IMAD.IADD R81, R81, 0x1, -R2 ;  /* 0x000000015151e824 */ /* 0x000fe200078e0a02 */
[----:B------:R-:W-:Y:S02]  /*2880*/  IABS R71, R5 ;  /* 0x0000000500477213 */ /* 0x000fe40000000000 */
[----:B------:R-:W-:Y:S02]  /*2890*/  IABS R79, R6 ;  /* 0x00000006004f7213 */ /* 0x000fe40000000000 */
[----:B------:R-:W-:Y:S01]  /*28a0*/  ISETP.GT.U32.AND P6, PT, R2, R81, PT ;  /* 0x000000510200720c */ /* 0x000fe20003fc4070 */
[----:B------:R-:W-:Y:S01]  /*28b0*/  IMAD.HI.U32 R4, R3, R71, RZ ;  /* 0x0000004703047227 */ /* 0x000fe200078e00ff */
[----:B------:R-:W-:-:S02]  /*28c0*/  ISETP.GE.AND P0, PT, R11, RZ, PT ;  /* 0x000000ff0b00720c */ /* 0x000fc40003f06270 */
[----:B------:R-:W-:Y:S01]  /*28d0*/  @!P3 IADD3 R69, -R69, RZ, RZ ;  /* 0x000000ff4545b210 */ /* 0x000fe20007ffe1ff */
[----:B------:R-:W-:Y:S01]  /*28e0*/  IMAD.MOV R4, RZ, RZ, -R4 ;  /* 0x000000ffff047224 */ /* 0x000fe200078e0a04 */
[----:B------:R-:W-:Y:S01]  /*28f0*/  ISETP.GE.AND P3, PT, R8, RZ, PT ;  /* 0x000000ff0800720c */ /* 0x000fe20003f66270 */
[--C-:B------:R-:W-:Y:S01]  /*2900*/  @!P4 IMAD.IADD R77, R77, 0x1, -R2.reuse ;  /* 0x000000014d4dc824 */ /* 0x100fe200078e0a02 */
[----:B------:R-:W-:Y:S01]  /*2910*/  IABS R123, R9 ;  /* 0x00000009007b7213 */ /* 0x000fe20000000000 */
[C---:B------:R-:W-:Y:S01]  /*2920*/  IMAD R71, R2.reuse, R4, R71 ;  /* 0x0000000402477224 */ /* 0x040fe200078e0247 */
[----:B------:R-:W-:Y:S01]  /*2930*/  IABS R163, R10 ;  /* 0x0000000a00a37213 */ /* 0x000fe20000000000 */
[----:B------:R-:W-:Y:S01]  /*2940*/  IMAD.HI.U32 R4, R3, R129, RZ ;  /* 0x0000008103047227 */ /* 0x000fe200078e00ff */
[C---:B------:R-:W-:Y:S02]  /*2950*/  ISETP.GT.U32.AND P4, PT, R2.reuse, R77, PT ;  /* 0x0000004d0200720c */ /* 0x040fe40003f84070 */
[----:B------:R-:W-:Y:S01]  /*2960*/  IABS R18, R46 ;  /* 0x0000002e00127213 */ /* 0x000fe20000000000 */
[----:B------:R-:W-:Y:S01]  /*2970*/  @!P6 IMAD.IADD R81, R81, 0x1, -R2 ;  /* 0x000000015151e824 */ /* 0x000fe200078e0a02 */
[----:B------:R-:W-:Y:S01]  /*2980*/  ISETP.GT.U32.AND P6, PT, R2, R71, PT ;  /* 0x000000470200720c */ /* 0x000fe20003fc4070 */
[----:B------:R-:W-:-:S02]  /*2990*/  IMAD.MOV R4, RZ, RZ, -R4 ;  /* 0x000000ffff047224 */ /* 0x000fc400078e0a04 */
[--C-:B------:R-:W-:Y:S01]  /*29a0*/  @!P5 IMAD.IADD R83, R83, 0x1, -R2.reuse ;  /* 0x000000015353d824 */ /* 0x100fe200078e0a02 */
[----:B------:R-:W-:Y:S01]  /*29b0*/  ISETP.GE.AND P5, PT, R5, RZ, PT ;  /* 0x000000ff0500720c */ /* 0x000fe20003fa6270 */
[C---:B------:R-:W-:Y:S01]  /*29c0*/  IMAD R129, R2.reuse, R4, R129 ;  /* 0x0000000402817224 */ /* 0x040fe200078e0281 */
[----:B------:R-:W-:Y:S01]  /*29d0*/  @!P0 IADD3 R81, -R81, RZ, RZ ;  /* 0x000000ff51518210 */ /* 0x000fe20007ffe1ff */
[----:B------:R-:W-:Y:S01]  /*29e0*/  IMAD.HI.U32 R5, R3, R79, RZ ;  /* 0x0000004f03057227 */ /* 0x000fe200078e00ff */
[----:B------:R-:W-:Y:S02]  /*29f0*/  @!P1 IADD3 R83, -R83, RZ, RZ ;  /* 0x000000ff53539210 */ /* 0x000fe40007ffe1ff */
[----:B------:R-:W-:Y:S01]  /*2a00*/  @!P4 IADD3 R77, R77, -R2, RZ ;  /* 0x800000024d4dc210 */ /* 0x000fe20007ffe0ff */
[----:B------:R-:W-:Y:S01]  /*2a10*/  IMAD.MOV R5, RZ, RZ, -R5 ;  /* 0x000000ffff057224 */ /* 0x000fe200078e0a05 */
[----:B------:R-:W-:Y:S01]  /*2a20*/  ISETP.GT.U32.AND P4, PT, R2, R129, PT ;  /* 0x000000810200720c */ /* 0x000fe20003f84070 */
[----:B------:R-:W-:Y:S01]  /*2a30*/  VIADD R8, R243, 0x32 ;  /* 0x00000032f3087836 */ /* 0x000fe20000000000 */
[----:B------:R-:W-:Y:S01]  /*2a40*/  ISETP.GE.AND P1, PT, R6, RZ, PT ;  /* 0x000000ff0600720c */ /* 0x000fe20003f26270 */
[----:B------:R-:W-:Y:S01]  /*2a50*/  @!P6 IMAD.IADD R71, R71, 0x1, -R2 ;  /* 0x000000014747e824 */ /* 0x000fe200078e0a02 */
[C---:B------:R-:W-:Y:S01]  /*2a60*/  IADD3 R6, R243.reuse, 0x31, RZ ;  /* 0x00000031f3067810 */ /* 0x040fe20007ffe0ff */
[C---:B------:R-:W-:Y:S01]  /*2a70*/  IMAD R79, R2.reuse, R5, R79 ;  /* 0x00000005024f7224 */ /* 0x040fe200078e024f */
[----:B------:R-:W-:Y:S01]  /*2a80*/  IABS R125, R8 ;  /* 0x00000008007d7213 */ /* 0x000fe20000000000 */
[----:B------:R-:W-:Y:S01]  /*2a90*/  @!P2 IMAD.MOV R77, RZ, RZ, -R77 ;  /* 0x000000ffff4da224 */ /* 0x000fe200078e0a4d */
[C---:B------:R-:W-:Y:S01]  /*2aa0*/  ISETP.GT.U32.AND P6, PT, R2.reuse, R71, PT ;  /* 0x000000470200720c */ /* 0x040fe20003fc4070 */
[----:B------:R-:W-:Y:S01]  /*2ab0*/  VIADD R11, R243, 0x41 ;  /* 0x00000041f30b7836 */ /* 0x000fe20000000000 */
[----:B------:R-:W-:Y:S01]  /*2ac0*/  ISETP.GT.U32.AND P0, PT, R2, R79, PT ;  /* 0x0000004f0200720c */ /* 0x000fe20003f04070 */
[----:B------:R-:W-:Y:S01]  /*2ad0*/  IMAD.HI.U32 R5, R3, R125, RZ ;  /* 0x0000007d03057227 */ /* 0x000fe200078e00ff */
[----:B------:R-:W-:-:S02]  /*2ae0*/  IABS R73, R6 ;  /* 0x0000000600497213 */ /* 0x000fc40000000000 */
[----:B------:R-:W-:Y:S01]  /*2af0*/  @!P4 IADD3 R129, R129, -R2, RZ ;  /* 0x800000028181c210 */ /* 0x000fe20007ffe0ff */
[----:B------:R-:W-:Y:S01]  /*2b00*/  IMAD.MOV R5, RZ, RZ, -R5 ;  /* 0x000000ffff057224 */ /* 0x000fe200078e0a05 */
[----:B------:R-:W-:Y:S01]  /*2b10*/  ISETP.GE.AND P2, PT, R6, RZ, PT ;  /* 0x000000ff0600720c */ /* 0x000fe20003f46270 */
[----:B------:R-:W-:Y:S01]  /*2b20*/  IMAD.HI.U32 R6, R3, R123, RZ ;  /* 0x0000007b03067227 */ /* 0x000fe200078e00ff */
[----:B------:R-:W-:Y:S02]  /*2b30*/  ISETP.GT.U32.AND P4, PT, R2, R129, PT ;  /* 0x000000810200720c */ /* 0x000fe40003f84070 */
[----:B------:R-:W-:Y:S01]  /*2b40*/  IABS R181, R11 ;  /* 0x0000000b00b57213 */ /* 0x000fe20000000000 */
[----:B------:R-:W-:Y:S01]  /*2b50*/  @!P6 IMAD.IADD R71, R71, 0x1, -R2 ;  /* 0x000000014747e824 */ /* 0x000fe200078e0a02 */
[----:B------:R-:W-:Y:S01]  /*2b60*/  ISETP.GE.AND P6, PT, R8, RZ, PT ;  /* 0x000000ff0800720c */ /* 0x000fe20003fc6270 */
[----:B------:R-:W-:Y:S01]  /*2b70*/  IMAD.MOV R6, RZ, RZ, -R6 ;  /* 0x000000ffff067224 */ /* 0x000fe200078e0a06 */
[----:B------:R-:W-:Y:S01]  /*2b80*/  IADD3 R8, R243, 0x36, RZ ;  /* 0x00000036f3087810 */ /* 0x000fe20007ffe0ff */
[----:B------:R-:W-:-:S02]  /*2b90*/  IMAD R125, R2, R5, R125 ;  /* 0x00000005027d7224 */ /* 0x000fc400078e027d */
[--C-:B------:R-:W-:Y:S01]  /*2ba0*/  @!P0 IMAD.IADD R79, R79, 0x1, -R2.reuse ;  /* 0x000000014f4f8824 */ /* 0x100fe200078e0a02 */
[----:B------:R-:W-:Y:S01]  /*2bb0*/  IABS R159, R8 ;  /* 0x00000008009f7213 */ /* 0x000fe20000000000 */
[C---:B------:R-:W-:Y:S01]  /*2bc0*/  IMAD R123, R2.reuse, R6, R123 ;  /* 0x00000006027b7224 */ /* 0x040fe200078e027b */
[----:B------:R-:W-:Y:S01]  /*2bd0*/  IADD3 R6, R243, 0x35, RZ ;  /* 0x00000035f3067810 */ /* 0x000fe20007ffe0ff */
[----:B------:R-:W-:Y:S01]  /*2be0*/  @!P5 IMAD.MOV R71, RZ, RZ, -R71 ;  /* 0x000000ffff47d224 */ /* 0x000fe200078e0a47 */
[C---:B------:R-:W-:Y:S01]  /*2bf0*/  ISETP.GT.U32.AND P5, PT, R2.reuse, R125, PT ;  /* 0x0000007d0200720c */ /* 0x040fe20003fa4070 */
[----:B------:R-:W-:Y:S01]  /*2c00*/  IMAD.HI.U32 R4, R3, R73, RZ ;  /* 0x0000004903047227 */ /* 0x000fe200078e00ff */
[C---:B------:R-:W-:Y:S02]  /*2c10*/  ISETP.GT.U32.AND P0, PT, R2.reuse, R79, PT ;  /* 0x0000004f0200720c */ /* 0x040fe40003f04070 */
[----:B------:R-:W-:Y:S01]  /*2c20*/  IABS R157, R6 ;  /* 0x00000006009d7213 */ /* 0x000fe20000000000 */
[----:B------:R-:W-:Y:S01]  /*2c30*/  @!P4 IMAD.IADD R129, R129, 0x1, -R2 ;  /* 0x000000018181c824 */ /* 0x000fe200078e0a02 */
[----:B------:R-:W-:-:S02]  /*2c40*/  ISETP.GT.U32.AND P4, PT, R2, R123, PT ;  /* 0x0000007b0200720c */ /* 0x000fc40003f84070 */
[----:B------:R-:W-:Y:S01]  /*2c50*/  IADD3 R4, -R4, RZ, RZ ;  /* 0x000000ff04047210 */ /* 0x000fe20007ffe1ff */
[----:B------:R-:W-:-:S04]  /*2c60*/  IMAD.HI.U32 R5, R3, R157, RZ ;  /* 0x0000009d03057227 */ /* 0x000fc800078e00ff */
[C---:B------:R-:W-:Y:S01]  /*2c70*/  IMAD R73, R2.reuse, R4, R73 ;  /* 0x0000000402497224 */ /* 0x040fe200078e0249 */
[----:B------:R-:W-:Y:S01]  /*2c80*/  IADD3 R4, R243, 0x34, RZ ;  /* 0x00000034f3047810 */ /* 0x000fe20007ffe0ff */
[--C-:B------:R-:W-:Y:S02]  /*2c90*/  @!P5 IMAD.IADD R125, R125, 0x1, -R2.reuse ;  /* 0x000000017d7dd824 */ /* 0x100fe400078e0a02 */
[----:B------:R-:W-:Y:S01]  /*2ca0*/  @!P0 IMAD.IADD R79, R79, 0x1, -R2 ;  /* 0x000000014f4f8824 */ /* 0x000fe200078e0a02 */
[C---:B------:R-:W-:Y:S01]  /*2cb0*/  ISETP.GT.U32.AND P0, PT, R2.reuse, R73, PT ;  /* 0x000000490200720c */ /* 0x040fe20003f04070 */
[----:B------:R-:W-:Y:S01]  /*2cc0*/  IMAD.MOV R5, RZ, RZ, -R5 ;  /* 0x000000ffff057224 */ /* 0x000fe200078e0a05 */
[----:B------:R-:W-:Y:S01]  /*2cd0*/  @!P4 IADD3 R123, R123, -R2, RZ ;  /* 0x800000027b7bc210 */ /* 0x000fe20007ffe0ff */
[----:B------:R-:W-:Y:S01]  /*2ce0*/  @!P1 IMAD.MOV R79, RZ, RZ, -R79 ;  /* 0x000000ffff4f9224 */ /* 0x000fe200078e0a4f */
[C---:B------:R-:W-:Y:S01]  /*2cf0*/  ISETP.GT.U32.AND P4, PT, R2.reuse, R125, PT ;  /* 0x0000007d0200720c */ /* 0x040fe20003f84070 */
[----:B------:R-:W-:Y:S01]  /*2d00*/  IMAD R157, R2, R5, R157 ;  /* 0x00000005029d7224 */ /* 0x000fe200078e029d */
[----:B------:R-:W-:Y:S01]  /*2d10*/  IABS R127, R4 ;  /* 0x00000004007f7213 */ /* 0x000fe20000000000 */
[----:B------:R-:W-:Y:S01]  /*2d20*/  @!P3 IMAD.MOV R129, RZ, RZ, -R129 ;  /* 0x000000ffff81b224 */ /* 0x000fe200078e0a81 */
[----:B------:R-:W-:-:S02]  /*2d30*/  ISETP.GE.AND P1, PT, R9, RZ, PT ;  /* 0x000000ff0900720c */ /* 0x000fc40003f26270 */
[----:B------:R-:W-:Y:S02]  /*2d40*/  IADD3 R9, R243, 0x37, RZ ;  /* 0x00000037f3097810 */ /* 0x000fe40007ffe0ff */
[----:B------:R-:W-:Y:S01]  /*2d50*/  ISETP.GT.U32.AND P3, PT, R2, R123, PT ;  /* 0x0000007b0200720c */ /* 0x000fe20003f64070 */
[----:B------:R-:W-:Y:S01]  /*2d60*/  @!P0 IMAD.IADD R73, R73, 0x1, -R2 ;  /* 0x0000000149498824 */ /* 0x000fe200078e0a02 */
[----:B------:R-:W-:Y:S01]  /*2d70*/  ISETP.GE.AND P0, PT, R4, RZ, PT ;  /* 0x000000ff0400720c */ /* 0x000fe20003f06270 */
[----:B------:R-:W-:Y:S01]  /*2d80*/  IMAD.HI.U32 R4, R3, R127, RZ ;  /* 0x0000007f03047227 */ /* 0x000fe200078e00ff */
[----:B------:R-:W-:Y:S02]  /*2d90*/  IABS R161, R9 ;  /* 0x0000000900a17213 */ /* 0x000fe40000000000 */
[----:B------:R-:W-:Y:S01]  /*2da0*/  @!P4 IADD3 R125, R125, -R2, RZ ;  /* 0x800000027d7dc210 */ /* 0x000fe20007ffe0ff */
[----:B------:R-:W-:Y:S01]  /*2db0*/  IMAD.MOV R4, RZ, RZ, -R4 ;  /* 0x000000ffff047224 */ /* 0x000fe200078e0a04 */
[----:B------:R-:W-:-:S02]  /*2dc0*/  ISETP.GT.U32.AND P4, PT, R2, R157, PT ;  /* 0x0000009d0200720c */ /* 0x000fc40003f84070 */
[C---:B------:R-:W-:Y:S01]  /*2dd0*/  ISETP.GT.U32.AND P5, PT, R2.reuse, R73, PT ;  /* 0x000000490200720c */ /* 0x040fe20003fa4070 */
[----:B------:R-:W-:Y:S02]  /*2de0*/  IMAD R127, R2, R4, R127 ;  /* 0x00000004027f7224 */ /* 0x000fe400078e027f */
[----:B------:R-:W-:-:S04]  /*2df0*/  IMAD.HI.U32 R4, R3, R159, RZ ;  /* 0x0000009f03047227 */ /* 0x000fc800078e00ff */
[----:B------:R-:W-:Y:S02]  /*2e00*/  IMAD.MOV R5, RZ, RZ, -R4 ;  /* 0x000000ffff057224 */ /* 0x000fe400078e0a04 */
[----:B------:R-:W-:-:S04]  /*2e10*/  IMAD.HI.U32 R4, R3, R161, RZ ;  /* 0x000000a103047227 */ /* 0x000fc800078e00ff */
[--C-:B------:R-:W-:Y:S01]  /*2e20*/  @!P4 IMAD.IADD R157, R157, 0x1, -R2.reuse ;  /* 0x000000019d9dc824 */ /* 0x100fe200078e0a02 */
[----:B------:R-:W-:Y:S01]  /*2e30*/  IADD3 R4, -R4, RZ, RZ ;  /* 0x000000ff04047210 */ /* 0x000fe20007ffe1ff */
[C---:B------:R-:W-:Y:S02]  /*2e40*/  IMAD R159, R2.reuse, R5, R159 ;  /* 0x00000005029f7224 */ /* 0x040fe400078e029f */
[--C-:B------:R-:W-:Y:S01]  /*2e50*/  @!P5 IMAD.IADD R73, R73, 0x1, -R2.reuse ;  /* 0x000000014949d824 */ /* 0x100fe200078e0a02 */
[C---:B------:R-:W-:Y:S01]  /*2e60*/  ISETP.GT.U32.AND P4, PT, R2.reuse, R157, PT ;  /* 0x0000009d0200720c */ /* 0x040fe20003f84070 */
[----:B------:R-:W-:Y:S01]  /*2e70*/  @!P6 IMAD.MOV R125, RZ, RZ, -R125 ;  /* 0x000000ffff7de224 */ /* 0x000fe200078e0a7d */
[C---:B------:R-:W-:Y:S01]  /*2e80*/  ISETP.GT.U32.AND P5, PT, R2.reuse, R127, PT ;  /* 0x0000007f0200720c */ /* 0x040fe20003fa4070 */
[C---:B------:R-:W-:Y:S01]  /*2e90*/  IMAD R161, R2.reuse, R4, R161 ;  /* 0x0000000402a17224 */ /* 0x040fe200078e02a1 */
[----:B------:R-:W-:Y:S01]  /*2ea0*/  ISETP.GT.U32.AND P6, PT, R2, R159, PT ;  /* 0x0000009f0200720c */ /* 0x000fe20003fc4070 */
[----:B------:R-:W-:Y:S01]  /*2eb0*/  @!P3 IMAD.IADD R123, R123, 0x1, -R2 ;  /* 0x000000017b7bb824 */ /* 0x000fe200078e0a02 */
[----:B------:R-:W-:Y:S01]  /*2ec0*/  ISETP.GE.AND P3, PT, R6, RZ, PT ;  /* 0x000000ff0600720c */ /* 0x000fe20003f66270 */
[----:B------:R-:W-:-:S03]  /*2ed0*/  IMAD.HI.U32 R5, R3, R163, RZ ;  /* 0x000000a303057227 */ /* 0x000fc600078e00ff */
[----:B------:R-:W-:Y:S01]  /*2ee0*/  @!P1 IADD3 R123, -R123, RZ, RZ ;  /* 0x000000ff7b7b9210 */ /* 0x000fe20007ffe1ff */
[----:B------:R-:W-:Y:S01]  /*2ef0*/  @!P2 IMAD.MOV R73, RZ, RZ, -R73 ;  /* 0x000000ffff49a224 */ /* 0x000fe200078e0a49 */
[----:B------:R-:W-:Y:S01]  /*2f00*/  ISETP.GE.AND P1, PT, R9, RZ, PT ;  /* 0x000000ff0900720c */ /* 0x000fe20003f26270 */
[----:B------:R-:W-:Y:S01]  /*2f10*/  @!P4 IMAD.IADD R157, R157, 0x1, -R2 ;  /* 0x000000019d9dc824 */ /* 0x000fe200078e0a02 */
[----:B------:R-:W-:Y:S01]  /*2f20*/  ISETP.GT.U32.AND P4, PT, R2, R161, PT ;  /* 0x000000a10200720c */ /* 0x000fe20003f84070 */
[----:B------:R-:W-:Y:S01]  /*2f30*/  IMAD.MOV R5, RZ, RZ, -R5 ;  /* 0x000000ffff057224 */ /* 0x000fe200078e0a05 */
[-C--:B------:R-:W-:Y:S01]  /*2f40*/  @!P5 IADD3 R127, R127, -R2.reuse, RZ ;  /* 0x800000027f7fd210 */ /* 0x080fe20007ffe0ff */
[----:B------:R-:W-:Y:S01]  /*2f50*/  VIADD R6, R243, 0x39 ;  /* 0x00000039f3067836 */ /* 0x000fe20000000000 */
[----:B------:R-:W-:Y:S01]  /*2f60*/  ISETP.GE.AND P5, PT, R8, RZ, PT ;  /* 0x000000ff0800720c */ /* 0x000fe20003fa6270 */
[----:B------:R-:W-:Y:S01]  /*2f70*/  IMAD R163, R2, R5, R163 ;  /* 0x0000000502a37224 */ /* 0x000fe200078e02a3 */
[----:B------:R-:W-:Y:S01]  /*2f80*/  @!P6 IADD3 R159, R159, -R2, RZ ;  /* 0x800000029f9fe210 */ /* 0x000fe20007ffe0ff */
[C---:B------:R-:W-:Y:S01]  /*2f90*/  VIADD R9, R243.reuse, 0x3b ;  /* 0x0000003bf3097836 */ /* 0x040fe20000000000 */
[----:B------:R-:W-:-:S02]  /*2fa0*/  IADD3 R8, R243, 0x3a, RZ ;  /* 0x0000003af3087810 */ /* 0x000fc40007ffe0ff */
[C---:B------:R-:W-:Y:S02]  /*2fb0*/  ISETP.GT.U32.AND P6, PT, R2.reuse, R159, PT ;  /* 0x0000009f0200720c */ /* 0x040fe40003fc4070 */
[C---:B------:R-:W-:Y:S01]  /*2fc0*/  ISETP.GT.U32.AND P2, PT, R2.reuse, R127, PT ;  /* 0x0000007f0200720c */ /* 0x040fe20003f44070 */
[----:B------:R-:W-:Y:S01]  /*2fd0*/  @!P4 IMAD.IADD R161, R161, 0x1, -R2 ;  /* 0x00000001a1a1c824 */ /* 0x000fe200078e0a02 */
[----:B------:R-:W-:Y:S02]  /*2fe0*/  IABS R167, R8 ;  /* 0x0000000800a77213 */ /* 0x000fe40000000000 */
[----:B------:R-:W-:Y:S02]  /*2ff0*/  IABS R165, R6 ;  /* 0x0000000600a57213 */ /* 0x000fe40000000000 */
[----:B------:R-:W-:Y:S01]  /*3000*/  @!P3 IADD3 R157, -R157, RZ, RZ ;  /* 0x000000ff9d9db210 */ /* 0x000fe20007ffe1ff */
[----:B------:R-:W-:Y:S01]  /*3010*/  IMAD.HI.U32 R5, R3, R167, RZ ;  /* 0x000000a703057227 */ /* 0x000fe200078e00ff */
[----:B------:R-:W-:-:S02]  /*3020*/  ISETP.GT.U32.AND P3, PT, R2, R161, PT ;  /* 0x000000a10200720c */ /* 0x000fc40003f64070 */
[----:B------:R-:W-:Y:S01]  /*3030*/  IABS R169, R9 ;  /* 0x0000000900a97213 */ /* 0x000fe20000000000 */
[----:B------:R-:W-:Y:S01]  /*3040*/  IMAD.MOV R5, RZ, RZ, -R5 ;  /* 0x000000ffff057224 */ /* 0x000fe200078e0a05 */
[-C--:B------:R-:W-:Y:S01]  /*3050*/  @!P6 IADD3 R159, R159, -R2.reuse, RZ ;  /* 0x800000029f9fe210 */ /* 0x080fe20007ffe0ff */
[----:B------:R-:W-:Y:S01]  /*3060*/  IMAD.HI.U32 R4, R3, R165, RZ ;  /* 0x000000a503047227 */ /* 0x000fe200078e00ff */
[----:B------:R-:W-:Y:S02]  /*3070*/  ISETP.GE.AND P6, PT, R8, RZ, PT ;  /* 0x000000ff0800720c */ /* 0x000fe40003fc6270 */
[----:B------:R-:W-:Y:S01]  /*3080*/  ISETP.GE.AND P4, PT, R6, RZ, PT ;  /* 0x000000ff0600720c */ /* 0x000fe20003f86270 */
[----:B------:R-:W-:Y:S01]  /*3090*/  @!P2 IMAD.IADD R127, R127, 0x1, -R2 ;  /* 0x000000017f7fa824 */ /* 0x000fe200078e0a02 */
[----:B------:R-:W-:Y:S01]  /*30a0*/  ISETP.GE.AND P2, PT, R10, RZ, PT ;  /* 0x000000ff0a00720c */ /* 0x000fe20003f46270 */
[C---:B------:R-:W-:Y:S02]  /*30b0*/  IMAD R167, R2.reuse, R5, R167 ;  /* 0x0000000502a77224 */ /* 0x040fe400078e02a7 */
[----:B------:R-:W-:Y:S01]  /*30c0*/  IMAD.MOV R4, RZ, RZ, -R4 ;  /* 0x000000ffff047224 */ /* 0x000fe200078e0a04 */
[----:B------:R-:W-:Y:S01]  /*30d0*/  @!P3 IADD3 R161, R161, -R2, RZ ;  /* 0x80000002a1a1b210 */ /* 0x000fe20007ffe0ff */
[----:B------:R-:W-:Y:S01]  /*30e0*/  @!P0 IMAD.MOV R127, RZ, RZ, -R127 ;  /* 0x000000ffff7f8224 */ /* 0x000fe200078e0a7f */
[C---:B------:R-:W-:Y:S01]  /*30f0*/  ISETP.GT.U32.AND P0, PT, R2.reuse, R163, PT ;  /* 0x000000a30200720c */ /* 0x040fe20003f04070 */
[----:B------:R-:W-:Y:S01]  /*3100*/  @!P5 IMAD.MOV R159, RZ, RZ, -R159 ;  /* 0x000000ffff9fd224 */ /* 0x000fe200078e0a9f */
[C---:B------:R-:W-:Y:S01]  /*3110*/  ISETP.GT.U32.AND P5, PT, R2.reuse, R167, PT ;  /* 0x000000a70200720c */ /* 0x040fe20003fa4070 */
[C---:B------:R-:W-:Y:S01]  /*3120*/  IMAD R165, R2.reuse, R4, R165 ;  /* 0x0000000402a57224 */ /* 0x040fe200078e02a5 */
[----:B------:R-:W-:Y:S01]  /*3130*/  @!P1 IADD3 R161, -R161, RZ, RZ ;  /* 0x000000ffa1a19210 */ /* 0x000fe20007ffe1ff */
[----:B------:R-:W-:Y:S01]  /*3140*/  VIADD R5, R243, 0x3c ;  /* 0x0000003cf3057836 */ /* 0x000fe20000000000 */
[----:B------:R-:W-:Y:S01]  /*3150*/  ISETP.GE.AND P1, PT, R9, RZ, PT ;  /* 0x000000ff0900720c */ /* 0x000fe20003f26270 */
[----:B------:R-:W-:Y:S01]  /*3160*/  IMAD.HI.U32 R4, R3, R169, RZ ;  /* 0x000000a903047227 */ /* 0x000fe200078e00ff */
[----:B------:R-:W-:-:S02]  /*3170*/  ISETP.GT.U32.AND P3, PT, R2, R165, PT ;  /* 0x000000a50200720c */ /* 0x000fc40003f64070 */
[----:B------:R-:W-:Y:S01]  /*3180*/  IABS R171, R5 ;  /* 0x0000000500ab7213 */ /* 0x000fe20000000000 */
[----:B------:R-:W-:Y:S02]  /*3190*/  IMAD.MOV R4, RZ, RZ, -R4 ;  /* 0x000000ffff047224 */ /* 0x000fe400078e0a04 */
[--C-:B------:R-:W-:Y:S02]  /*31a0*/  @!P0 IMAD.IADD R163, R163, 0x1, -R2.reuse ;  /* 0x00000001a3a38824 */ /* 0x100fe400078e0a02 */
[----:B------:R-:W-:Y:S02]  /*31b0*/  @!P5 IMAD.IADD R167, R167, 0x1, -R2 ;  /* 0x00000001a7a7d824 */ /* 0x000fe400078e0a02 */
[C---:B------:R-:W-:Y:S01]  /*31c0*/  IMAD R169, R2.reuse, R4, R169 ;  /* 0x0000000402a97224 */ /* 0x040fe200078e02a9 */
[C---:B------:R-:W-:Y:S01]  /*31d0*/  ISETP.GT.U32.AND P0, PT, R2.reuse, R163, PT ;  /* 0x000000a30200720c */ /* 0x040fe20003f04070 */
[----:B------:R-:W-:Y:S01]  /*31e0*/  IMAD.HI.U32 R4, R3, R171, RZ ;  /* 0x000000ab03047227 */ /* 0x000fe200078e00ff */
[----:B------:R-:W-:-:S02]  /*31f0*/  ISETP.GT.U32.AND P5, PT, R2, R167, PT ;  /* 0x000000a70200720c */ /* 0x000fc40003fa4070 */
[----:B------:R-:W-:Y:S01]  /*3200*/  @!P3 IADD3 R165, R165, -R2, RZ ;  /* 0x80000002a5a5b210 */ /* 0x000fe20007ffe0ff */
[C---:B------:R-:W-:Y:S01]  /*3210*/  VIADD R8, R243.reuse, 0x3e ;  /* 0x0000003ef3087836 */ /* 0x040fe20000000000 */
[----:B------:R-:W-:Y:S01]  /*3220*/  IADD3 R4, -R4, RZ, RZ ;  /* 0x000000ff04047210 */ /* 0x000fe20007ffe1ff */
[C---:B------:R-:W-:Y:S01]  /*3230*/  VIADD R6, R243.reuse, 0x3d ;  /* 0x0000003df3067836 */ /* 0x040fe20000000000 */
[C---:B------:R-:W-:Y:S01]  /*3240*/  ISETP.GT.U32.AND P3, PT, R2.reuse, R165, PT ;  /* 0x000000a50200720c */ /* 0x040fe20003f64070 */
[----:B------:R-:W-:Y:S01]  /*3250*/  VIADD R9, R243, 0x3f ;  /* 0x0000003ff3097836 */ /* 0x000fe20000000000 */
[----:B------:R-:W-:Y:S01]  /*3260*/  IABS R175, R8 ;  /* 0x0000000800af7213 */ /* 0x000fe20000000000 */
[----:B------:R-:W-:Y:S01]  /*3270*/  IMAD R171, R2, R4, R171 ;  /* 0x0000000402ab7224 */ /* 0x000fe200078e02ab */
[----:B------:R-:W-:Y:S01]  /*3280*/  IABS R173, R6 ;  /* 0x0000000600ad7213 */ /* 0x000fe20000000000 */
[----:B------:R-:W-:Y:S01]  /*3290*/  @!P0 IMAD.IADD R163, R163, 0x1, -R2 ;  /* 0x00000001a3a38824 */ /* 0x000fe200078e0a02 */
[----:B------:R-:W-:Y:S01]  /*32a0*/  ISETP.GE.AND P0, PT, R5, RZ, PT ;  /* 0x000000ff0500720c */ /* 0x000fe20003f06270 */
[----:B------:R-:W-:Y:S01]  /*32b0*/  IMAD.HI.U32 R5, R3, R175, RZ ;  /* 0x000000af03057227 */ /* 0x000fe200078e00ff */
[----:B------:R-:W-:-:S02]  /*32c0*/  @!P5 IADD3 R167, R167, -R2, RZ ;  /* 0x80000002a7a7d210 */ /* 0x000fc40007ffe0ff */
[C---:B------:R-:W-:Y:S01]  /*32d0*/  ISETP.GT.U32.AND P5, PT, R2.reuse, R171, PT ;  /* 0x000000ab0200720c */ /* 0x040fe20003fa4070 */
[----:B------:R-:W-:Y:S01]  /*32e0*/  IMAD.HI.U32 R4, R3, R173, RZ ;  /* 0x000000ad03047227 */ /* 0x000fe200078e00ff */
[----:B------:R-:W-:Y:S02]  /*32f0*/  IABS R177, R9 ;  /* 0x0000000900b17213 */ /* 0x000fe40000000000 */
[----:B------:R-:W-:Y:S01]  /*3300*/  @!P3 IADD3 R165, R165, -R2, RZ ;  /* 0x80000002a5a5b210 */ /* 0x000fe20007ffe0ff */
[----:B------:R-:W-:Y:S01]  /*3310*/  IMAD.MOV R5, RZ, RZ, -R5 ;  /* 0x000000ffff057224 */ /* 0x000fe200078e0a05 */
[C---:B------:R-:W-:Y:S01]  /*3320*/  ISETP.GT.U32.AND P3, PT, R2.reuse, R169, PT ;  /* 0x000000a90200720c */ /* 0x040fe20003f64070 */
[----:B------:R-:W-:Y:S01]  /*3330*/  IMAD.MOV R4, RZ, RZ, -R4 ;  /* 0x000000ffff047224 */ /* 0x000fe200078e0a04 */
[----:B------:R-:W-:Y:S01]  /*3340*/  @!P6 IADD3 R167, -R167, RZ, RZ ;  /* 0x000000ffa7a7e210 */ /* 0x000fe20007ffe1ff */
[C---:B------:R-:W-:Y:S02]  /*3350*/  IMAD R175, R2.reuse, R5, R175 ;  /* 0x0000000502af7224 */ /* 0x040fe400078e02af */
[----:B------:R-:W-:-:S02]  /*3360*/  IMAD R173, R2, R4, R173 ;  /* 0x0000000402ad7224 */ /* 0x000fc400078e02ad */
[----:B------:R-:W-:Y:S01]  /*3370*/  @!P5 IADD3 R171, R171, -R2, RZ ;  /* 0x80000002ababd210 */ /* 0x000fe20007ffe0ff */
[----:B------:R-:W-:Y:S01]  /*3380*/  IMAD.HI.U32 R4, R3, R177, RZ ;  /* 0x000000b103047227 */ /* 0x000fe200078e00ff */
[----:B------:R-:W-:-:S03]  /*3390*/  ISETP.GT.U32.AND P5, PT, R2, R175, PT ;  /* 0x000000af0200720c */ /* 0x000fc60003fa4070 */
[----:B------:R-:W-:Y:S02]  /*33a0*/  IMAD.MOV R4, RZ, RZ, -R4 ;  /* 0x000000ffff047224 */ /* 0x000fe400078e0a04 */
[----:B------:R-:W-:Y:S01]  /*33b0*/  @!P3 IMAD.IADD R169, R169, 0x1, -R2 ;  /* 0x00000001a9a9b824 */ /* 0x000fe200078e0a02 */
[C---:B------:R-:W-:Y:S01]  /*33c0*/  ISETP.GT.U32.AND P3, PT, R2.reuse, R173, PT ;  /* 0x000000ad0200720c */ /* 0x040fe20003f64070 */
[----:B------:R-:W-:Y:S02]  /*33d0*/  IMAD R177, R2, R4, R177 ;  /* 0x0000000402b17224 */ /* 0x000fe400078e02b1 */
[----:B------:R-:W-:-:S03]  /*33e0*/  IMAD.HI.U32 R4, R3, R181, RZ ;  /* 0x000000b503047227 */ /* 0x000fc600078e00ff */
[----:B------:R-:W-:Y:S01]  /*33f0*/  ISETP.GT.U32.AND P6, PT, R2, R177, PT ;  /* 0x000000b10200720c */ /* 0x000fe20003fc4070 */
[--C-:B------:R-:W-:Y:S01]  /*3400*/  @!P5 IMAD.IADD R175, R175, 0x1, -R2.reuse ;  /* 0x00000001afafd824 */ /* 0x100fe200078e0a02 */
[----:B------:R-:W-:Y:S01]  /*3410*/  IADD3 R4, -R4, RZ, RZ ;  /* 0x000000ff04047210 */ /* 0x000fe20007ffe1ff */
[----:B------:R-:W-:Y:S02]  /*3420*/  @!P4 IMAD.MOV R165, RZ, RZ, -R165 ;  /* 0x000000ffffa5c224 */ /* 0x000fe400078e0aa5 */
[----:B------:R-:W-:Y:S01]  /*3430*/  @!P2 IMAD.MOV R163, RZ, RZ, -R163 ;  /* 0x000000ffffa3a224 */ /* 0x000fe200078e0aa3 */
[C---:B------:R-:W-:Y:S01]  /*3440*/  ISETP.GT.U32.AND P5, PT, R2.reuse, R175, PT ;  /* 0x000000af0200720c */ /* 0x040fe20003fa4070 */
[----:B------:R-:W-:Y:S01]  /*3450*/  @!P3 IMAD.IADD R173, R173, 0x1, -R2 ;  /* 0x00000001adadb824 */ /* 0x000fe200078e0a02 */
[C---:B------:R-:W-:Y:S01]  /*3460*/  ISETP.GT.U32.AND P2, PT, R2.reuse, R169, PT ;  /* 0x000000a90200720c */ /* 0x040fe20003f44070 */
[----:B------:R-:W-:Y:S01]  /*3470*/  VIADD R10, R243, 0x40 ;  /* 0x00000040f30a7836 */ /* 0x000fe20000000000 */
[C---:B------:R-:W-:Y:S01]  /*3480*/  ISETP.GT.U32.AND P3, PT, R2.reuse, R171, PT ;  /* 0x000000ab0200720c */ /* 0x040fe20003f64070 */
[C---:B------:R-:W-:Y:S01]  /*3490*/  IMAD R181, R2.reuse, R4, R181 ;  /* 0x0000000402b57224 */ /* 0x040fe200078e02b5 */
[----:B------:R-:W-:Y:S01]  /*34a0*/  ISETP.GT.U32.AND P4, PT, R2, R173, PT ;  /* 0x000000ad0200720c */ /* 0x000fe20003f84070 */
[----:B------:R-:W-:Y:S01]  /*34b0*/  IMAD.HI.U32 R4, R3, R183, RZ ;  /* 0x000000b703047227 */ /* 0x000fe200078e00ff */
[----:B------:R-:W-:-:S03]  /*34c0*/  IABS R179, R10 ;  /* 0x0000000a00b37213 */ /* 0x000fc60000000000 */
[--C-:B------:R-:W-:Y:S01]  /*34d0*/  @!P6 IMAD.IADD R177, R177, 0x1, -R2.reuse ;  /* 0x00000001b1b1e824 */ /* 0x100fe200078e0a02 */
[----:B------:R-:W-:Y:S01]  /*34e0*/  IADD3 R4, -R4, RZ, RZ ;  /* 0x000000ff04047210 */ /* 0x000fe20007ffe1ff */
[----:B------:R-:W-:Y:S01]  /*34f0*/  @!P5 IMAD.IADD R175, R175, 0x1, -R2 ;  /* 0x00000001afafd824 */ /* 0x000fe200078e0a02 */
[----:B------:R-:W-:Y:S01]  /*3500*/  ISETP.GE.AND P5, PT, R8, RZ, PT ;  /* 0x000000ff0800720c */ /* 0x000fe20003fa6270 */
[----:B------:R-:W-:Y:S01]  /*3510*/  IMAD.HI.U32 R5, R3, R179, RZ ;  /* 0x000000b303057227 */ /* 0x000fe200078e00ff */
[----:B------:R-:W-:-:S03]  /*3520*/  ISETP.GE.AND P6, PT, R9, RZ, PT ;  /* 0x000000ff0900720c */ /* 0x000fc60003fc6270 */
[--C-:B------:R-:W-:Y:S01]  /*3530*/  @!P4 IMAD.IADD R173, R173, 0x1, -R2.reuse ;  /* 0x00000001adadc824 */ /* 0x100fe200078e0a02 */
[C---:B------:R-:W-:Y:S01]  /*3540*/  ISETP.GT.U32.AND P4, PT, R2.reuse, R181, PT ;  /* 0x000000b50200720c */ /* 0x040fe20003f84070 */
[--C-:B------:R-:W-:Y:S02]  /*3550*/  @!P2 IMAD.IADD R169, R169, 0x1, -R2.reuse ;  /* 0x00000001a9a9a824 */ /* 0x100fe400078e0a02 */
[----:B------:R-:W-:Y:S02]  /*3560*/  IMAD.MOV R5, RZ, RZ, -R5 ;  /* 0x000000ffff057224 */ /* 0x000fe400078e0a05 */
[C---:B------:R-:W-:Y:S02]  /*3570*/  IMAD R183, R2.reuse, R4, R183 ;  /* 0x0000000402b77224 */ /* 0x040fe400078e02b7 */
[----:B------:R-:W-:Y:S01]  /*3580*/  @!P1 IMAD.MOV R169, RZ, RZ, -R169 ;  /* 0x000000ffffa99224 */ /* 0x000fe200078e0aa9 */
[C---:B------:R-:W-:Y:S01]  /*3590*/  ISETP.GT.U32.AND P1, PT, R2.reuse, R177, PT ;  /* 0x000000b10200720c */ /* 0x040fe20003f24070 */
[C---:B------:R-:W-:Y:S01]  /*35a0*/  IMAD R179, R2.reuse, R5, R179 ;  /* 0x0000000502b37224 */ /* 0x040fe200078e02b3 */
[----:B------:R-:W-:Y:S01]  /*35b0*/  @!P5 IADD3 R175, -R175, RZ, RZ ;  /* 0x000000ffafafd210 */ /* 0x000fe20007ffe1ff */
[--C-:B------:R-:W-:Y:S01]  /*35c0*/  @!P3 IMAD.IADD R171, R171, 0x1, -R2.reuse ;  /* 0x00000001ababb824 */ /* 0x100fe200078e0a02 */
[----:B------:R-:W-:Y:S01]  /*35d0*/  IADD3 R5, R243, 0x43, RZ ;  /* 0x00000043f3057810 */ /* 0x000fe20007ffe0ff */
[----:B------:R-:W-:Y:S01]  /*35e0*/  @!P4 IMAD.IADD R181, R181, 0x1, -R2 ;  /* 0x00000001b5b5c824 */ /* 0x000fe200078e0a02 */
[----:B------:R-:W-:Y:S01]  /*35f0*/  ISETP.GT.U32.AND P5, PT, R2, R183, PT ;  /* 0x000000b70200720c */ /* 0x000fe20003fa4070 */
[C---:B------:R-:W-:Y:S01]  /*3600*/  VIADD R8, R243.reuse, 0x45 ;  /* 0x00000045f3087836 */ /* 0x040fe20000000000 */
[----:B------:R-:W-:Y:S01]  /*3610*/  IABS R185, R5 ;  /* 0x0000000500b97213 */ /* 0x000fe20000000000 */
[----:B------:R-:W-:Y:S01]  /*3620*/  VIADD R9, R243, 0x46 ;  /* 0x00000046f3097836 */ /* 0x000fe20000000000 */
[----:B------:R-:W-:-:S02]  /*3630*/  ISETP.GE.AND P3, PT, R6, RZ, PT ;  /* 0x000000ff0600720c */ /* 0x000fc40003f66270 */
[C---:B------:R-:W-:Y:S01]  /*3640*/  ISETP.GT.U32.AND P4, PT, R2.reuse, R181, PT ;  /* 0x000000b50200720c */ /* 0x040fe20003f84070 */
[----:B------:R-:W-:Y:S01]  /*3650*/  IMAD.HI.U32 R4, R3, R185, RZ ;  /* 0x000000b903047227 */ /* 0x000fe200078e00ff */
[----:B------:R-:W-:Y:S02]  /*3660*/  IADD3 R6, R243, 0x44, RZ ;  /* 0x00000044f3067810 */ /* 0x000fe40007ffe0ff */
[C---:B------:R-:W-:Y:S01]  /*3670*/  ISETP.GT.U32.AND P2, PT, R2.reuse, R179, PT ;  /* 0x000000b30200720c */ /* 0x040fe20003f44070 */
[----:B------:R-:W-:Y:S01]  /*3680*/  @!P1 IMAD.IADD R177, R177, 0x1, -R2 ;  /* 0x00000001b1b19824 */ /* 0x000fe200078e0a02 */
[----:B------:R-:W-:Y:S01]  /*3690*/  IABS R187, R6 ;  /* 0x0000000600bb7213 */ /* 0x000fe20000000000 */
[----:B------:R-:W-:Y:S01]  /*36a0*/  IMAD.MOV R4, RZ, RZ, -R4 ;  /* 0x000000ffff047224 */ /* 0x000fe200078e0a04 */
[----:B------:R-:W-:Y:S01]  /*36b0*/  @!P5 IADD3 R183, R183, -R2, RZ ;  /* 0x80000002b7b7d210 */ /* 0x000fe20007ffe0ff */
[----:B------:R-:W-:Y:S01]  /*36c0*/  @!P6 IMAD.MOV R177, RZ, RZ, -R177 ;  /* 0x000000ffffb1e224 */ /* 0x000fe200078e0ab1 */
[----:B------:R-:W-:Y:S01]  /*36d0*/  @!P0 IADD3 R171, -R171, RZ, RZ ;  /* 0x000000ffabab8210 */ /* 0x000fe20007ffe1ff */
[C---:B------:R-:W-:Y:S01]  /*36e0*/  IMAD R185, R2.reuse, R4, R185 ;  /* 0x0000000402b97224 */ /* 0x040fe200078e02b9 */
[----:B------:R-:W-:Y:S01]  /*36f0*/  ISETP.GT.U32.AND P6, PT, R2, R183, PT ;  /* 0x000000b70200720c */ /* 0x000fe20003fc4070 */
[----:B------:R-:W-:Y:S01]  /*3700*/  IMAD.HI.U32 R4, R3, R187, RZ ;  /* 0x000000bb03047227 */ /* 0x000fe200078e00ff */
[----:B------:R-:W-:-:S02]  /*3710*/  @!P4 IADD3 R181, R181, -R2, RZ ;  /* 0x80000002b5b5c210 */ /* 0x000fc40007ffe0ff */
[----:B------:R-:W-:Y:S01]  /*3720*/  ISETP.GT.U32.AND P4, PT, R2, R185, PT ;  /* 0x000000b90200720c */ /* 0x000fe20003f84070 */
[----:B------:R-:W-:Y:S01]  /*3730*/  IMAD.MOV R4, RZ, RZ, -R4 ;  /* 0x000000ffff047224 */ /* 0x000fe200078e0a04 */
[----:B------:R-:W-:Y:S01]  /*3740*/  IABS R189, R8 ;  /* 0x0000000800bd7213 */ /* 0x000fe20000000000 */
[--C-:B------:R-:W-:Y:S01]  /*3750*/  @!P2 IMAD.IADD R179, R179, 0x1, -R2.reuse ;  /* 0x00000001b3b3a824 */ /* 0x100fe200078e0a02 */
[----:B------:R-:W-:Y:S01]  /*3760*/  ISETP.GE.AND P2, PT, R10, RZ, PT ;  /* 0x000000ff0a00720c */ /* 0x000fe20003f46270 */
[----:B------:R-:W-:Y:S01]  /*3770*/  IMAD R187, R2, R4, R187 ;  /* 0x0000000402bb7224 */ /* 0x000fe200078e02bb */
[----:B------:R-:W-:Y:S01]  /*3780*/  ISETP.GE.AND P5, PT, R6, RZ, PT ;  /* 0x000000ff0600720c */ /* 0x000fe20003fa6270 */
[----:B------:R-:W-:Y:S01]  /*3790*/  @!P3 IMAD.MOV R173, RZ, RZ, -R173 ;  /* 0x000000ffffadb224 */ /* 0x000fe200078e0aad */
[C---:B------:R-:W-:Y:S01]  /*37a0*/  ISETP.GT.U32.AND P0, PT, R2.reuse, R179, PT ;  /* 0x000000b30200720c */ /* 0x040fe20003f04070 */
[----:B------:R-:W-:Y:S01]  /*37b0*/  @!P6 IMAD.IADD R183, R183, 0x1, -R2 ;  /* 0x00000001b7b7e824 */ /* 0x000fe200078e0a02 */
[----:B------:R-:W-:Y:S01]  /*37c0*/  ISETP.GT.U32.AND P6, PT, R2, R187, PT ;  /* 0x000000bb0200720c */ /* 0x000fe20003fc4070 */
[----:B------:R-:W-:Y:S01]  /*37d0*/  IMAD.HI.U32 R4, R3, R189, RZ ;  /* 0x000000bd03047227 */ /* 0x000fe200078e00ff */
[----:B------:R-:W-:-:S02]  /*37e0*/  ISETP.GE.AND P3, PT, R11, RZ, PT ;  /* 0x000000ff0b00720c */ /* 0x000fc40003f66270 */
[----:B------:R-:W-:Y:S01]  /*37f0*/  IADD3 R10, R243, 0x47, RZ ;  /* 0x00000047f30a7810 */ /* 0x000fe20007ffe0ff */
[--C-:B------:R-:W-:Y:S01]  /*3800*/  @!P4 IMAD.IADD R185, R185, 0x1, -R2.reuse ;  /* 0x00000001b9b9c824 */ /* 0x100fe200078e0a02 */
[----:B------:R-:W-:Y:S01]  /*3810*/  IADD3 R4, -R4, RZ, RZ ;  /* 0x000000ff04047210 */ /* 0x000fe20007ffe1ff */
[----:B------:R-:W-:Y:S01]  /*3820*/  VIADD R11, R243, 0x48 ;  /* 0x00000048f30b7836 */ /* 0x000fe20000000000 */
[----:B------:R-:W-:Y:S02]  /*3830*/  IABS R193, R9 ;  /* 0x0000000900c17213 */ /* 0x000fe40000000000 */
[C---:B------:R-:W-:Y:S01]  /*3840*/  ISETP.GT.U32.AND P4, PT, R2.reuse, R185, PT ;  /* 0x000000b90200720c */ /* 0x040fe20003f84070 */
[--C-:B------:R-:W-:Y:S01]  /*3850*/  @!P0 IMAD.IADD R179, R179, 0x1, -R2.reuse ;  /* 0x00000001b3b38824 */ /* 0x100fe200078e0a02 */
[----:B------:R-:W-:Y:S01]  /*3860*/  IABS R195, R11 ;  /* 0x0000000b00c37213 */ /* 0x000fe20000000000 */
[----:B------:R-:W-:Y:S01]  /*3870*/  @!P6 IMAD.IADD R187, R187, 0x1, -R2 ;  /* 0x00000001bbbbe824 */ /* 0x000fe200078e0a02 */
[----:B------:R-:W-:Y:S01]  /*3880*/  IABS R191, R10 ;  /* 0x0000000a00bf7213 */ /* 0x000fe20000000000 */
[C---:B------:R-:W-:Y:S01]  /*3890*/  IMAD R189, R2.reuse, R4, R189 ;  /* 0x0000000402bd7224 */ /* 0x040fe200078e02bd */
[----:B------:R-:W-:Y:S01]  /*38a0*/  @!P2 IADD3 R179, -R179, RZ, RZ ;  /* 0x000000ffb3b3a210 */ /* 0x000fe20007ffe1ff */
[----:B------:R-:W-:Y:S01]  /*38b0*/  IMAD.HI.U32 R6, R3, R195, RZ ;  /* 0x000000c303067227 */ /* 0x000fe200078e00ff */
[----:B------:R-:W-:-:S02]  /*38c0*/  ISETP.GT.U32.AND P2, PT, R2, R187, PT ;  /* 0x000000bb0200720c */ /* 0x000fc40003f44070 */
[----:B------:R-:W-:Y:S01]  /*38d0*/  ISETP.GE.AND P1, PT, R12, RZ, PT ;  /* 0x000000ff0c00720c */ /* 0x000fe20003f26270 */
[----:B------:R-:W-:Y:S01]  /*38e0*/  IMAD.HI.U32 R4, R3, R193, RZ ;  /* 0x000000c103047227 */ /* 0x000fe200078e00ff */
[----:B------:R-:W-:Y:S02]  /*38f0*/  IADD3 R6, -R6, RZ, RZ ;  /* 0x000000ff06067210 */ /* 0x000fe40007ffe1ff */
[----:B------:R-:W-:Y:S01]  /*3900*/  @!P4 IADD3 R185, R185, -R2, RZ ;  /* 0x80000002b9b9c210 */ /* 0x000fe20007ffe0ff */
[----:B------:R-:W-:Y:S01]  /*3910*/  VIADD R12, R243, 0x49 ;  /* 0x00000049f30c7836 */ /* 0x000fe20000000000 */
[C---:B------:R-:W-:Y:S01]  /*3920*/  ISETP.GT.U32.AND P4, PT, R2.reuse, R189, PT ;  /* 0x000000bd0200720c */ /* 0x040fe20003f84070 */
[----:B------:R-:W-:Y:S01]  /*3930*/  IMAD R195, R2, R6, R195 ;  /* 0x0000000602c37224 */ /* 0x000fe200078e02c3 */
[----:B------:R-:W-:Y:S01]  /*3940*/  ISETP.GE.AND P0, PT, R5, RZ, PT ;  /* 0x000000ff0500720c */ /* 0x000fe20003f06270 */
[----:B------:R-:W-:Y:S01]  /*3950*/  IMAD.HI.U32 R5, R3, R191, RZ ;  /* 0x000000bf03057227 */ /* 0x000fe200078e00ff */
[----:B------:R-:W-:-:S02]  /*3960*/  IABS R197, R12 ;  /* 0x0000000c00c57213 */ /* 0x000fc40000000000 */
[----:B------:R-:W-:Y:S01]  /*3970*/  @!P2 IADD3 R187, R187, -R2, RZ ;  /* 0x80000002bbbba210 */ /* 0x000fe20007ffe0ff */
[----:B------:R-:W-:Y:S01]  /*3980*/  IMAD.MOV R4, RZ, RZ, -R4 ;  /* 0x000000ffff047224 */ /* 0x000fe200078e0a04 */
[----:B------:R-:W-:Y:S01]  /*3990*/  ISETP.GT.U32.AND P2, PT, R2, R195, PT ;  /* 0x000000c30200720c */ /* 0x000fe20003f44070 */
[----:B------:R-:W-:Y:S01]  /*39a0*/  IMAD.MOV R5, RZ, RZ, -R5 ;  /* 0x000000ffff057224 */ /* 0x000fe200078e0a05 */
[----:B------:R-:W-:Y:S01]  /*39b0*/  ISETP.GE.AND P6, PT, R8, RZ, PT ;  /* 0x000000ff0800720c */ /* 0x000fe20003fc6270 */
[C---:B------:R-:W-:Y:S01]  /*39c0*/  IMAD R193, R2.reuse, R4, R193 ;  /* 0x0000000402c17224 */ /* 0x040fe200078e02c1 */
[----:B------:R-:W-:Y:S01]  /*39d0*/  @!P5 IADD3 R187, -R187, RZ, RZ ;  /* 0x000000ffbbbbd210 */ /* 0x000fe20007ffe1ff */
[----:B------:R-:W-:Y:S02]  /*39e0*/  @!P4 IMAD.IADD R189, R189, 0x1, -R2 ;  /* 0x00000001bdbdc824 */ /* 0x000fe400078e0a02 */
[C---:B------:R-:W-:Y:S01]  /*39f0*/  IMAD R191, R2.reuse, R5, R191 ;  /* 0x0000000502bf7224 */ /* 0x040fe200078e02bf */
[----:B------:R-:W-:Y:S01]  /*3a00*/  @!P0 IADD3 R185, -R185, RZ, RZ ;  /* 0x000000ffb9b98210 */ /* 0x000fe20007ffe1ff */
[----:B------:R-:W-:Y:S01]  /*3a10*/  @!P3 IMAD.MOV R181, RZ, RZ, -R181 ;  /* 0x000000ffffb5b224 */ /* 0x000fe200078e0ab5 */
[C---:B------:R-:W-:Y:S01]  /*3a20*/  ISETP.GT.U32.AND P4, PT, R2.reuse, R189, PT ;  /* 0x000000bd0200720c */ /* 0x040fe20003f84070 */
[----:B------:R-:W-:Y:S01]  /*3a30*/  VIADD R5, R243, 0x4a ;  /* 0x0000004af3057836 */ /* 0x000fe20000000000 */
[----:B------:R-:W-:Y:S01]  /*3a40*/  ISETP.GT.U32.AND P3, PT, R2, R193, PT ;  /* 0x000000c10200720c */ /* 0x000fe20003f64070 */
[----:B------:R-:W-:Y:S01]  /*3a50*/  IMAD.HI.U32 R4, R3, R197, RZ ;  /* 0x000000c503047227 */ /* 0x000fe200078e00ff */
[----:B------:R-:W-:-:S02]  /*3a60*/  ISETP.GE.AND P0, PT, R9, RZ, PT ;  /* 0x000000ff0900720c */ /* 0x000fc40003f06270 */
[----:B------:R-:W-:Y:S01]  /*3a70*/  IABS R199, R5 ;  /* 0x0000000500c77213 */ /* 0x000fe20000000000 */
[----:B------:R-:W-:Y:S01]  /*3a80*/  @!P1 IMAD.MOV R183, RZ, RZ, -R183 ;  /* 0x000000ffffb79224 */ /* 0x000fe200078e0ab7 */
[C---:B------:R-:W-:Y:S01]  /*3a90*/  ISETP.GT.U32.AND P1, PT, R2.reuse, R191, PT ;  /* 0x000000bf0200720c */ /* 0x040fe20003f24070 */
[----:B------:R-:W-:Y:S02]  /*3aa0*/  @!P2 IMAD.IADD R195, R195, 0x1, -R2 ;  /* 0x00000001c3c3a824 */ /* 0x000fe400078e0a02 */
[----:B------:R-:W-:Y:S02]  /*3ab0*/  IMAD.MOV R4, RZ, RZ, -R4 ;  /* 0x000000ffff047224 */ /* 0x000fe400078e0a04 */
[----:B------:R-:W-:Y:S01]  /*3ac0*/  @!P4 IMAD.IADD R189, R189, 0x1, -R2 ;  /* 0x00000001bdbdc824 */ /* 0x000fe200078e0a02 */
[C---:B------:R-:W-:Y:S01]  /*3ad0*/  ISETP.GT.U32.AND P2, PT, R2.reuse, R195, PT ;  /* 0x000000c30200720c */ /* 0x040fe20003f44070 */
[----:B------:R-:W-:Y:S01]  /*3ae0*/  IMAD R197, R2, R4, R197 ;  /* 0x0000000402c57224 */ /* 0x000fe200078e02c5 */
[----:B------:R-:W-:Y:S01]  /*3af0*/  ISETP.GE.AND P4, PT, R10, RZ, PT ;  /* 0x000000ff0a00720c */ /* 0x000fe20003f86270 */
[----:B------:R-:W-:-:S04]  /*3b00*/  IMAD.HI.U32 R4, R3, R199, RZ ;  /* 0x000000c703047227 */ /* 0x000fc800078e00ff */
[----:B------:R-:W-:Y:S01]  /*3b10*/  @!P3 IMAD.IADD R193, R193, 0x1, -R2 ;  /* 0x00000001c1c1b824 */ /* 0x000fe200078e0a02 */
[----:B------:R-:W-:Y:S01]  /*3b20*/  @!P1 IADD3 R191, R191, -R2, RZ ;  /* 0x80000002bfbf9210 */ /* 0x000fe20007ffe0ff */
[----:B------:R-:W-:Y:S01]  /*3b30*/  VIADD R6, R243, 0x4b ;  /* 0x0000004bf3067836 */ /* 0x000fe20000000000 */
[----:B------:R-:W-:Y:S01]  /*3b40*/  ISETP.GE.AND P3, PT, R11, RZ, PT ;  /* 0x000000ff0b00720c */ /* 0x000fe20003f66270 */
[----:B------:R-:W-:Y:S01]  /*3b50*/  IMAD.MOV R4, RZ, RZ, -R4 ;  /* 0x000000ffff047224 */ /* 0x000fe200078e0a04 */
[C---:B------:R-:W-:Y:S01]  /*3b60*/  ISETP.GT.U32.AND P1, PT, R2.reuse, R193, PT ;  /* 0x000000c10200720c */ /* 0x040fe20003f24070 */
[----:B------:R-:W-:Y:S01]  /*3b70*/  @!P6 IMAD.MOV R189, RZ, RZ, -R189 ;  /* 0x000000ffffbde224 */ /* 0x000fe200078e0abd */
[C---:B------:R-:W-:Y:S01]  /*3b80*/  ISETP.GT.U32.AND P6, PT, R2.reuse, R197, PT ;  /* 0x000000c50200720c */ /* 0x040fe20003fc4070 */
[C---:B------:R-:W-:Y:S01]  /*3b90*/  IMAD R199, R2.reuse, R4, R199 ;  /* 0x0000000402c77224 */ /* 0x040fe200078e02c7 */
[----:B------:R-:W-:Y:S01]  /*3ba0*/  IABS R203, R6 ;  /* 0x0000000600cb7213 */ /* 0x000fe20000000000 */
[----:B------:R-:W-:Y:S01]  /*3bb0*/  VIADD R8, R243, 0x4c ;  /* 0x0000004cf3087836 */ /* 0x000fe20000000000 */
[----:B------:R-:W-:Y:S01]  /*3bc0*/  @!P2 IADD3 R195, R195, -R2, RZ ;  /* 0x80000002c3c3a210 */ /* 0x000fe20007ffe0ff */
[----:B------:R-:W-:Y:S01]  /*3bd0*/  VIADD R9, R243, 0x4e ;  /* 0x0000004ef3097836 */ /* 0x000fe20000000000 */
[C---:B------:R-:W-:Y:S01]  /*3be0*/  ISETP.GT.U32.AND P2, PT, R2.reuse, R199, PT ;  /* 0x000000c70200720c */ /* 0x040fe20003f44070 */
[----:B------:R-:W-:Y:S01]  /*3bf0*/  IMAD.HI.U32 R4, R3, R203, RZ ;  /* 0x000000cb03047227 */ /* 0x000fe200078e00ff */
[----:B------:R-:W-:-:S02]  /*3c00*/  ISETP.GT.U32.AND P5, PT, R2, R191, PT ;  /* 0x000000bf0200720c */ /* 0x000fc40003fa4070 */
[----:B------:R-:W-:Y:S01]  /*3c10*/  IABS R201, R8 ;  /* 0x0000000800c97213 */ /* 0x000fe20000000000 */
[----:B------:R-:W-:Y:S01]  /*3c20*/  IMAD.MOV R4, RZ, RZ, -R4 ;  /* 0x000000ffff047224 */ /* 0x000fe200078e0a04 */
[----:B------:R-:W-:Y:S01]  /*3c30*/  @!P1 IADD3 R193, R193, -R2, RZ ;  /* 0x80000002c1c19210 */ /* 0x000fe20007ffe0ff */
[--C-:B------:R-:W-:Y:S01]  /*3c40*/  @!P6 IMAD.IADD R197, R197, 0x1, -R2.reuse ;  /* 0x00000001c5c5e824 */ /* 0x100fe200078e0a02 */
[----:B------:R-:W-:Y:S01]  /*3c50*/  ISETP.GE.AND P1, PT, R12, RZ, PT ;  /* 0x000000ff0c00720c */ /* 0x000fe20003f26270 */
[C---:B------:R-:W-:Y:S01]  /*3c60*/  IMAD R203, R2.reuse, R4, R203 ;  /* 0x0000000402cb7224 */ /* 0x040fe200078e02cb */
[----:B------:R-:W-:Y:S01]  /*3c70*/  @!P0 IADD3 R193, -R193, RZ, RZ ;  /* 0x000000ffc1c18210 */ /* 0x000fe20007ffe1ff */
[----:B------:R-:W-:Y:S01]  /*3c80*/  IMAD.HI.U32 R4, R3, R201, RZ ;  /* 0x000000c903047227 */ /* 0x000fe200078e00ff */
[----:B------:R-:W-:Y:S02]  /*3c90*/  ISETP.GT.U32.AND P0, PT, R2, R197, PT ;  /* 0x000000c50200720c */ /* 0x000fe40003f04070 */
[----:B------:R-:W-:Y:S01]  /*3ca0*/  ISETP.GE.AND P6, PT, R6, RZ, PT ;  /* 0x000000ff0600720c */ /* 0x000fe20003fc6270 */
[--C-:B------:R-:W-:Y:S01]  /*3cb0*/  @!P2 IMAD.IADD R199, R199, 0x1, -R2.reuse ;  /* 0x00000001c7c7a824 */ /* 0x100fe200078e0a02 */
[C---:B------:R-:W-:Y:S01]  /*3cc0*/  ISETP.GT.U32.AND P2, PT, R2.reuse, R203, PT ;  /* 0x000000cb0200720c */ /* 0x040fe20003f44070 */
[----:B------:R-:W-:Y:S01]  /*3cd0*/  @!P5 IMAD.IADD R191, R191, 0x1, -R2 ;  /* 0x00000001bfbfd824 */ /* 0x000fe200078e0a02 */
[----:B------:R-:W-:Y:S01]  /*3ce0*/  IADD3 R6, R243, 0x4d, RZ ;  /* 0x0000004df3067810 */ /* 0x000fe20007ffe0ff */
[----:B------:R-:W-:Y:S01]  /*3cf0*/  IMAD.MOV R4, RZ, RZ, -R4 ;  /* 0x000000ffff047224 */ /* 0x000fe200078e0a04 */
[----:B------:R-:W-:Y:S01]  /*3d00*/  ISETP.GE.AND P5, PT, R5, RZ, PT ;  /* 0x000000ff0500720c */ /* 0x000fe20003fa6270 */
[----:B------:R-:W-:Y:S01]  /*3d10*/  @!P4 IMAD.MOV R191, RZ, RZ, -R191 ;  /* 0x000000ffffbfc224 */ /* 0x000fe200078e0abf */
[----:B------:R-:W-:Y:S01]  /*3d20*/  IABS R205, R6 ;  /* 0x0000000600cd7213 */ /* 0x000fe20000000000 */
[C---:B------:R-:W-:Y:S01]  /*3d30*/  IMAD R201, R2.reuse, R4, R201 ;  /* 0x0000000402c97224 */ /* 0x040fe200078e02c9 */
[C---:B------:R-:W-:Y:S01]  /*3d40*/  ISETP.GT.U32.AND P4, PT, R2.reuse, R199, PT ;  /* 0x000000c70200720c */ /* 0x040fe20003f84070 */
[----:B------:R-:W-:Y:S01]  /*3d50*/  @!P0 IMAD.IADD R197, R197, 0x1, -R2 ;  /* 0x00000001c5c58824 */ /* 0x000fe200078e0a02 */
[----:B------:R-:W-:Y:S01]  /*3d60*/  IABS R207, R9 ;  /* 0x0000000900cf7213 */ /* 0x000fe20000000000 */
[----:B------:R-:W-:Y:S01]  /*3d70*/  IMAD.HI.U32 R4, R3, R205, RZ ;  /* 0x000000cd03047227 */ /* 0x000fe200078e00ff */
[----:B------:R-:W-:-:S02]  /*3d80*/  ISETP.GT.U32.AND P0, PT, R2, R201, PT ;  /* 0x000000c90200720c */ /* 0x000fc40003f04070 */
[----:B------:R-:W-:Y:S01]  /*3d90*/  @!P1 IADD3 R197, -R197, RZ, RZ ;  /* 0x000000ffc5c59210 */ /* 0x000fe20007ffe1ff */
[----:B------:R-:W-:Y:S01]  /*3da0*/  @!P2 IMAD.IADD R203, R203, 0x1, -R2 ;  /* 0x00000001cbcba824 */ /* 0x000fe200078e0a02 */
[----:B------:R-:W-:Y:S01]  /*3db0*/  @!P3 IADD3 R195, -R195, RZ, RZ ;  /* 0x000000ffc3c3b210 */ /* 0x000fe20007ffe1ff */
[----:B------:R-:W-:Y:S01]  /*3dc0*/  IMAD.HI.U32 R5, R3, R207, RZ ;  /* 0x000000cf03057227 */ /* 0x000fe200078e00ff */
[----:B------:R-:W-:Y:S02]  /*3dd0*/  ISETP.GE.AND P3, PT, R8, RZ, PT ;  /* 0x000000ff0800720c */ /* 0x000fe40003f66270 */
[----:B------:R-:W-:Y:S01]  /*3de0*/  ISETP.GT.U32.AND P1, PT, R2, R203, PT ;  /* 0x000000cb0200720c */ /* 0x000fe20003f24070 */
[----:B------:R-:W-:Y:S01]  /*3df0*/  IMAD.MOV R4, RZ, RZ, -R4 ;  /* 0x000000ffff047224 */ /* 0x000fe200078e0a04 */
[----:B------:R-:W-:Y:S01]  /*3e00*/  @!P4 IADD3 R199, R199, -R2, RZ ;  /* 0x80000002c7c7c210 */ /* 0x000fe20007ffe0ff */
[----:B------:R-:W-:Y:S01]  /*3e10*/  IMAD.MOV R5, RZ, RZ, -R5 ;  /* 0x000000ffff057224 */ /* 0x000fe200078e0a05 */
[----:B------:R-:W-:Y:S01]  /*3e20*/  ISETP.GE.AND P4, PT, R6, RZ, PT ;  /* 0x000000ff0600720c */ /* 0x000fe20003f86270 */
[C---:B------:R-:W-:Y:S01]  /*3e30*/  IMAD R205, R2.reuse, R4, R205 ;  /* 0x0000000402cd7224 */ /* 0x040fe200078e02cd */
[----:B------:R-:W-:Y:S01]  /*3e40*/  @!P5 IADD3 R199, -R199, RZ, RZ ;  /* 0x000000ffc7c7d210 */ /* 0x000fe20007ffe1ff */
[C---:B------:R-:W-:Y:S01]  /*3e50*/  IMAD R207, R2.reuse, R5, R207 ;  /* 0x0000000502cf7224 */ /* 0x040fe200078e02cf */
[C---:B------:R-:W-:Y:S01]  /*3e60*/  IADD3 R6, R243.reuse, 0x4f, RZ ;  /* 0x0000004ff3067810 */ /* 0x040fe20007ffe0ff */
[----:B------:R-:W-:Y:S01]  /*3e70*/  VIADD R8, R243, 0x50 ;  /* 0x00000050f3087836 */ /* 0x000fe20000000000 */
[C---:B------:R-:W-:Y:S01]  /*3e80*/  ISETP.GT.U32.AND P5, PT, R2.reuse, R205, PT ;  /* 0x000000cd0200720c */ /* 0x040fe20003fa4070 */
[--C-:B------:R-:W-:Y:S01]  /*3e90*/  @!P0 IMAD.IADD R201, R201, 0x1, -R2.reuse ;  /* 0x00000001c9c98824 */ /* 0x100fe200078e0a02 */
[----:B------:R-:W-:Y:S01]  /*3ea0*/  IABS R209, R6 ;  /* 0x0000000600d17213 */ /* 0x000fe20000000000 */
[----:B------:R-:W-:Y:S01]  /*3eb0*/  @!P1 IMAD.IADD R203, R203, 0x1, -R2 ;  /* 0x00000001cbcb9824 */ /* 0x000fe200078e0a02 */
[C---:B------:R-:W-:Y:S01]  /*3ec0*/  ISETP.GT.U32.AND P1, PT, R2.reuse, R207, PT ;  /* 0x000000cf0200720c */ /* 0x040fe20003f24070 */
[----:B------:R-:W-:Y:S01]  /*3ed0*/  VIADD R10, R243, 0x52 ;  /* 0x00000052f30a7836 */ /* 0x000fe20000000000 */
[----:B------:R-:W-:Y:S01]  /*3ee0*/  ISETP.GT.U32.AND P0, PT, R2, R201, PT ;  /* 0x000000c90200720c */ /* 0x000fe20003f04070 */
[----:B------:R-:W-:Y:S01]  /*3ef0*/  IMAD.HI.U32 R4, R3, R209, RZ ;  /* 0x000000d103047227 */ /* 0x000fe200078e00ff */
[----:B------:R-:W-:-:S02]  /*3f00*/  IABS R213, R8 ;  /* 0x0000000800d57213 */ /* 0x000fc40000000000 */
[----:B------:R-:W-:Y:S01]  /*3f10*/  ISETP.GE.AND P2, PT, R9, RZ, PT ;  /* 0x000000ff0900720c */ /* 0x000fe20003f46270 */
[----:B------:R-:W-:Y:S01]  /*3f20*/  IMAD.MOV R4, RZ, RZ, -R4 ;  /* 0x000000ffff047224 */ /* 0x000fe200078e0a04 */
[----:B------:R-:W-:Y:S01]  /*3f30*/  @!P6 IADD3 R203, -R203, RZ, RZ ;  /* 0x000000ffcbcbe210 */ /* 0x000fe20007ffe1ff */
[--C-:B------:R-:W-:Y:S01]  /*3f40*/  @!P5 IMAD.IADD R205, R205, 0x1, -R2.reuse ;  /* 0x00000001cdcdd824 */ /* 0x100fe200078e0a02 */
[----:B------:R-:W-:Y:S01]  /*3f50*/  IABS R211, R10 ;  /* 0x0000000a00d37213 */ /* 0x000fe20000000000 */
[C---:B------:R-:W-:Y:S01]  /*3f60*/  IMAD R209, R2.reuse, R4, R209 ;  /* 0x0000000402d17224 */ /* 0x040fe200078e02d1 */
[----:B------:R-:W-:Y:S01]  /*3f70*/  IADD3 R11, R243, 0x63, RZ ;  /* 0x00000063f30b7810 */ /* 0x000fe20007ffe0ff */
[----:B------:R-:W-:Y:S01]  /*3f80*/  @!P1 IMAD.IADD R207, R207, 0x1, -R2 ;  /* 0x00000001cfcf9824 */ /* 0x000fe200078e0a02 */
[C---:B------:R-:W-:Y:S01]  /*3f90*/  ISETP.GT.U32.AND P1, PT, R2.reuse, R205, PT ;  /* 0x000000cd0200720c */ /* 0x040fe20003f24070 */
[----:B------:R-:W-:Y:S01]  /*3fa0*/  IMAD.HI.U32 R4, R3, R213, RZ ;  /* 0x000000d503047227 */ /* 0x000fe200078e00ff */
[----:B------:R-:W-:-:S02]  /*3fb0*/  ISETP.GT.U32.AND P5, PT, R2, R209, PT ;  /* 0x000000d10200720c */ /* 0x000fc40003fa4070 */
[----:B------:R-:W-:Y:S01]  /*3fc0*/  ISETP.GT.U32.AND P6, PT, R2, R207, PT ;  /* 0x000000cf0200720c */ /* 0x000fe20003fc4070 */
[----:B------:R-:W-:Y:S01]  /*3fd0*/  VIADD R9, R243, 0x51 ;  /* 0x00000051f3097836 */ /* 0x000fe20000000000 */
[----:B------:R-:W-:Y:S01]  /*3fe0*/  @!P0 IADD3 R201, R201, -R2, RZ ;  /* 0x80000002c9c98210 */ /* 0x000fe20007ffe0ff */
[----:B------:R-:W-:Y:S01]  /*3ff0*/  IMAD.MOV R4, RZ, RZ, -R4 ;  /* 0x000000ffff047224 */ /* 0x000fe200078e0a04 */
[----:B------:R-:W-:Y:S01]  /*4000*/  ISETP.GE.AND P0, PT, R6, RZ, PT ;  /* 0x000000ff0600720c */ /* 0x000fe20003f06270 */
[----:B------:R-:W-:Y:S01]  /*4010*/  IMAD.HI.U32 R6, R3, R211, RZ ;  /* 0x000000d303067227 */ /* 0x000fe200078e00ff */
[----:B------:R-:W-:Y:S02]  /*4020*/  IABS R215, R9 ;  /* 0x0000000900d77213 */ /* 0x000fe40000000000 */
[----:B------:R-:W-:Y:S01]  /*4030*/  @!P3 IADD3 R201, -R201, RZ, RZ ;  /* 0x000000ffc9c9b210 */ /* 0x000fe20007ffe1ff */
[----:B------:R-:W-:Y:S01]  /*4040*/  IMAD R213, R2, R4, R213 ;  /* 0x0000000402d57224 */ /* 0x000fe200078e02d5 */
[----:B------:R-:W-:Y:S01]  /*4050*/  ISETP.GE.AND P3, PT, R8, RZ, PT ;  /* 0x000000ff0800720c */ /* 0x000fe20003f66270 */
[----:B------:R-:W-:Y:S01]  /*4060*/  IMAD.HI.U32 R5, R3, R215, RZ ;  /* 0x000000d703057227 */ /* 0x000fe200078e00ff */
[----:B------:R-:W-:-:S02]  /*4070*/  IADD3 R8, R243, 0x55, RZ ;  /* 0x00000055f3087810 */ /* 0x000fc40007ffe0ff */
[----:B------:R-:W-:Y:S01]  /*4080*/  IABS R251, R11 ;  /* 0x0000000b00fb7213 */ /* 0x000fe20000000000 */
[----:B------:R-:W-:Y:S01]  /*4090*/  @!P1 IMAD.IADD R205, R205, 0x1, -R2 ;  /* 0x00000001cdcd9824 */ /* 0x000fe200078e0a02 */
[C---:B------:R-:W-:Y:S01]  /*40a0*/  ISETP.GT.U32.AND P1, PT, R2.reuse, R213, PT ;  /* 0x000000d50200720c */ /* 0x040fe20003f24070 */
[----:B------:R-:W-:Y:S01]  /*40b0*/  IMAD.MOV R6, RZ, RZ, -R6 ;  /* 0x000000ffff067224 */ /* 0x000fe200078e0a06 */
[----:B------:R-:W-:Y:S01]  /*40c0*/  IABS R221, R8 ;  /* 0x0000000800dd7213 */ /* 0x000fe20000000000 */
[----:B------:R-:W-:Y:S01]  /*40d0*/  IMAD.MOV R5, RZ, RZ, -R5 ;  /* 0x000000ffff057224 */ /* 0x000fe200078e0a05 */
[----:B------:R-:W-:Y:S01]  /*40e0*/  @!P4 IADD3 R205, -R205, RZ, RZ ;  /* 0x000000ffcdcdc210 */ /* 0x000fe20007ffe1ff */
[C---:B------:R-:W-:Y:S01]  /*40f0*/  IMAD R211, R2.reuse, R6, R211 ;  /* 0x0000000602d37224 */ /* 0x040fe200078e02d3 */
[----:B------:R-:W-:Y:S01]  /*4100*/  IADD3 R6, R243, 0x54, RZ ;  /* 0x00000054f3067810 */ /* 0x000fe20007ffe0ff */
[--C-:B------:R-:W-:Y:S01]  /*4110*/  @!P6 IMAD.IADD R207, R207, 0x1, -R2.reuse ;  /* 0x00000001cfcfe824 */ /* 0x100fe200078e0a02 */
[----:B------:R-:W-:Y:S01]  /*4120*/  ISETP.GE.AND P4, PT, R9, RZ, PT ;  /* 0x000000ff0900720c */ /* 0x000fe20003f86270 */
[--C-:B------:R-:W-:Y:S01]  /*4130*/  @!P5 IMAD.IADD R209, R209, 0x1, -R2.reuse ;  /* 0x00000001d1d1d824 */ /* 0x100fe200078e0a02 */
[----:B------:R-:W-:Y:S01]  /*4140*/  IABS R219, R6 ;  /* 0x0000000600db7213 */ /* 0x000fe20000000000 */
[C---:B------:R-:W-:Y:S01]  /*4150*/  IMAD R215, R2.reuse, R5, R215 ;  /* 0x0000000502d77224 */ /* 0x040fe200078e02d7 */
[----:B------:R-:W-:Y:S01]  /*4160*/  IADD3 R5, R243, 0x53, RZ ;  /* 0x00000053f3057810 */ /* 0x000fe20007ffe0ff */
[----:B------:R-:W-:Y:S01]  /*4170*/  @!P2 IMAD.MOV R207, RZ, RZ, -R207 ;  /* 0x000000ffffcfa224 */ /* 0x000fe200078e0acf */
[C---:B------:R-:W-:Y:S01]  /*4180*/  ISETP.GT.U32.AND P2, PT, R2.reuse, R211, PT ;  /* 0x000000d30200720c */ /* 0x040fe20003f44070 */
[----:B------:R-:W-:Y:S01]  /*4190*/  @!P1 IMAD.IADD R213, R213, 0x1, -R2 ;  /* 0x00000001d5d59824 */ /* 0x000fe200078e0a02 */
[----:B------:R-:W-:Y:S01]  /*41a0*/  ISETP.GT.U32.AND P5, PT, R2, R209, PT ;  /* 0x000000d10200720c */ /* 0x000fe20003fa4070 */
[----:B------:R-:W-:Y:S01]  /*41b0*/  VIADD R12, R243, 0x64 ;  /* 0x00000064f30c7836 */ /* 0x000fe20000000000 */
[----:B------:R-:W-:-:S02]  /*41c0*/  IABS R217, R5 ;  /* 0x0000000500d97213 */ /* 0x000fc40000000000 */
[C---:B------:R-:W-:Y:S02]  /*41d0*/  ISETP.GT.U32.AND P1, PT, R2.reuse, R213, PT ;  /* 0x000000d50200720c */ /* 0x040fe40003f24070 */
[----:B------:R-:W-:Y:S01]  /*41e0*/  ISETP.GT.U32.AND P6, PT, R2, R215, PT ;  /* 0x000000d70200720c */ /* 0x000fe20003fc4070 */
[----:B------:R-:W-:Y:S01]  /*41f0*/  IMAD.HI.U32 R4, R3, R217, RZ ;  /* 0x000000d903047227 */ /* 0x000fe200078e00ff */
[----:B------:R-:W-:Y:S02]  /*4200*/  IADD3 R9, R243, 0x56, RZ ;  /* 0x00000056f3097810 */ /* 0x000fe40007ffe0ff */
[----:B------:R-:W-:Y:S01]  /*4210*/  IABS R30, R12 ;  /* 0x0000000c001e7213 */ /* 0x000fe20000000000 */
[----:B------:R-:W-:Y:S01]  /*4220*/  IMAD.MOV R4, RZ, RZ, -R4 ;  /* 0x000000ffff047224 */ /* 0x000fe200078e0a04 */
[----:B------:R-:W-:Y:S01]  /*4230*/  IABS R223, R9 ;  /* 0x0000000900df7213 */ /* 0x000fe20000000000 */
[--C-:B------:R-:W-:Y:S02]  /*4240*/  @!P2 IMAD.IADD R211, R211, 0x1, -R2.reuse ;  /* 0x00000001d3d3a824 */ /* 0x100fe400078e0a02 */
[----:B------:R-:W-:Y:S01]  /*4250*/  @!P5 IMAD.IADD R209, R209, 0x1, -R2 ;  /* 0x00000001d1d1d824 */ /* 0x000fe200078e0a02 */
[----:B------:R-:W-:Y:S01]  /*4260*/  ISETP.GE.AND P5, PT, R10, RZ, PT ;  /* 0x000000ff0a00720c */ /* 0x000fe20003fa6270 */
[C---:B------:R-:W-:Y:S01]  /*4270*/  IMAD R217, R2.reuse, R4, R217 ;  /* 0x0000000402d97224 */ /* 0x040fe200078e02d9 */
[----:B------:R-:W-:Y:S01]  /*4280*/  ISETP.GT.U32.AND P2, PT, R2, R211, PT ;  /* 0x000000d30200720c */ /* 0x000fe20003f44070 */
[----:B------:R-:W-:Y:S01]  /*4290*/  IMAD.HI.U32 R4, R3, R219, RZ ;  /* 0x000000db03047227 */ /* 0x000fe200078e00ff */
[----:B------:R-:W-:-:S02]  /*42a0*/  @!P0 IADD3 R209, -R209, RZ, RZ ;  /* 0x000000ffd1d18210 */ /* 0x000fc40007ffe1ff */
[----:B------:R-:W-:Y:S01]  /*42b0*/  ISETP.GT.U32.AND P0, PT, R2, R217, PT ;  /* 0x000000d90200720c */ /* 0x000fe20003f04070 */
[----:B------:R-:W-:Y:S01]  /*42c0*/  @!P1 IMAD.IADD R213, R213, 0x1, -R2 ;  /* 0x00000001d5d59824 */ /* 0x000fe200078e0a02 */
[----:B------:R-:W-:Y:S01]  /*42d0*/  ISETP.GE.AND P1, PT, R5, RZ, PT ;  /* 0x000000ff0500720c */ /* 0x000fe20003f26270 */
[----:B------:R-:W-:Y:S02]  /*42e0*/  IMAD.MOV R5, RZ, RZ, -R4 ;  /* 0x000000ffff057224 */ /* 0x000fe400078e0a04 */
[----:B------:R-:W-:-:S04]  /*42f0*/  IMAD.HI.U32 R4, R3, R221, RZ ;  /* 0x000000dd03047227 */ /* 0x000fc800078e00ff */
[----:B------:R-:W-:Y:S01]  /*4300*/  IMAD.MOV R4, RZ, RZ, -R4 ;  /* 0x000000ffff047224 */ /* 0x000fe200078e0a04 */
[----:B------:R-:W-:Y:S01]  /*4310*/  @!P2 IADD3 R211, R211, -R2, RZ ;  /* 0x80000002d3d3a210 */ /* 0x000fe20007ffe0ff */
[--C-:B------:R-:W-:Y:S02]  /*4320*/  @!P6 IMAD.IADD R215, R215, 0x1, -R2.reuse ;  /* 0x00000001d7d7e824 */ /* 0x100fe400078e0a02 */
[C---:B------:R-:W-:Y:S02]  /*4330*/  IMAD R221, R2.reuse, R4, R221 ;  /* 0x0000000402dd7224 */ /* 0x040fe400078e02dd */
[----:B------:R-:W-:Y:S01]  /*4340*/  @!P0 IMAD.IADD R217, R217, 0x1, -R2 ;  /* 0x00000001d9d98824 */ /* 0x000fe200078e0a02 */
[C---:B------:R-:W-:Y:S01]  /*4350*/  ISETP.GT.U32.AND P6, PT, R2.reuse, R215, PT ;  /* 0x000000d70200720c */ /* 0x040fe20003fc4070 */
[----:B------:R-:W-:Y:S01]  /*4360*/  @!P5 IMAD.MOV R211, RZ, RZ, -R211 ;  /* 0x000000ffffd3d224 */ /* 0x000fe200078e0ad3 */
[C---:B------:R-:W-:Y:S01]  /*4370*/  ISETP.GT.U32.AND P5, PT, R2.reuse, R221, PT ;  /* 0x000000dd0200720c */ /* 0x040fe20003fa4070 */
[----:B------:R-:W-:Y:S01]  /*4380*/  @!P3 IMAD.MOV R213, RZ, RZ, -R213 ;  /* 0x000000ffffd5b224 */ /* 0x000fe200078e0ad5 */
[----:B------:R-:W-:Y:S01]  /*4390*/  ISETP.GT.U32.AND P3, PT, R2, R217, PT ;  /* 0x000000d90200720c */ /* 0x000fe20003f64070 */
[----:B------:R-:W-:Y:S01]  /*43a0*/  IMAD.HI.U32 R4, R3, R223, RZ ;  /* 0x000000df03047227 */ /* 0x000fe200078e00ff */
[----:B------:R-:W-:-:S03]  /*43b0*/  ISETP.GE.AND P0, PT, R8, RZ, PT ;  /* 0x000000ff0800720c */ /* 0x000fc60003f06270 */
[----:B------:R-:W-:Y:S01]  /*43c0*/  IMAD R219, R2, R5, R219 ;  /* 0x0000000502db7224 */ /* 0x000fe200078e02db */
[----:B------:R-:W-:Y:S01]  /*43d0*/  IADD3 R5, R243, 0x57, RZ ;  /* 0x00000057f3057810 */ /* 0x000fe20007ffe0ff */
[----:B------:R-:W-:Y:S02]  /*43e0*/  IMAD.MOV R4, RZ, RZ, -R4 ;  /* 0x000000ffff047224 */ /* 0x000fe400078e0a04 */
[--C-:B------:R-:W-:Y:S01]  /*43f0*/  @!P6 IMAD.IADD R215, R215, 0x1, -R2.reuse ;  /* 0x00000001d7d7e824 */ /* 0x100fe200078e0a02 */
[----:B------:R-:W-:Y:S01]  /*4400*/  ISETP.GE.AND P6, PT, R6, RZ, PT ;  /* 0x000000ff0600720c */ /* 0x000fe20003fc6270 */
[----:B------:R-:W-:Y:S01]  /*4410*/  @!P5 IMAD.IADD R221, R221, 0x1, -R2 ;  /* 0x00000001ddddd824 */ /* 0x000fe200078e0a02 */
[C---:B------:R-:W-:Y:S01]  /*4420*/  ISETP.GT.U32.AND P2, PT, R2.reuse, R219, PT ;  /* 0x000000db0200720c */ /* 0x040fe20003f44070 */
[----:B------:R-:W-:Y:S01]  /*4430*/  VIADD R6, R243, 0x58 ;  /* 0x00000058f3067836 */ /* 0x000fe20000000000 */
[----:B------:R-:W-:Y:S01]  /*4440*/  @!P3 IADD3 R217, R217, -R2, RZ ;  /* 0x80000002d9d9b210 */ /* 0x000fe20007ffe0ff */
[C---:B------:R-:W-:Y:S01]  /*4450*/  IMAD R223, R2.reuse, R4, R223 ;  /* 0x0000000402df7224 */ /* 0x040fe200078e02df */
[----:B------:R-:W-:Y:S01]  /*4460*/  IABS R225, R5 ;  /* 0x0000000500e17213 */ /* 0x000fe20000000000 */
[----:B------:R-:W-:Y:S01]  /*4470*/  VIADD R8, R243, 0x59 ;  /* 0x00000059f3087836 */ /* 0x000fe20000000000 */
[C---:B------:R-:W-:Y:S01]  /*4480*/  ISETP.GT.U32.AND P5, PT, R2.reuse, R221, PT ;  /* 0x000000dd0200720c */ /* 0x040fe20003fa4070 */
[----:B------:R-:W-:Y:S01]  /*4490*/  @!P1 IMAD.MOV R217, RZ, RZ, -R217 ;  /* 0x000000ffffd99224 */ /* 0x000fe200078e0ad9 */
[----:B------:R-:W-:Y:S01]  /*44a0*/  IABS R227, R6 ;  /* 0x0000000600e37213 */ /* 0x000fe20000000000 */
[----:B------:R-:W-:Y:S01]  /*44b0*/  IMAD.HI.U32 R4, R3, R225, RZ ;  /* 0x000000e103047227 */ /* 0x000fe200078e00ff */
[----:B------:R-:W-:-:S02]  /*44c0*/  ISETP.GT.U32.AND P1, PT, R2, R223, PT ;  /* 0x000000df0200720c */ /* 0x000fc40003f24070 */
[----:B------:R-:W-:Y:S01]  /*44d0*/  ISETP.GE.AND P3, PT, R5, RZ, PT ;  /* 0x000000ff0500720c */ /* 0x000fe20003f66270 */
[----:B------:R-:W-:Y:S01]  /*44e0*/  IMAD.MOV R5, RZ, RZ, -R4 ;  /* 0x000000ffff057224 */ /* 0x000fe200078e0a04 */
[----:B------:R-:W-:Y:S01]  /*44f0*/  IABS R229, R8 ;  /* 0x0000000800e57213 */ /* 0x000fe20000000000 */
[----:B------:R-:W-:Y:S01]  /*4500*/  IMAD.HI.U32 R4, R3, R227, RZ ;  /* 0x000000e303047227 */ /* 0x000fe200078e00ff */
[----:B------:R-:W-:Y:S02]  /*4510*/  @!P4 IADD3 R215, -R215, RZ, RZ ;  /* 0x000000ffd7d7c210 */ /* 0x000fe40007ffe1ff */
[----:B------:R-:W-:Y:S01]  /*4520*/  ISETP.GE.AND P4, PT, R9, RZ, PT ;  /* 0x000000ff0900720c */ /* 0x000fe20003f86270 */
[----:B------:R-:W-:Y:S02]  /*4530*/  @!P2 IMAD.IADD R219, R219, 0x1, -R2 ;  /* 0x00000001dbdba824 */ /* 0x000fe400078e0a02 */
[C---:B------:R-:W-:Y:S02]  /*4540*/  IMAD R225, R2.reuse, R5, R225 ;  /* 0x0000000502e17224 */ /* 0x040fe400078e02e1 */
[----:B------:R-:W-:Y:S01]  /*4550*/  IMAD.MOV R5, RZ, RZ, -R4 ;  /* 0x000000ffff057224 */ /* 0x000fe200078e0a04 */
[C---:B------:R-:W-:Y:S01]  /*4560*/  ISETP.GT.U32.AND P2, PT, R2.reuse, R219, PT ;  /* 0x000000db0200720c */ /* 0x040fe20003f44070 */
[----:B------:R-:W-:Y:S01]  /*4570*/  @!P5 IMAD.IADD R221, R221, 0x1, -R2 ;  /* 0x00000001ddddd824 */ /* 0x000fe200078e0a02 */
[----:B------:R-:W-:Y:S01]  /*4580*/  @!P1 IADD3 R223, R223, -R2, RZ ;  /* 0x80000002dfdf9210 */ /* 0x000fe20007ffe0ff */
[C---:B------:R-:W-:Y:S01]  /*4590*/  IMAD R227, R2.reuse, R5, R227 ;  /* 0x0000000502e37224 */ /* 0x040fe200078e02e3 */
[----:B------:R-:W-:Y:S01]  /*45a0*/  ISETP.GT.U32.AND P5, PT, R2, R225, PT ;  /* 0x000000e10200720c */ /* 0x000fe20003fa4070 */
[----:B------:R-:W-:Y:S01]  /*45b0*/  IMAD.HI.U32 R4, R3, R229, RZ ;  /* 0x000000e503047227 */ /* 0x000fe200078e00ff */
[----:B------:R-:W-:-:S02]  /*45c0*/  @!P0 IADD3 R221, -R221, RZ, RZ ;  /* 0x000000ffdddd8210 */ /* 0x000fc40007ffe1ff */
[C---:B------:R-:W-:Y:S01]  /*45d0*/  ISETP.GT.U32.AND P1, PT, R2.reuse, R223, PT ;  /* 0x000000df0200720c */ /* 0x040fe20003f24070 */
[----:B------:R-:W-:Y:S01]  /*45e0*/  IMAD.MOV R4, RZ, RZ, -R4 ;  /* 0x000000ffff047224 */ /* 0x000fe200078e0a04 */
[C---:B------:R-:W-:Y:S01]  /*45f0*/  ISETP.GT.U32.AND P0, PT, R2.reuse, R227, PT ;  /* 0x000000e30200720c */ /* 0x040fe20003f04070 */
[----:B------:R-:W-:Y:S02]  /*4600*/  VIADD R9, R243, 0x5c ;  /* 0x0000005cf3097836 */ /* 0x000fe40000000000 */
[----:B------:R-:W-:Y:S01]  /*4610*/  @!P2 IADD3 R219, R219, -R2, RZ ;  /* 0x80000002dbdba210 */ /* 0x000fe20007ffe0ff */
[----:B------:R-:W-:Y:S01]  /*4620*/  IMAD R229, R2, R4, R229 ;  /* 0x0000000402e57224 */ /* 0x000fe200078e02e5 */
[----:B------:R-:W-:Y:S01]  /*4630*/  ISETP.GE.AND P2, PT, R6, RZ, PT ;  /* 0x000000ff0600720c */ /* 0x000fe20003f46270 */
[----:B------:R-:W-:Y:S01]  /*4640*/  VIADD R6, R243, 0x5a ;  /* 0x0000005af3067836 */ /* 0x000fe20000000000 */
[----:B------:R-:W-:Y:S01]  /*4650*/  @!P6 IADD3 R219, -R219, RZ, RZ ;  /* 0x000000ffdbdbe210 */ /* 0x000fe20007ffe1ff */
[C---:B------:R-:W-:Y:S01]  /*4660*/  VIADD R10, R243.reuse, 0x62 ;  /* 0x00000062f30a7836 */ /* 0x040fe20000000000 */
[----:B------:R-:W-:Y:S01]  /*4670*/  ISETP.GE.AND P6, PT, R8, RZ, PT ;  /* 0x000000ff0800720c */ /* 0x000fe20003fc6270 */
[----:B------:R-:W-:Y:S01]  /*4680*/  VIADD R8, R243, 0x5b ;  /* 0x0000005bf3087836 */ /* 0x000fe20000000000 */
[----:B------:R-:W-:Y:S01]  /*4690*/  IABS R231, R6 ;  /* 0x0000000600e77213 */ /* 0x000fe20000000000 */
[--C-:B------:R-:W-:Y:S01]  /*46a0*/  @!P1 IMAD.IADD R223, R223, 0x1, -R2.reuse ;  /* 0x00000001dfdf9824 */ /* 0x100fe200078e0a02 */
[----:B------:R-:W-:Y:S01]  /*46b0*/  ISETP.GT.U32.AND P1, PT, R2, R229, PT ;  /* 0x000000e50200720c */ /* 0x000fe20003f24070 */
[----:B------:R-:W-:Y:S01]  /*46c0*/  @!P0 IMAD.IADD R227, R227, 0x1, -R2 ;  /* 0x00000001e3e38824 */ /* 0x000fe200078e0a02 */
[----:B------:R-:W-:Y:S01]  /*46d0*/  @!P5 IADD3 R225, R225, -R2, RZ ;  /* 0x80000002e1e1d210 */ /* 0x000fe20007ffe0ff */
[----:B------:R-:W-:Y:S01]  /*46e0*/  IMAD.HI.U32 R4, R3, R231, RZ ;  /* 0x000000e703047227 */ /* 0x000fe200078e00ff */
[----:B------:R-:W-:-:S02]  /*46f0*/  IABS R233, R8 ;  /* 0x0000000800e97213 */ /* 0x000fc40000000000 */
[C---:B------:R-:W-:Y:S01]  /*4700*/  ISETP.GT.U32.AND P0, PT, R2.reuse, R227, PT ;  /* 0x000000e30200720c */ /* 0x040fe20003f04070 */
[----:B------:R-:W-:Y:S01]  /*4710*/  IMAD.MOV R4, RZ, RZ, -R4 ;  /* 0x000000ffff047224 */ /* 0x000fe200078e0a04 */
[----:B------:R-:W-:Y:S01]  /*4720*/  ISETP.GT.U32.AND P5, PT, R2, R225, PT ;  /* 0x000000e10200720c */ /* 0x000fe20003fa4070 */
[----:B------:R-:W-:Y:S01]  /*4730*/  IMAD.HI.U32 R5, R3, R233, RZ ;  /* 0x000000e903057227 */ /* 0x000fe200078e00ff */
[----:B------:R-:W-:Y:S02]  /*4740*/  IABS R235, R9 ;  /* 0x0000000900eb7213 */ /* 0x000fe40000000000 */
[----:B------:R-:W-:Y:S01]  /*4750*/  @!P4 IADD3 R223, -R223, RZ, RZ ;  /* 0x000000ffdfdfc210 */ /* 0x000fe20007ffe1ff */
[--C-:B------:R-:W-:Y:S01]  /*4760*/  @!P1 IMAD.IADD R229, R229, 0x1, -R2.reuse ;  /* 0x00000001e5e59824 */ /* 0x100fe200078e0a02 */
[----:B------:R-:W-:Y:S01]  /*4770*/  ISETP.GE.AND P4, PT, R6, RZ, PT ;  /* 0x000000ff0600720c */ /* 0x000fe20003f86270 */
[C---:B------:R-:W-:Y:S01]  /*4780*/  IMAD R231, R2.reuse, R4, R231 ;  /* 0x0000000402e77224 */ /* 0x040fe200078e02e7 */
[----:B------:R-:W-:Y:S01]  /*4790*/  IABS R249, R10 ;  /* 0x0000000a00f97213 */ /* 0x000fe20000000000 */
[----:B------:R-:W-:Y:S01]  /*47a0*/  IMAD.MOV R5, RZ, RZ, -R5 ;  /* 0x000000ffff057224 */ /* 0x000fe200078e0a05 */
[C---:B------:R-:W-:Y:S01]  /*47b0*/  ISETP.GT.U32.AND P1, PT, R2.reuse, R229, PT ;  /* 0x000000e50200720c */ /* 0x040fe20003f24070 */
[----:B------:R-:W-:Y:S01]  /*47c0*/  @!P0 IMAD.IADD R227, R227, 0x1, -R2 ;  /* 0x00000001e3e38824 */ /* 0x000fe200078e0a02 */
[C---:B------:R-:W-:Y:S01]  /*47d0*/  ISETP.GT.U32.AND P0, PT, R2.reuse, R231, PT ;  /* 0x000000e70200720c */ /* 0x040fe20003f04070 */
[----:B------:R-:W-:Y:S01]  /*47e0*/  IMAD R233, R2, R5, R233 ;  /* 0x0000000502e97224 */ /* 0x000fe200078e02e9 */
[----:B------:R-:W-:Y:S01]  /*47f0*/  @!P5 IADD3 R225, R225, -R2, RZ ;  /* 0x80000002e1e1d210 */ /* 0x000fe20007ffe0ff */
[----:B------:R-:W-:Y:S01]  /*4800*/  IMAD.HI.U32 R4, R3, R235, RZ ;  /* 0x000000eb03047227 */ /* 0x000fe200078e00ff */
[----:B------:R-:W-:-:S02]  /*4810*/  ISETP.GE.AND P5, PT, R8, RZ, PT ;  /* 0x000000ff0800720c */ /* 0x000fc40003fa6270 */
[C---:B------:R-:W-:Y:S01]  /*4820*/  IADD3 R8, R243.reuse, 0x5f, RZ ;  /* 0x0000005ff3087810 */ /* 0x040fe20007ffe0ff */
[----:B------:R-:W-:Y:S01]  /*4830*/  VIADD R5, R243, 0x5d ;  /* 0x0000005df3057836 */ /* 0x000fe20000000000 */
[----:B------:R-:W-:Y:S01]  /*4840*/  IADD3 R4, -R4, RZ, RZ ;  /* 0x000000ff04047210 */ /* 0x000fe20007ffe1ff */
[----:B------:R-:W-:Y:S01]  /*4850*/  @!P3 IMAD.MOV R225, RZ, RZ, -R225 ;  /* 0x000000ffffe1b224 */ /* 0x000fe200078e0ae1 */
[C---:B------:R-:W-:Y:S01]  /*4860*/  ISETP.GT.U32.AND P3, PT, R2.reuse, R233, PT ;  /* 0x000000e90200720c */ /* 0x040fe20003f64070 */
[--C-:B------:R-:W-:Y:S01]  /*4870*/  @!P1 IMAD.IADD R229, R229, 0x1, -R2.reuse ;  /* 0x00000001e5e59824 */ /* 0x100fe200078e0a02 */
[----:B------:R-:W-:Y:S01]  /*4880*/  IABS R237, R5 ;  /* 0x0000000500ed7213 */ /* 0x000fe20000000000 */
[----:B------:R-:W-:Y:S01]  /*4890*/  @!P0 IMAD.IADD R231, R231, 0x1, -R2 ;  /* 0x00000001e7e78824 */ /* 0x000fe200078e0a02 */
[----:B------:R-:W-:Y:S01]  /*48a0*/  ISETP.GE.AND P0, PT, R5, RZ, PT ;  /* 0x000000ff0500720c */ /* 0x000fe20003f06270 */
[----:B------:R-:W-:Y:S01]  /*48b0*/  @!P6 IMAD.MOV R229, RZ, RZ, -R229 ;  /* 0x000000ffffe5e224 */ /* 0x000fe200078e0ae5 */
[----:B------:R-:W-:Y:S01]  /*48c0*/  IADD3 R5, R243, 0x5e, RZ ;  /* 0x0000005ef3057810 */ /* 0x000fe20007ffe0ff */
[C---:B------:R-:W-:Y:S01]  /*48d0*/  IMAD R235, R2.reuse, R4, R235 ;  /* 0x0000000402eb7224 */ /* 0x040fe200078e02eb */
[----:B------:R-:W-:Y:S01]  /*48e0*/  ISETP.GT.U32.AND P6, PT, R2, R231, PT ;  /* 0x000000e70200720c */ /* 0x000fe20003fc4070 */
[----:B------:R-:W-:Y:S01]  /*48f0*/  IMAD.HI.U32 R4, R3, R237, RZ ;  /* 0x000000ed03047227 */ /* 0x000fe200078e00ff */
[----:B------:R-:W-:-:S02]  /*4900*/  IABS R241, R8 ;  /* 0x0000000800f17213 */ /* 0x000fc40000000000 */
[C---:B------:R-:W-:Y:S01]  /*4910*/  ISETP.GT.U32.AND P1, PT, R2.reuse, R235, PT ;  /* 0x000000eb0200720c */ /* 0x040fe20003f24070 */
[----:B------:R-:W-:Y:S01]  /*4920*/  IMAD.MOV R4, RZ, RZ, -R4 ;  /* 0x000000ffff047224 */ /* 0x000fe200078e0a04 */
[----:B------:R-:W-:Y:S01]  /*4930*/  IABS R239, R5 ;  /* 0x0000000500ef7213 */ /* 0x000fe20000000000 */
[--C-:B------:R-:W-:Y:S01]  /*4940*/  @!P3 IMAD.IADD R233, R233, 0x1, -R2.reuse ;  /* 0x00000001e9e9b824 */ /* 0x100fe200078e0a02 */
[----:B------:R-:W-:Y:S01]  /*4950*/  @!P2 IADD3 R227, -R227, RZ, RZ ;  /* 0x000000ffe3e3a210 */ /* 0x000fe20007ffe1ff */
[C---:B------:R-:W-:Y:S01]  /*4960*/  IMAD R237, R2.reuse, R4, R237 ;  /* 0x0000000402ed7224 */ /* 0x040fe200078e02ed */
[----:B------:R-:W-:Y:S01]  /*4970*/  ISETP.GE.AND P2, PT, R9, RZ, PT ;  /* 0x000000ff0900720c */ /* 0x000fe20003f46270 */
[----:B------:R-:W-:Y:S01]  /*4980*/  IMAD.HI.U32 R4, R3, R239, RZ ;  /* 0x000000ef03047227 */ /* 0x000fe200078e00ff */
[C---:B------:R-:W-:Y:S02]  /*4990*/  ISETP.GT.U32.AND P3, PT, R2.reuse, R233, PT ;  /* 0x000000e90200720c */ /* 0x040fe40003f64070 */
[----:B------:R-:W-:Y:S01]  /*49a0*/  IADD3 R9, R243, 0x60, RZ ;  /* 0x00000060f3097810 */ /* 0x000fe20007ffe0ff */
[--C-:B------:R-:W-:Y:S01]  /*49b0*/  @!P6 IMAD.IADD R231, R231, 0x1, -R2.reuse ;  /* 0x00000001e7e7e824 */ /* 0x100fe200078e0a02 */
[----:B------:R-:W-:Y:S01]  /*49c0*/  ISETP.GT.U32.AND P6, PT, R2, R237, PT ;  /* 0x000000ed0200720c */ /* 0x000fe20003fc4070 */
[----:B------:R-:W-:Y:S01]  /*49d0*/  @!P1 IMAD.IADD R235, R235, 0x1, -R2 ;  /* 0x00000001ebeb9824 */ /* 0x000fe200078e0a02 */
[----:B------:R-:W-:Y:S01]  /*49e0*/  IABS R245, R9 ;  /* 0x0000000900f57213 */ /* 0x000fe20000000000 */
[----:B------:R-:W-:-:S02]  /*49f0*/  IMAD.MOV R4, RZ, RZ, -R4 ;  /* 0x000000ffff047224 */ /* 0x000fc400078e0a04 */
[----:B------:R-:W-:Y:S01]  /*4a00*/  @!P4 IMAD.MOV R231, RZ, RZ, -R231 ;  /* 0x000000ffffe7c224 */ /* 0x000fe200078e0ae7 */
[C---:B------:R-:W-:Y:S01]  /*4a10*/  ISETP.GT.U32.AND P1, PT, R2.reuse, R235, PT ;  /* 0x000000eb0200720c */ /* 0x040fe20003f24070 */
[----:B------:R-:W-:Y:S01]  /*4a20*/  IMAD R239, R2, R4, R239 ;  /* 0x0000000402ef7224 */ /* 0x000fe200078e02ef */
[----:B------:R-:W-:Y:S01]  /*4a30*/  IADD3 R4, R243, 0x61, RZ ;  /* 0x00000061f3047810 */ /* 0x000fe20007ffe0ff */
[--C-:B------:R-:W-:Y:S01]  /*4a40*/  @!P3 IMAD.IADD R233, R233, 0x1, -R2.reuse ;  /* 0x00000001e9e9b824 */ /* 0x100fe200078e0a02 */
[----:B------:R-:W-:Y:S01]  /*4a50*/  ISETP.GE.AND P3, PT, R5, RZ, PT ;  /* 0x000000ff0500720c */ /* 0x000fe20003f66270 */
[----:B------:R-:W-:Y:S01]  /*4a60*/  IMAD.HI.U32 R5, R3, R241, RZ ;  /* 0x000000f103057227 */ /* 0x000fe200078e00ff */
[----:B------:R-:W-:Y:S02]  /*4a70*/  IABS R247, R4 ;  /* 0x0000000400f77213 */ /* 0x000fe40000000000 */
[----:B------:R-:W-:Y:S01]  /*4a80*/  ISETP.GE.AND P4, PT, R9, RZ, PT ;  /* 0x000000ff0900720c */ /* 0x000fe20003f86270 */
[----:B------:R-:W-:-:S02]  /*4a90*/  @!P6 IMAD.IADD R237, R237, 0x1, -R2 ;  /* 0x00000001edede824 */ /* 0x000fc400078e0a02 */
[----:B------:R-:W-:Y:S02]  /*4aa0*/  IMAD.MOV R5, RZ, RZ, -R5 ;  /* 0x000000ffff057224 */ /* 0x000fe400078e0a05 */
[----:B------:R-:W-:Y:S01]  /*4ab0*/  @!P1 IADD3 R235, R235, -R2, RZ ;  /* 0x80000002ebeb9210 */ /* 0x000fe20007ffe0ff */
[C---:B------:R-:W-:Y:S01]  /*4ac0*/  IMAD.HI.U32 R6, R3.reuse, R245, RZ ;  /* 0x000000f503067227 */ /* 0x040fe200078e00ff */
[----:B------:R-:W-:Y:S02]  /*4ad0*/  ISETP.GT.U32.AND P6, PT, R2, R237, PT ;  /* 0x000000ed0200720c */ /* 0x000fe40003fc4070 */
[----:B------:R-:W-:Y:S01]  /*4ae0*/  ISETP.GE.AND P1, PT, R8, RZ, PT ;  /* 0x000000ff0800720c */ /* 0x000fe20003f26270 */
[----:B------:R-:W-:Y:S01]  /*4af0*/  IMAD R241, R2, R5, R241 ;  /* 0x0000000502f17224 */ /* 0x000fe200078e02f1 */
[----:B------:R-:W-:Y:S01]  /*4b00*/  IADD3 R6, -R6, RZ, RZ ;  /* 0x000000ff06067210 */ /* 0x000fe20007ffe1ff */
[----:B------:R-:W-:Y:S01]  /*4b10*/  @!P2 IMAD.MOV R235, RZ, RZ, -R235 ;  /* 0x000000ffffeba224 */ /* 0x000fe200078e0aeb */
[----:B------:R-:W-:Y:S01]  /*4b20*/  ISETP.GE.AND P2, PT, R4, RZ, PT ;  /* 0x000000ff0400720c */ /* 0x000fe20003f46270 */
[----:B------:R-:W-:-:S04]  /*4b30*/  IMAD.HI.U32 R4, R3, R247, RZ ;  /* 0x000000f703047227 */ /* 0x000fc800078e00ff */
[----:B------:R-:W-:Y:S01]  /*4b40*/  IMAD R245, R2, R6, R245 ;  /* 0x0000000602f57224 */ /* 0x000fe200078e02f5 */
[----:B------:R-:W-:Y:S01]  /*4b50*/  IADD3 R4, -R4, RZ, RZ ;  /* 0x000000ff04047210 */ /* 0x000fe20007ffe1ff */
[----:B------:R-:W-:Y:S01]  /*4b60*/  @!P5 IMAD.MOV R233, RZ, RZ, -R233 ;  /* 0x000000ffffe9d224 */ /* 0x000fe200078e0ae9 */
[----:B------:R-:W-:Y:S01]  /*4b70*/  @!P6 IADD3 R237, R237, -R2, RZ ;  /* 0x80000002edede210 */ /* 0x000fe20007ffe0ff */
[----:B------:R-:W-:Y:S01]  /*4b80*/  IMAD.HI.U32 R6, R3, R251, RZ ;  /* 0x000000fb03067227 */ /* 0x000fe200078e00ff */
[C---:B------:R-:W-:Y:S02]  /*4b90*/  ISETP.GT.U32.AND P6, PT, R2.reuse, R241, PT ;  /* 0x000000f10200720c */ /* 0x040fe40003fc4070 */
[C---:B------:R-:W-:Y:S01]  /*4ba0*/  ISETP.GT.U32.AND P5, PT, R2.reuse, R239, PT ;  /* 0x000000ef0200720c */ /* 0x040fe20003fa4070 */
[----:B------:R-:W-:Y:S01]  /*4bb0*/  @!P0 IMAD.MOV R237, RZ, RZ, -R237 ;  /* 0x000000ffffed8224 */ /* 0x000fe200078e0aed */
[C---:B------:R-:W-:Y:S01]  /*4bc0*/  ISETP.GT.U32.AND P0, PT, R2.reuse, R245, PT ;  /* 0x000000f50200720c */ /* 0x040fe20003f04070 */
[----:B------:R-:W-:-:S02]  /*4bd0*/  IMAD R247, R2, R4, R247 ;  /* 0x0000000402f77224 */ /* 0x000fc400078e02f7 */
[----:B------:R-:W-:-:S04]  /*4be0*/  IMAD.HI.U32 R5, R3, R249, RZ ;  /* 0x000000f903057227 */ /* 0x000fc800078e00ff */
[----:B------:R-:W-:-:S04]  /*4bf0*/  IMAD.HI.U32 R8, R3, R30, RZ ;  /* 0x0000001e03087227 */ /* 0x000fc800078e00ff */
[----:B------:R-:W-:Y:S01]  /*4c00*/  @!P6 IMAD.IADD R241, R241, 0x1, -R2 ;  /* 0x00000001f1f1e824 */ /* 0x000fe200078e0a02 */
[----:B------:R-:W-:Y:S01]  /*4c10*/  IADD3 R9, -R8, RZ, RZ ;  /* 0x000000ff08097210 */ /* 0x000fe20007ffe1ff */
[----:B------:R-:W-:Y:S01]  /*4c20*/  IMAD.MOV R6, RZ, RZ, -R6 ;  /* 0x000000ffff067224 */ /* 0x000fe200078e0a06 */
[----:B------:R-:W-:Y:S01]  /*4c30*/  IABS R8, R13 ;  /* 0x0000000d00087213 */ /* 0x000fe20000000000 */
[----:B------:R-:W-:Y:S01]  /*4c40*/  IMAD.MOV R5, RZ, RZ, -R5 ;  /* 0x000000ffff057224 */ /* 0x000fe200078e0a05 */
[C---:B------:R-:W-:Y:S01]  /*4c50*/  ISETP.GT.U32.AND P6, PT, R2.reuse, R241, PT ;  /* 0x000000f10200720c */ /* 0x040fe20003fc4070 */
[--C-:B------:R-:W-:Y:S02]  /*4c60*/  @!P0 IMAD.IADD R245, R245, 0x1, -R2.reuse ;  /* 0x00000001f5f58824 */ /* 0x100fe400078e0a02 */
[----:B------:R-:W-:Y:S01]  /*4c70*/  IMAD R251, R2, R6, R251 ;  /* 0x0000000602fb7224 */ /* 0x000fe200078e02fb */
[----:B------:R-:W-:Y:S01]  /*4c80*/  IADD3 R6, R243, 0x65, RZ ;  /* 0x00000065f3067810 */ /* 0x000fe20007ffe0ff */
[----:B------:R-:W-:-:S02]  /*4c90*/  @!P5 IMAD.IADD R239, R239, 0x1, -R2 ;  /* 0x00000001efefd824 */ /* 0x000fc400078e0a02 */
[C---:B------:R-:W-:Y:S01]  /*4ca0*/  IMAD R249, R2.reuse, R5, R249 ;  /* 0x0000000502f97224 */ /* 0x040fe200078e02f9 */
[----:B------:R-:W-:Y:S01]  /*4cb0*/  IABS R26, R6 ;  /* 0x00000006001a7213 */ /* 0x000fe20000000000 */
[----:B------:R-:W-:Y:S01]  /*4cc0*/  IMAD.HI.U32 R5, R3, R8, RZ ;  /* 0x0000000803057227 */ /* 0x000fe200078e00ff */
[C---:B------:R-:W-:Y:S02]  /*4cd0*/  ISETP.GT.U32.AND P5, PT, R2.reuse, R239, PT ;  /* 0x000000ef0200720c */ /* 0x040fe40003fa4070 */
[C---:B------:R-:W-:Y:S01]  /*4ce0*/  ISETP.GT.U32.AND P0, PT, R2.reuse, R249, PT ;  /* 0x000000f90200720c */ /* 0x040fe20003f04070 */
[----:B------:R-:W-:Y:S01]  /*4cf0*/  @!P6 IMAD.IADD R241, R241, 0x1, -R2 ;  /* 0x00000001f1f1e824 */ /* 0x000fe200078e0a02 */
[C---:B------:R-:W-:Y:S01]  /*4d00*/  ISETP.GT.U32.AND P6, PT, R2.reuse, R247, PT ;  /* 0x000000f70200720c */ /* 0x040fe20003fc4070 */
[----:B------:R-:W-:Y:S02]  /*4d10*/  IMAD.MOV R5, RZ, RZ, -R5 ;  /* 0x000000ffff057224 */ /* 0x000fe400078e0a05 */
[----:B------:R-:W-:Y:S01]  /*4d20*/  @!P1 IMAD.MOV R241, RZ, RZ, -R241 ;  /* 0x000000fffff19224 */ /* 0x000fe200078e0af1 */
[C---:B------:R-:W-:Y:S01]  /*4d30*/  ISETP.GT.U32.AND P1, PT, R2.reuse, R251, PT ;  /* 0x000000fb0200720c */ /* 0x040fe20003f24070 */
[----:B------:R-:W-:-:S02]  /*4d40*/  IMAD R30, R2, R9, R30 ;  /* 0x00000009021e7224 */ /* 0x000fc400078e021e */
[----:B------:R-:W-:Y:S02]  /*4d50*/  IMAD R8, R2, R5, R8 ;  /* 0x0000000502087224 */ /* 0x000fe400078e0208 */
[--C-:B------:R-:W-:Y:S01]  /*4d60*/  @!P5 IMAD.IADD R239, R239, 0x1, -R2.reuse ;  /* 0x00000001efefd824 */ /* 0x100fe200078e0a02 */
[----:B------:R-:W-:Y:S01]  /*4d70*/  ISETP.GE.AND P5, PT, R10, RZ, PT ;  /* 0x000000ff0a00720c */ /* 0x000fe20003fa6270 */
[--C-:B------:R-:W-:Y:S02]  /*4d80*/  @!P0 IMAD.IADD R249, R249, 0x1, -R2.reuse ;  /* 0x00000001f9f98824 */ /* 0x100fe400078e0a02 */
[----:B------:R-:W-:Y:S01]  /*4d90*/  @!P6 IADD3 R247, R247, -R2, RZ ;  /* 0x80000002f7f7e210 */ /* 0x000fe20007ffe0ff */
[----:B------:R-:W-:Y:S01]  /*4da0*/  IMAD.HI.U32 R4, R3, R26, RZ ;  /* 0x0000001a03047227 */ /* 0x000fe200078e00ff */
[C---:B------:R-:W-:Y:S02]  /*4db0*/  ISETP.GT.U32.AND P6, PT, R2.reuse, R245, PT ;  /* 0x000000f50200720c */ /* 0x040fe40003fc4070 */
[C---:B------:R-:W-:Y:S01]  /*4dc0*/  ISETP.GT.U32.AND P0, PT, R2.reuse, R247, PT ;  /* 0x000000f70200720c */ /* 0x040fe20003f04070 */
[----:B------:R-:W-:Y:S01]  /*4dd0*/  @!P1 IMAD.IADD R251, R251, 0x1, -R2 ;  /* 0x00000001fbfb9824 */ /* 0x000fe200078e0a02 */
[C---:B------:R-:W-:Y:S01]  /*4de0*/  ISETP.GT.U32.AND P1, PT, R2.reuse, R8, PT ;  /* 0x000000080200720c */ /* 0x040fe20003f24070 */
[----:B------:R-:W-:Y:S01]  /*4df0*/  @!P3 IMAD.MOV R239, RZ, RZ, -R239 ;  /* 0x000000ffffefb224 */ /* 0x000fe200078e0aef */
[----:B------:R-:W-:Y:S01]  /*4e00*/  ISETP.GT.U32.AND P3, PT, R2, R249, PT ;  /* 0x000000f90200720c */ /* 0x000fe20003f64070 */
[----:B------:R-:W-:Y:S01]  /*4e10*/  IMAD.HI.U32 R5, R3, R122, RZ ;  /* 0x0000007a03057227 */ /* 0x000fe200078e00ff */
[----:B------:R-:W-:-:S03]  /*4e20*/  IADD3 R9, -R4, RZ, RZ ;  /* 0x000000ff04097210 */ /* 0x000fc60007ffe1ff */
[----:B------:R-:W-:Y:S02]  /*4e30*/  IMAD.HI.U32 R4, R3, R28, RZ ;  /* 0x0000001c03047227 */ /* 0x000fe400078e00ff */
[----:B------:R-:W-:Y:S02]  /*4e40*/  @!P6 IADD3 R245, R245, -R2, RZ ;  /* 0x80000002f5f5e210 */ /* 0x000fe40007ffe0ff */
[C---:B------:R-:W-:Y:S01]  /*4e50*/  ISETP.GT.U32.AND P6, PT, R2.reuse, R30, PT ;  /* 0x0000001e0200720c */ /* 0x040fe20003fc4070 */
[----:B------:R-:W-:Y:S01]  /*4e60*/  IMAD R26, R2, R9, R26 ;  /* 0x00000009021a7224 */ /* 0x000fe200078e021a */
[----:B------:R-:W-:Y:S01]  /*4e70*/  IADD3 R9, -R4, RZ, RZ ;  /* 0x000000ff04097210 */ /* 0x000fe20007ffe1ff */
[--C-:B------:R-:W-:Y:S02]  /*4e80*/  @!P1 IMAD.IADD R8, R8, 0x1, -R2.reuse ;  /* 0x0000000108089824 */ /* 0x100fe400078e0a02 */
[--C-:B------:R-:W-:Y:S01]  /*4e90*/  @!P0 IMAD.IADD R247, R247, 0x1, -R2.reuse ;  /* 0x00000001f7f78824 */ /* 0x100fe200078e0a02 */
[C---:B------:R-:W-:Y:S01]  /*4ea0*/  ISETP.GT.U32.AND P0, PT, R2.reuse, R26, PT ;  /* 0x0000001a0200720c */ /* 0x040fe20003f04070 */
[----:B------:R-:W-:Y:S01]  /*4eb0*/  @!P3 IMAD.IADD R249, R249, 0x1, -R2 ;  /* 0x00000001f9f9b824 */ /* 0x000fe200078e0a02 */
[----:B------:R-:W-:Y:S01]  /*4ec0*/  ISETP.GE.AND P3, PT, R11, RZ, PT ;  /* 0x000000ff0b00720c */ /* 0x000fe20003f66270 */
[----:B------:R-:W-:Y:S01]  /*4ed0*/  IMAD.MOV R5, RZ, RZ, -R5 ;  /* 0x000000ffff057224 */ /* 0x000fe200078e0a05 */
[----:B------:R-:W-:Y:S01]  /*4ee0*/  @!P2 IADD3 R247, -R247, RZ, RZ ;  /* 0x000000fff7f7a210 */ /* 0x000fe20007ffe1ff */
[----:B------:R-:W-:-:S02]  /*4ef0*/  IMAD R28, R2, R9, R28 ;  /* 0x00000009021c7224 */ /* 0x000fc400078e021c */
[----:B------:R-:W-:Y:S01]  /*4f00*/  @!P6 IADD3 R30, R30, -R2, RZ ;  /* 0x800000021e1ee210 */ /* 0x000fe20007ffe0ff */
[C---:B------:R-:W-:Y:S01]  /*4f10*/  VIADD R11, R243.reuse, 0x69 ;  /* 0x00000069f30b7836 */ /* 0x040fe20000000000 */
[----:B------:R-:W-:Y:S01]  /*4f20*/  ISETP.GE.AND P6, PT, R12, RZ, PT ;  /* 0x000000ff0c00720c */ /* 0x000fe20003fc6270 */
[C---:B------:R-:W-:Y:S01]  /*4f30*/  IMAD R122, R2.reuse, R5, R122 ;  /* 0x00000005027a7224 */ /* 0x040fe200078e027a */
[C---:B------:R-:W-:Y:S01]  /*4f40*/  ISETP.GT.U32.AND P1, PT, R2.reuse, R30, PT ;  /* 0x0000001e0200720c */ /* 0x040fe20003f24070 */
[----:B------:R-:W-:Y:S01]  /*4f50*/  @!P5 IMAD.MOV R249, RZ, RZ, -R249 ;  /* 0x000000fffff9d224 */ /* 0x000fe200078e0af9 */
[----:B------:R-:W-:Y:S01]  /*4f60*/  ISETP.GT.U32.AND P5, PT, R2, R28, PT ;  /* 0x0000001c0200720c */ /* 0x000fe20003fa4070 */
[----:B------:R-:W-:Y:S01]  /*4f70*/  @!P4 IMAD.MOV R245, RZ, RZ, -R245 ;  /* 0x000000fffff5c224 */ /* 0x000fe200078e0af5 */
[----:B------:R-:W-:Y:S01]  /*4f80*/  IABS R10, R11 ;  /* 0x0000000b000a7213 */ /* 0x000fe20000000000 */
[C---:B------:R-:W-:Y:S01]  /*4f90*/  VIADD R9, R243.reuse, 0x6a ;  /* 0x0000006af3097836 */ /* 0x040fe20000000000 */
[----:B------:R-:W-:Y:S01]  /*4fa0*/  @!P0 IADD3 R26, R26, -R2, RZ ;  /* 0x800000021a1a8210 */ /* 0x000fe20007ffe0ff */
[----:B------:R-:W-:Y:S01]  /*4fb0*/  VIADD R12, R243, 0x72 ;  /* 0x00000072f30c7836 */ /* 0x000fe20000000000 */
[C---:B------:R-:W-:Y:S01]  /*4fc0*/  ISETP.GT.U32.AND P0, PT, R2.reuse, R251, PT ;  /* 0x000000fb0200720c */ /* 0x040fe20003f04070 */
[----:B------:R-:W-:Y:S01]  /*4fd0*/  IMAD.HI.U32 R4, R3, R10, RZ ;  /* 0x0000000a03047227 */ /* 0x000fe200078e00ff */
[----:B------:R-:W-:-:S02]  /*4fe0*/  ISETP.GT.U32.AND P4, PT, R2, R8, PT ;  /* 0x000000080200720c */ /* 0x000fc40003f84070 */
[----:B------:R-:W-:Y:S01]  /*4ff0*/  ISETP.GT.U32.AND P2, PT, R2, R26, PT ;  /* 0x0000001a0200720c */ /* 0x000fe20003f44070 */
[----:B------:R-:W-:Y:S01]  /*5000*/  IMAD.MOV R5, RZ, RZ, -R4 ;  /* 0x000000ffff057224 */ /* 0x000fe200078e0a04 */
[----:B------:R-:W-:Y:S01]  /*5010*/  @!P1 IADD3 R30, R30, -R2, RZ ;  /* 0x800000021e1e9210 */ /* 0x000fe20007ffe0ff */
[----:B------:R-:W-:Y:S01]  /*5020*/  @!P5 IMAD.IADD R28, R28, 0x1, -R2 ;  /* 0x000000011c1cd824 */ /* 0x000fe200078e0a02 */
[C---:B------:R-:W-:Y:S01]  /*5030*/  ISETP.GT.U32.AND P1, PT, R2.reuse, R122, PT ;  /* 0x0000007a0200720c */ /* 0x040fe20003f24070 */
[----:B------:R-:W-:Y:S01]  /*5040*/  IMAD R10, R2, R5, R10 ;  /* 0x00000005020a7224 */ /* 0x000fe200078e020a */
[----:B------:R-:W-:Y:S01]  /*5050*/  IABS R25, R9 ;  /* 0x0000000900197213 */ /* 0x000fe20000000000 */
[----:B------:R-:W-:Y:S01]  /*5060*/  VIADD R5, R243, 0x6c ;  /* 0x0000006cf3057836 */ /* 0x000fe20000000000 */
[----:B------:R-:W-:Y:S01]  /*5070*/  @!P6 IADD3 R30, -R30, RZ, RZ ;  /* 0x000000ff1e1ee210 */ /* 0x000fe20007ffe1ff */
[----:B------:R-:W-:Y:S01]  /*5080*/  @!P0 IMAD.IADD R251, R251, 0x1, -R2 ;  /* 0x00000001fbfb8824 */ /* 0x000fe200078e0a02 */
[----:B------:R-:W-:Y:S01]  /*5090*/  ISETP.GT.U32.AND P6, PT, R2, R10, PT ;  /* 0x0000000a0200720c */ /* 0x000fe20003fc4070 */
[----:B------:R-:W-:Y:S01]  /*50a0*/  IMAD.HI.U32 R4, R3, R25, RZ ;  /* 0x0000001903047227 */ /* 0x000fe200078e00ff */
[----:B------:R-:W-:-:S02]  /*50b0*/  @!P4 IADD3 R8, R8, -R2, RZ ;  /* 0x800000020808c210 */ /* 0x000fc40007ffe0ff */
[----:B------:R-:W-:Y:S01]  /*50c0*/  ISETP.GE.AND P0, PT, R6, RZ, PT ;  /* 0x000000ff0600720c */ /* 0x000fe20003f06270 */
[----:B------:R-:W-:Y:S01]  /*50d0*/  VIADD R6, R243, 0x6b ;  /* 0x0000006bf3067836 */ /* 0x000fe20000000000 */
[----:B------:R-:W-:Y:S01]  /*50e0*/  ISETP.GE.AND P4, PT, R14, RZ, PT ;  /* 0x000000ff0e00720c */ /* 0x000fe20003f86270 */
[--C-:B------:R-:W-:Y:S01]  /*50f0*/  @!P1 IMAD.IADD R122, R122, 0x1, -R2.reuse ;  /* 0x000000017a7a9824 */ /* 0x100fe200078e0a02 */
[----:B------:R-:W-:Y:S01]  /*5100*/  ISETP.GT.U32.AND P1, PT, R2, R28, PT ;  /* 0x0000001c0200720c */ /* 0x000fe20003f24070 */
[----:B------:R-:W-:Y:S01]  /*5110*/  @!P2 IMAD.IADD R26, R26, 0x1, -R2 ;  /* 0x000000011a1aa824 */ /* 0x000fe200078e0a02 */
[----:B------:R-:W-:Y:S01]  /*5120*/  ISETP.GE.AND P2, PT, R13, RZ, PT ;  /* 0x000000ff0d00720c */ /* 0x000fe20003f46270 */
[----:B------:R-:W-:Y:S01]  /*5130*/  @!P3 IMAD.MOV R251, RZ, RZ, -R251 ;  /* 0x000000fffffbb224 */ /* 0x000fe200078e0afb */
[----:B------:R-:W-:Y:S01]  /*5140*/  IADD3 R4, -R4, RZ, RZ ;  /* 0x000000ff04047210 */ /* 0x000fe20007ffe1ff */
[----:B------:R-:W-:Y:S01]  /*5150*/  VIADD R14, R243, 0x73 ;  /* 0x00000073f30e7836 */ /* 0x000fe20000000000 */
[----:B------:R-:W-:-:S02]  /*5160*/  IABS R155, R6 ;  /* 0x00000006009b7213 */ /* 0x000fc40000000000 */
[----:B------:R-:W-:Y:S01]  /*5170*/  @!P6 IADD3 R10, R10, -R2, RZ ;  /* 0x800000020a0ae210 */ /* 0x000fe20007ffe0ff */
[C---:B------:R-:W-:Y:S01]  /*5180*/  IMAD R25, R2.reuse, R4, R25 ;  /* 0x0000000402197224 */ /* 0x040fe200078e0219 */
[----:B------:R-:W-:Y:S01]  /*5190*/  IABS R23, R5 ;  /* 0x0000000500177213 */ /* 0x000fe20000000000 */
[----:B------:R-:W-:Y:S01]  /*51a0*/  IMAD.HI.U32 R4, R3, R155, RZ ;  /* 0x0000009b03047227 */ /* 0x000fe200078e00ff */
[----:B------:R-:W-:Y:S02]  /*51b0*/  ISETP.GT.U32.AND P3, PT, R2, R122, PT ;  /* 0x0000007a0200720c */ /* 0x000fe40003f64070 */
[----:B------:R-:W-:Y:S01]  /*51c0*/  @!P1 IADD3 R28, R28, -R2, RZ ;  /* 0x800000021c1c9210 */ /* 0x000fe20007ffe0ff */
[----:B------:R-:W-:Y:S01]  /*51d0*/  @!P0 IMAD.MOV R26, RZ, RZ, -R26 ;  /* 0x000000ffff1a8224 */ /* 0x000fe200078e0a1a */
[----:B------:R-:W-:Y:S01]  /*51e0*/  ISETP.GT.U32.AND P0, PT, R2, R25, PT ;  /* 0x000000190200720c */ /* 0x000fe20003f04070 */
[----:B------:R-:W-:Y:S01]  /*51f0*/  IMAD.MOV R4, RZ, RZ, -R4 ;  /* 0x000000ffff047224 */ /* 0x000fe200078e0a04 */
[----:B------:R-:W-:Y:S01]  /*5200*/  @!P4 IADD3 R28, -R28, RZ, RZ ;  /* 0x000000ff1c1cc210 */ /* 0x000fe20007ffe1ff */
[----:B------:R-:W-:Y:S01]  /*5210*/  @!P2 IMAD.MOV R8, RZ, RZ, -R8 ;  /* 0x000000ffff08a224 */ /* 0x000fe200078e0a08 */
[C---:B------:R-:W-:Y:S01]  /*5220*/  ISETP.GT.U32.AND P4, PT, R2.reuse, R10, PT ;  /* 0x0000000a0200720c */ /* 0x040fe20003f84070 */
[----:B------:R-:W-:Y:S01]  /*5230*/  IMAD R155, R2, R4, R155 ;  /* 0x00000004029b7224 */ /* 0x000fe200078e029b */
[----:B------:R-:W-:Y:S01]  /*5240*/  ISETP.GE.AND P2, PT, R11, RZ, PT ;  /* 0x000000ff0b00720c */ /* 0x000fe20003f46270 */
[----:B------:R-:W-:Y:S01]  /*5250*/  IMAD.HI.U32 R4, R3, R23, RZ ;  /* 0x0000001703047227 */ /* 0x000fe200078e00ff */
[----:B------:R-:W-:-:S02]  /*5260*/  ISETP.GE.AND P6, PT, R5, RZ, PT ;  /* 0x000000ff0500720c */ /* 0x000fc40003fc6270 */
[----:B------:R-:W-:Y:S01]  /*5270*/  ISETP.GE.AND P1, PT, R9, RZ, PT ;  /* 0x000000ff0900720c */ /* 0x000fe20003f26270 */
[----:B------:R-:W-:Y:S01]  /*5280*/  IMAD.MOV R4, RZ, RZ, -R4 ;  /* 0x000000ffff047224 */ /* 0x000fe200078e0a04 */
[----:B------:R-:W-:Y:S01]  /*5290*/  IADD3 R9, R243, 0x6f, RZ ;  /* 0x0000006ff3097810 */ /* 0x000fe20007ffe0ff */
[--C-:B------:R-:W-:Y:S01]  /*52a0*/  @!P0 IMAD.IADD R25, R25, 0x1, -R2.reuse ;  /* 0x0000000119198824 */ /* 0x100fe200078e0a02 */
[----:B------:R-:W-:Y:S01]  /*52b0*/  ISETP.GE.AND P5, PT, R15, RZ, PT ;  /* 0x000000ff0f00720c */ /* 0x000fe20003fa6270 */
[----:B------:R-:W-:Y:S01]  /*52c0*/  IMAD R23, R2, R4, R23 ;  /* 0x0000000402177224 */ /* 0x000fe200078e0217 */
[----:B------:R-:W-:Y:S01]  /*52d0*/  IABS R19, R9 ;  /* 0x0000000900137213 */ /* 0x000fe20000000000 */
[C---:B------:R-:W-:Y:S01]  /*52e0*/  VIADD R5, R243.reuse, 0x6d ;  /* 0x0000006df3057836 */ /* 0x040fe20000000000 */
[----:B------:R-:W-:Y:S01]  /*52f0*/  @!P4 IADD3 R10, R10, -R2, RZ ;  /* 0x800000020a0ac210 */ /* 0x000fe20007ffe0ff */
[----:B------:R-:W-:Y:S01]  /*5300*/  @!P3 IMAD.IADD R122, R122, 0x1, -R2 ;  /* 0x000000017a7ab824 */ /* 0x000fe200078e0a02 */
[C---:B------:R-:W-:Y:S01]  /*5310*/  ISETP.GT.U32.AND P0, PT, R2.reuse, R25, PT ;  /* 0x000000190200720c */ /* 0x040fe20003f04070 */
[----:B------:R-:W-:Y:S01]  /*5320*/  VIADD R11, R243, 0x70 ;  /* 0x00000070f30b7836 */ /* 0x000fe20000000000 */
[----:B------:R-:W-:Y:S01]  /*5330*/  IABS R21, R5 ;  /* 0x0000000500157213 */ /* 0x000fe20000000000 */
[----:B------:R-:W-:Y:S01]  /*5340*/  @!P2 IMAD.MOV R10, RZ, RZ, -R10 ;  /* 0x000000ffff0aa224 */ /* 0x000fe200078e0a0a */
[----:B------:R-:W-:-:S02]  /*5350*/  ISETP.GT.U32.AND P2, PT, R2, R23, PT ;  /* 0x000000170200720c */ /* 0x000fc40003f44070 */
[----:B------:R-:W-:Y:S01]  /*5360*/  ISETP.GE.AND P3, PT, R6, RZ, PT ;  /* 0x000000ff0600720c */ /* 0x000fe20003f66270 */
[----:B------:R-:W-:Y:S01]  /*5370*/  VIADD R6, R243, 0x6e ;  /* 0x0000006ef3067836 */ /* 0x000fe20000000000 */
[----:B------:R-:W-:Y:S01]  /*5380*/  IABS R121, R11 ;  /* 0x0000000b00797213 */ /* 0x000fe20000000000 */
[----:B------:R-:W-:Y:S01]  /*5390*/  IMAD.HI.U32 R4, R3, R21, RZ ;  /* 0x0000001503047227 */ /* 0x000fe200078e00ff */
[----:B------:R-:W-:Y:S02]  /*53a0*/  ISETP.GT.U32.AND P4, PT, R2, R155, PT ;  /* 0x0000009b0200720c */ /* 0x000fe40003f84070 */
[----:B------:R-:W-:Y:S01]  /*53b0*/  IABS R153, R6 ;  /* 0x0000000600997213 */ /* 0x000fe20000000000 */
[----:B------:R-:W-:Y:S01]  /*53c0*/  @!P0 IMAD.IADD R25, R25, 0x1, -R2 ;  /* 0x0000000119198824 */ /* 0x000fe200078e0a02 */
[----:B------:R-:W-:Y:S01]  /*53d0*/  ISETP.GE.AND P0, PT, R6, RZ, PT ;  /* 0x000000ff0600720c */ /* 0x000fe20003f06270 */
[----:B------:R-:W-:Y:S01]  /*53e0*/  IMAD.MOV R6, RZ, RZ, -R4 ;  /* 0x000000ffff067224 */ /* 0x000fe200078e0a04 */
[----:B------:R-:W-:Y:S01]  /*53f0*/  IABS R149, R12 ;  /* 0x0000000c00957213 */ /* 0x000fe20000000000 */
[----:B------:R-:W-:Y:S01]  /*5400*/  @!P2 IMAD.IADD R23, R23, 0x1, -R2 ;  /* 0x000000011717a824 */ /* 0x000fe200078e0a02 */
[----:B------:R-:W-:Y:S01]  /*5410*/  IABS R17, R14 ;  /* 0x0000000e00117213 */ /* 0x000fe20000000000 */
[----:B------:R-:W-:Y:S01]  /*5420*/  IMAD.HI.U32 R4, R3, R19, RZ ;  /* 0x0000001303047227 */ /* 0x000fe200078e00ff */
[----:B------:R-:W-:-:S02]  /*5430*/  IABS R13, R24 ;  /* 0x00000018000d7213 */ /* 0x000fc40000000000 */
[C---:B------:R-:W-:Y:S01]  /*5440*/  ISETP.GT.U32.AND P2, PT, R2.reuse, R23, PT ;  /* 0x000000170200720c */ /* 0x040fe20003f44070 */
[C---:B------:R-:W-:Y:S01]  /*5450*/  IMAD R21, R2.reuse, R6, R21 ;  /* 0x0000000602157224 */ /* 0x040fe200078e0215 */
[----:B------:R-:W-:Y:S01]  /*5460*/  @!P4 IADD3 R155, R155, -R2, RZ ;  /* 0x800000029b9bc210 */ /* 0x000fe20007ffe0ff */
[----:B------:R-:W-:Y:S01]  /*5470*/  IMAD.MOV R6, RZ, RZ, -R4 ;  /* 0x000000ffff067224 */ /* 0x000fe200078e0a04 */
[----:B------:R-:W-:Y:S01]  /*5480*/  IABS R15, R36 ;  /* 0x00000024000f7213 */ /* 0x000fe20000000000 */
[----:B------:R-:W-:Y:S01]  /*5490*/  IMAD.HI.U32 R4, R3, R121, RZ ;  /* 0x0000007903047227 */ /* 0x000fe200078e00ff */
[----:B------:R-:W-:-:S03]  /*54a0*/  ISETP.GT.U32.AND P4, PT, R2, R155, PT ;  /* 0x0000009b0200720c */ /* 0x000fc60003f84070 */
[----:B------:R-:W-:Y:S01]  /*54b0*/  IMAD R19, R2, R6, R19 ;  /* 0x0000000602137224 */ /* 0x000fe200078e0213 */
[----:B------:R-:W-:Y:S01]  /*54c0*/  IADD3 R4, -R4, RZ, RZ ;  /* 0x000000ff04047210 */ /* 0x000fe20007ffe1ff */
[----:B------:R-:W-:Y:S01]  /*54d0*/  @!P5 IMAD.MOV R122, RZ, RZ, -R122 ;  /* 0x000000ffff7ad224 */ /* 0x000fe200078e0a7a */
[----:B------:R-:W-:Y:S01]  /*54e0*/  ISETP.GE.AND P5, PT, R5, RZ, PT ;  /* 0x000000ff0500720c */ /* 0x000fe20003fa6270 */
[----:B------:R-:W-:Y:S01]  /*54f0*/  @!P2 IMAD.IADD R23, R23, 0x1, -R2 ;  /* 0x000000011717a824 */ /* 0x000fe200078e0a02 */
[C---:B------:R-:W-:Y:S01]  /*5500*/  ISETP.GT.U32.AND P2, PT, R2.reuse, R19, PT ;  /* 0x000000130200720c */ /* 0x040fe20003f44070 */
[C---:B------:R-:W-:Y:S02]  /*5510*/  IMAD R121, R2.reuse, R4, R121 ;  /* 0x0000000402797224 */ /* 0x040fe400078e0279 */
[----:B------:R-:W-:Y:S02]  /*5520*/  @!P6 IMAD.MOV R23, RZ, RZ, -R23 ;  /* 0x000000ffff17e224 */ /* 0x000fe400078e0a17 */
[----:B------:R-:W-:Y:S01]  /*5530*/  IMAD.HI.U32 R5, R3, R153, RZ ;  /* 0x0000009903057227 */ /* 0x000fe200078e00ff */
[----:B------:R-:W-:-:S02]  /*5540*/  ISETP.GT.U32.AND P6, PT, R2, R121, PT ;  /* 0x000000790200720c */ /* 0x000fc40003fc4070 */
[-C--:B------:R-:W-:Y:S01]  /*5550*/  @!P4 IADD3 R155, R155, -R2.reuse, RZ ;  /* 0x800000029b9bc210 */ /* 0x080fe20007ffe0ff */
[----:B------:R-:W-:Y:S01]  /*5560*/  IMAD.HI.U32 R6, R3, R17, RZ ;  /* 0x0000001103067227 */ /* 0x000fe200078e00ff */
[----:B------:R-:W-:Y:S02]  /*5570*/  IADD3 R5, -R5, RZ, RZ ;  /* 0x000000ff05057210 */ /* 0x000fe40007ffe1ff */
[C---:B------:R-:W-:Y:S01]  /*5580*/  ISETP.GT.U32.AND P4, PT, R2.reuse, R21, PT ;  /* 0x000000150200720c */ /* 0x040fe20003f84070 */
[----:B------:R-:W-:Y:S01]  /*5590*/  @!P3 IMAD.MOV R155, RZ, RZ, -R155 ;  /* 0x000000ffff9bb224 */ /* 0x000fe200078e0a9b */
[----:B------:R-:W-:Y:S01]  /*55a0*/  @!P2 IADD3 R19, R19, -R2, RZ ;  /* 0x800000021313a210 */ /* 0x000fe20007ffe0ff */
[C---:B------:R-:W-:Y:S02]  /*55b0*/  IMAD R153, R2.reuse, R5, R153 ;  /* 0x0000000502997224 */ /* 0x040fe400078e0299 */
[----:B------:R-:W-:Y:S01]  /*55c0*/  IMAD.HI.U32 R5, R3, R149, RZ ;  /* 0x0000009503057227 */ /* 0x000fe200078e00ff */
[----:B------:R-:W-:-:S02]  /*55d0*/  ISETP.GT.U32.AND P2, PT, R2, R19, PT ;  /* 0x000000130200720c */ /* 0x000fc40003f44070 */
[-C--:B------:R-:W-:Y:S01]  /*55e0*/  @!P6 IADD3 R121, R121, -R2.reuse, RZ ;  /* 0x800000027979e210 */ /* 0x080fe20007ffe0ff */
[----:B------:R-:W-:Y:S01]  /*55f0*/  IMAD.MOV R5, RZ, RZ, -R5 ;  /* 0x000000ffff057224 */ /* 0x000fe200078e0a05 */
[C---:B------:R-:W-:Y:S01]  /*5600*/  ISETP.GT.U32.AND P3, PT, R2.reuse, R153, PT ;  /* 0x000000990200720c */ /* 0x040fe20003f64070 */
[----:B------:R-:W-:Y:S01]  /*5610*/  IMAD.MOV R6, RZ, RZ, -R6 ;  /* 0x000000ffff067224 */ /* 0x000fe200078e0a06 */
[C---:B------:R-:W-:Y:S01]  /*5620*/  ISETP.GT.U32.AND P6, PT, R2.reuse, R121, PT ;  /* 0x000000790200720c */ /* 0x040fe20003fc4070 */
[C---:B------:R-:W-:Y:S01]  /*5630*/  IMAD R149, R2.reuse, R5, R149 ;  /* 0x0000000502957224 */ /* 0x040fe200078e0295 */
[----:B------:R-:W-:Y:S01]  /*5640*/  @!P4 IADD3 R21, R21, -R2, RZ ;  /* 0x800000021515c210 */ /* 0x000fe20007ffe0ff */
[----:B------:R-:W-:Y:S01]  /*5650*/  @!P1 IMAD.MOV R25, RZ, RZ, -R25 ;  /* 0x000000ffff199224 */ /* 0x000fe200078e0a19 */
[----:B------:R-:W-:Y:S01]  /*5660*/  ISETP.GE.AND P1, PT, R9, RZ, PT ;  /* 0x000000ff0900720c */ /* 0x000fe20003f26270 */
[C---:B------:R-:W-:Y:S01]  /*5670*/  IMAD R17, R2.reuse, R6, R17 ;  /* 0x0000000602117224 */ /* 0x040fe200078e0211 */
[C---:B------:R-:W-:Y:S01]  /*5680*/  ISETP.GT.U32.AND P4, PT, R2.reuse, R21, PT ;  /* 0x000000150200720c */ /* 0x040fe20003f84070 */
[----:B------:R-:W-:Y:S01]  /*5690*/  VIADD R9, R243, 0x71 ;  /* 0x00000071f3097836 */ /* 0x000fe20000000000 */
[----:B------:R-:W-:Y:S01]  /*56a0*/  @!P2 IADD3 R19, R19, -R2, RZ ;  /* 0x800000021313a210 */ /* 0x000fe20007ffe0ff */
[----:B------:R-:W-:Y:S01]  /*56b0*/  IMAD.HI.U32 R5, R3, R145, RZ ;  /* 0x0000009103057227 */ /* 0x000fe200078e00ff */
[----:B------:R-:W-:-:S02]  /*56c0*/  ISETP.GT.U32.AND P2, PT, R2, R149, PT ;  /* 0x000000950200720c */ /* 0x000fc40003f44070 */
[----:B------:R-:W-:Y:S01]  /*56d0*/  IABS R151, R9 ;  /* 0x0000000900977213 */ /* 0x000fe20000000000 */
[--C-:B------:R-:W-:Y:S01]  /*56e0*/  @!P6 IMAD.IADD R121, R121, 0x1, -R2.reuse ;  /* 0x000000017979e824 */ /* 0x100fe200078e0a02 */
[C---:B------:R-:W-:Y:S01]  /*56f0*/  ISETP.GT.U32.AND P6, PT, R2.reuse, R17, PT ;  /* 0x000000110200720c */ /* 0x040fe20003fc4070 */
[----:B------:R-:W-:Y:S01]  /*5700*/  @!P3 IMAD.IADD R153, R153, 0x1, -R2 ;  /* 0x000000019999b824 */ /* 0x000fe200078e0a02 */
[----:B------:R-:W-:Y:S01]  /*5710*/  IADD3 R5, -R5, RZ, RZ ;  /* 0x000000ff05057210 */ /* 0x000fe20007ffe1ff */
[----:B------:R-:W-:Y:S02]  /*5720*/  IMAD.HI.U32 R4, R3, R151, RZ ;  /* 0x0000009703047227 */ /* 0x000fe400078e00ff */
[-C--:B------:R-:W-:Y:S02]  /*5730*/  @!P4 IADD3 R21, R21, -R2.reuse, RZ ;  /* 0x800000021515c210 */ /* 0x080fe40007ffe0ff */
[----:B------:R-:W-:Y:S01]  /*5740*/  ISETP.GT.U32.AND P3, PT, R2, R153, PT ;  /* 0x000000990200720c */ /* 0x000fe20003f64070 */
[----:B------:R-:W-:Y:S01]  /*5750*/  IMAD.HI.U32 R6, R3, R13, RZ ;  /* 0x0000000d03067227 */ /* 0x000fe200078e00ff */
[----:B------:R-:W-:-:S02]  /*5760*/  @!P2 IADD3 R149, R149, -R2, RZ ;  /* 0x800000029595a210 */ /* 0x000fc40007ffe0ff */
[----:B------:R-:W-:Y:S01]  /*5770*/  IADD3 R4, -R4, RZ, RZ ;  /* 0x000000ff04047210 */ /* 0x000fe20007ffe1ff */
[C---:B------:R-:W-:Y:S01]  /*5780*/  IMAD R145, R2.reuse, R5, R145 ;  /* 0x0000000502917224 */ /* 0x040fe200078e0291 */
[----:B------:R-:W-:Y:S01]  /*5790*/  @!P6 IADD3 R17, R17, -R2, RZ ;  /* 0x800000021111e210 */ /* 0x000fe20007ffe0ff */
[----:B------:R-:W-:Y:S01]  /*57a0*/  IMAD.MOV R6, RZ, RZ, -R6 ;  /* 0x000000ffff067224 */ /* 0x000fe200078e0a06 */
[C---:B------:R-:W-:Y:S01]  /*57b0*/  ISETP.GT.U32.AND P6, PT, R2.reuse, R149, PT ;  /* 0x000000950200720c */ /* 0x040fe20003fc4070 */
[----:B------:R-:W-:Y:S01]  /*57c0*/  IMAD R151, R2, R4, R151 ;  /* 0x0000000402977224 */ /* 0x000fe200078e0297 */
[----:B------:R-:W-:Y:S01]  /*57d0*/  ISETP.GE.AND P4, PT, R11, RZ, PT ;  /* 0x000000ff0b00720c */ /* 0x000fe20003f86270 */
[----:B------:R-:W-:-:S04]  /*57e0*/  IMAD.HI.U32 R4, R3, R147, RZ ;  /* 0x0000009303047227 */ /* 0x000fc800078e00ff */
[----:B------:R-:W-:Y:S01]  /*57f0*/  @!P3 IMAD.IADD R153, R153, 0x1, -R2 ;  /* 0x000000019999b824 */ /* 0x000fe200078e0a02 */
[C---:B------:R-:W-:Y:S01]  /*5800*/  ISETP.GT.U32.AND P3, PT, R2.reuse, R151, PT ;  /* 0x000000970200720c */ /* 0x040fe20003f64070 */
[----:B------:R-:W-:Y:S02]  /*5810*/  IMAD.MOV R4, RZ, RZ, -R4 ;  /* 0x000000ffff047224 */ /* 0x000fe400078e0a04 */
[C---:B------:R-:W-:Y:S01]  /*5820*/  IMAD R13, R2.reuse, R6, R13 ;  /* 0x00000006020d7224 */ /* 0x040fe200078e020d */
[----:B------:R-:W-:Y:S01]  /*5830*/  @!P0 IADD3 R153, -R153, RZ, RZ ;  /* 0x000000ff99998210 */ /* 0x000fe20007ffe1ff */
[----:B------:R-:W-:Y:S02]  /*5840*/  IMAD R147, R2, R4, R147 ;  /* 0x0000000402937224 */ /* 0x000fe400078e0293 */
[----:B------:R-:W-:-:S04]  /*5850*/  IMAD.HI.U32 R4, R3, R143, RZ ;  /* 0x0000008f03047227 */ /* 0x000fc800078e00ff */
[--C-:B------:R-:W-:Y:S01]  /*5860*/  @!P6 IMAD.IADD R149, R149, 0x1, -R2.reuse ;  /* 0x000000019595e824 */ /* 0x100fe200078e0a02 */
[----:B------:R-:W-:Y:S01]  /*5870*/  ISETP.GT.U32.AND P6, PT, R2, R145, PT ;  /* 0x000000910200720c */ /* 0x000fe20003fc4070 */
[----:B------:R-:W-:Y:S01]  /*5880*/  @!P3 IMAD.IADD R151, R151, 0x1, -R2 ;  /* 0x000000019797b824 */ /* 0x000fe200078e0a02 */
[----:B------:R-:W-:Y:S01]  /*5890*/  IADD3 R6, -R4, RZ, RZ ;  /* 0x000000ff04067210 */ /* 0x000fe20007ffe1ff */
[----:B------:R-:W-:Y:S01]  /*58a0*/  @!P5 IMAD.MOV R21, RZ, RZ, -R21 ;  /* 0x000000ffff15d224 */ /* 0x000fe200078e0a15 */
[C---:B------:R-:W-:Y:S01]  /*58b0*/  ISETP.GT.U32.AND P5, PT, R2.reuse, R17, PT ;  /* 0x000000110200720c */ /* 0x040fe20003fa4070 */
[----:B------:R-:W-:Y:S01]  /*58c0*/  IMAD.HI.U32 R5, R3, R139, RZ ;  /* 0x0000008b03057227 */ /* 0x000fe200078e00ff */
[C---:B------:R-:W-:Y:S02]  /*58d0*/  ISETP.GT.U32.AND P2, PT, R2.reuse, R151, PT ;  /* 0x000000970200720c */ /* 0x040fe40003f44070 */
[----:B------:R-:W-:Y:S01]  /*58e0*/  ISETP.GE.AND P3, PT, R9, RZ, PT ;  /* 0x000000ff0900720c */ /* 0x000fe20003f66270 */
[----:B------:R-:W-:Y:S01]  /*58f0*/  IMAD R143, R2, R6, R143 ;  /* 0x00000006028f7224 */ /* 0x000fe200078e028f */
[----:B------:R-:W-:Y:S01]  /*5900*/  IADD3 R5, -R5, RZ, RZ ;  /* 0x000000ff05057210 */ /* 0x000fe20007ffe1ff */
[----:B------:R-:W-:Y:S01]  /*5910*/  IMAD.HI.U32 R6, R3, R15, RZ ;  /* 0x0000000f03067227 */ /* 0x000fe200078e00ff */
[----:B------:R-:W-:-:S03]  /*5920*/  IABS R9, R243 ;  /* 0x000000f300097213 */ /* 0x000fc60000000000 */
[--C-:B------:R-:W-:Y:S01]  /*5930*/  @!P6 IMAD.IADD R145, R145, 0x1, -R2.reuse ;  /* 0x000000019191e824 */ /* 0x100fe200078e0a02 */
[C---:B------:R-:W-:Y:S01]  /*5940*/  ISETP.GT.U32.AND P6, PT, R2.reuse, R143, PT ;  /* 0x0000008f0200720c */ /* 0x040fe20003fc4070 */
[C---:B------:R-:W-:Y:S02]  /*5950*/  IMAD R139, R2.reuse, R5, R139 ;  /* 0x00000005028b7224 */ /* 0x040fe400078e028b */
[----:B------:R-:W-:Y:S01]  /*5960*/  @!P2 IADD3 R151, R151, -R2, RZ ;  /* 0x800000029797a210 */ /* 0x000fe20007ffe0ff */
[----:B------:R-:W-:Y:S01]  /*5970*/  @!P5 IMAD.IADD R17, R17, 0x1, -R2 ;  /* 0x000000011111d824 */ /* 0x000fe200078e0a02 */
[C---:B------:R-:W-:Y:S01]  /*5980*/  ISETP.GT.U32.AND P2, PT, R2.reuse, R147, PT ;  /* 0x000000930200720c */ /* 0x040fe20003f44070 */
[----:B------:R-:W-:Y:S01]  /*5990*/  IMAD.MOV R6, RZ, RZ, -R6 ;  /* 0x000000ffff067224 */ /* 0x000fe200078e0a06 */
[----:B------:R-:W-:Y:S01]  /*59a0*/  ISETP.GT.U32.AND P5, PT, R2, R13, PT ;  /* 0x0000000d0200720c */ /* 0x000fe20003fa4070 */
[----:B------:R-:W-:Y:S01]  /*59b0*/  IMAD.HI.U32 R4, R3, R9, RZ ;  /* 0x0000000903047227 */ /* 0x000fe200078e00ff */
[----:B------:R-:W-:-:S03]  /*59c0*/  @!P3 IADD3 R151, -R151, RZ, RZ ;  /* 0x000000ff9797b210 */ /* 0x000fc60007ffe1ff */
[C---:B------:R-:W-:Y:S01]  /*59d0*/  IMAD R15, R2.reuse, R6, R15 ;  /* 0x00000006020f7224 */ /* 0x040fe200078e020f */
[----:B------:R-:W-:Y:S01]  /*59e0*/  @!P6 IADD3 R143, R143, -R2, RZ ;  /* 0x800000028f8fe210 */ /* 0x000fe20007ffe0ff */
[----:B------:R-:W-:Y:S01]  /*59f0*/  IMAD.MOV R4, RZ, RZ, -R4 ;  /* 0x000000ffff047224 */ /* 0x000fe200078e0a04 */
[C---:B------:R-:W-:Y:S01]  /*5a00*/  ISETP.GT.U32.AND P6, PT, R2.reuse, R139, PT ;  /* 0x0000008b0200720c */ /* 0x040fe20003fc4070 */
[----:B------:R-:W-:Y:S01]  /*5a10*/  IMAD.HI.U32 R11, R3, R16, RZ ;  /* 0x00000010030b7227 */ /* 0x000fe200078e00ff */
[----:B------:R-:W-:-:S03]  /*5a20*/  ISETP.GT.U32.AND P3, PT, R2, R143, PT ;  /* 0x0000008f0200720c */ /* 0x000fc60003f64070 */
[--C-:B------:R-:W-:Y:S01]  /*5a30*/  @!P2 IMAD.IADD R147, R147, 0x1, -R2.reuse ;  /* 0x000000019393a824 */ /* 0x100fe200078e0a02 */
[----:B------:R-:W-:Y:S01]  /*5a40*/  ISETP.GE.AND P2, PT, R12, RZ, PT ;  /* 0x000000ff0c00720c */ /* 0x000fe20003f46270 */
[----:B------:R-:W-:Y:S01]  /*5a50*/  IMAD R9, R2, R4, R9 ;  /* 0x0000000402097224 */ /* 0x000fe200078e0209 */
[----:B------:R-:W-:Y:S01]  /*5a60*/  @!P5 IADD3 R13, R13, -R2, RZ ;  /* 0x800000020d0dd210 */ /* 0x000fe20007ffe0ff */
[----:B------:R-:W-:Y:S01]  /*5a70*/  @!P1 IMAD.MOV R19, RZ, RZ, -R19 ;  /* 0x000000ffff139224 */ /* 0x000fe200078e0a13 */
[----:B------:R-:W-:Y:S01]  /*5a80*/  ISETP.GE.AND P5, PT, R14, RZ, PT ;  /* 0x000000ff0e00720c */ /* 0x000fe20003fa6270 */
[----:B------:R-:W-:Y:S01]  /*5a90*/  @!P4 IMAD.MOV R121, RZ, RZ, -R121 ;  /* 0x000000ffff79c224 */ /* 0x000fe200078e0a79 */
[----:B------:R-:W-:Y:S01]  /*5aa0*/  IABS R12, R38 ;  /* 0x00000026000c7213 */ /* 0x000fe20000000000 */
[----:B------:R-:W-:Y:S01]  /*5ab0*/  @!P6 IMAD.IADD R139, R139, 0x1, -R2 ;  /* 0x000000018b8be824 */ /* 0x000fe200078e0a02 */
[----:B------:R-:W-:Y:S01]  /*5ac0*/  IABS R14, R42 ;  /* 0x0000002a000e7213 */ /* 0x000fe20000000000 */
[----:B------:R-:W-:Y:S01]  /*5ad0*/  IMAD.HI.U32 R5, R3, R137, RZ ;  /* 0x0000008903057227 */ /* 0x000fe200078e00ff */
[----:B------:R-:W-:-:S02]  /*5ae0*/  ISETP.GT.U32.AND P6, PT, R2, R15, PT ;  /* 0x0000000f0200720c */ /* 0x000fc40003fc4070 */
[C---:B------:R-:W-:Y:S01]  /*5af0*/  ISETP.GT.U32.AND P0, PT, R2.reuse, R147, PT ;  /* 0x000000930200720c */ /* 0x040fe20003f04070 */
[C---:B------:R-:W-:Y:S01]  /*5b00*/  IMAD.HI.U32 R4, R3.reuse, R12, RZ ;  /* 0x0000000c03047227 */ /* 0x040fe200078e00ff */
[C---:B------:R-:W-:Y:S02]  /*5b10*/  ISETP.GT.U32.AND P1, PT, R2.reuse, R145, PT ;  /* 0x000000910200720c */ /* 0x040fe40003f24070 */
[C---:B------:R-:W-:Y:S01]  /*5b20*/  ISETP.GT.U32.AND P4, PT, R2.reuse, R13, PT ;  /* 0x0000000d0200720c */ /* 0x040fe20003f84070 */
[----:B------:R-:W-:Y:S01]  /*5b30*/  IMAD.HI.U32 R6, R3, R14, RZ ;  /* 0x0000000e03067227 */ /* 0x000fe200078e00ff */
[----:B------:R-:W-:Y:S02]  /*5b40*/  IADD3 R141, -R11, RZ, RZ ;  /* 0x000000ff0b8d7210 */ /* 0x000fe40007ffe1ff */
[----:B------:R-:W-:Y:S01]  /*5b50*/  @!P3 IADD3 R143, R143, -R2, RZ ;  /* 0x800000028f8fb210 */ /* 0x000fe20007ffe0ff */
[----:B------:R-:W-:Y:S01]  /*5b60*/  IMAD.MOV R75, RZ, RZ, -R4 ;  /* 0x000000ffff4b7224 */ /* 0x000fe200078e0a04 */
[----:B------:R-:W-:Y:S01]  /*5b70*/  MOV R4, R18 ;  /* 0x0000001200047202 */ /* 0x000fe20000000f00 */
[----:B------:R-:W-:Y:S01]  /*5b80*/  IMAD.MOV R135, RZ, RZ, -R6 ;  /* 0x000000ffff877224 */ /* 0x000fe200078e0a06 */
[----:B------:R-:W-:Y:S01]  /*5b90*/  LOP3.LUT R6, RZ, R48, RZ, 0x33, !PT ;  /* 0x00000030ff067212 */ /* 0x000fe200078e33ff */
[----:B------:R-:W-:Y:S01]  /*5ba0*/  IMAD.MOV R5, RZ, RZ, -R5 ;  /* 0x000000ffff057224 */ /* 0x000fe200078e0a05 */
[----:B------:R-:W-:Y:S01]  /*5bb0*/  @!P0 IADD3 R147, R147, -R2, RZ ;  /* 0x8000000293938210 */ /* 0x000fe20007ffe0ff */
[----:B------:R-:W-:-:S02]  /*5bc0*/  IMAD R11, R2, R75, R12 ;  /* 0x0000004b020b7224 */ /* 0x000fc400078e020c */
[C---:B------:R-:W-:Y:S02]  /*5bd0*/  IMAD R75, R2.reuse, R135, R14 ;  /* 0x00000087024b7224 */ /* 0x040fe400078e020e */
[----:B------:R-:W-:Y:S01]  /*5be0*/  @!P6 IMAD.IADD R15, R15, 0x1, -R2 ;  /* 0x000000010f0fe824 */ /* 0x000fe200078e0a02 */
[C---:B------:R-:W-:Y:S01]  /*5bf0*/  ISETP.GT.U32.AND P6, PT, R2.reuse, R139, PT ;  /* 0x0000008b0200720c */ /* 0x040fe20003fc4070 */
[C---:B------:R-:W-:Y:S02]  /*5c00*/  IMAD R137, R2.reuse, R5, R137 ;  /* 0x0000000502897224 */ /* 0x040fe400078e0289 */
[C---:B------:R-:W-:Y:S02]  /*5c10*/  IMAD R135, R2.reuse, R141, R16 ;  /* 0x0000008d02877224 */ /* 0x040fe400078e0210 */
[----:B------:R-:W-:Y:S01]  /*5c20*/  IMAD.HI.U32 R3, R3, R4, RZ ;  /* 0x0000000403037227 */ /* 0x000fe200078e00ff */
[----:B------:R-:W-:-:S03]  /*5c30*/  ISETP.GT.U32.AND P0, PT, R2, R137, PT ;  /* 0x000000890200720c */ /* 0x000fc60003f04070 */
[----:B------:R-:W-:Y:S01]  /*5c40*/  @!P2 IMAD.MOV R149, RZ, RZ, -R149 ;  /* 0x000000ffff95a224 */ /* 0x000fe200078e0a95 */
[C---:B------:R-:W-:Y:S01]  /*5c50*/  ISETP.GT.U32.AND P2, PT, R2.reuse, R15, PT ;  /* 0x0000000f0200720c */ /* 0x040fe20003f44070 */
[----:B------:R-:W-:Y:S01]  /*5c60*/  @!P5 IMAD.MOV R17, RZ, RZ, -R17 ;  /* 0x000000ffff11d224 */ /* 0x000fe200078e0a11 */
[C---:B------:R-:W-:Y:S01]  /*5c70*/  ISETP.GT.U32.AND P5, PT, R2.reuse, R11, PT ;  /* 0x0000000b0200720c */ /* 0x040fe20003fa4070 */
[--C-:B------:R-:W-:Y:S01]  /*5c80*/  @!P1 IMAD.IADD R145, R145, 0x1, -R2.reuse ;  /* 0x0000000191919824 */ /* 0x100fe200078e0a02 */
[C---:B------:R-:W-:Y:S01]  /*5c90*/  ISETP.GT.U32.AND P1, PT, R2.reuse, R75, PT ;  /* 0x0000004b0200720c */ /* 0x040fe20003f24070 */
[--C-:B------:R-:W-:Y:S01]  /*5ca0*/  @!P4 IMAD.IADD R13, R13, 0x1, -R2.reuse ;  /* 0x000000010d0dc824 */ /* 0x100fe200078e0a02 */
[C---:B------:R-:W-:Y:S01]  /*5cb0*/  ISETP.GT.U32.AND P4, PT, R2.reuse, R135, PT ;  /* 0x000000870200720c */ /* 0x040fe20003f84070 */
[----:B------:R-:W-:Y:S02]  /*5cc0*/  IMAD.MOV R3, RZ, RZ, -R3 ;  /* 0x000000ffff037224 */ /* 0x000fe400078e0a03 */
[----:B------:R-:W-:Y:S01]  /*5cd0*/  @!P6 IMAD.IADD R139, R139, 0x1, -R2 ;  /* 0x000000018b8be824 */ /* 0x000fe200078e0a02 */
[C---:B------:R-:W-:Y:S01]  /*5ce0*/  ISETP.GT.U32.AND P6, PT, R2.reuse, R9, PT ;  /* 0x000000090200720c */ /* 0x040fe20003fc4070 */
[----:B------:R-:W-:-:S02]  /*5cf0*/  IMAD R12, R2, R3, R4 ;  /* 0x00000003020c7224 */ /* 0x000fc400078e0204 */
[--C-:B------:R-:W-:Y:S01]  /*5d00*/  @!P2 IMAD.IADD R15, R15, 0x1, -R2.reuse ;  /* 0x000000010f0fa824 */ /* 0x100fe200078e0a02 */
[----:B------:R-:W-:Y:S01]  /*5d10*/  ISETP.GE.AND P2, PT, R20, RZ, PT ;  /* 0x000000ff1400720c */ /* 0x000fe20003f46270 */
[--C-:B------:R-:W-:Y:S01]  /*5d20*/  @!P0 IMAD.IADD R137, R137, 0x1, -R2.reuse ;  /* 0x0000000189898824 */ /* 0x100fe200078e0a02 */
[----:B------:R-:W-:Y:S01]  /*5d30*/  ISETP.GT.U32.AND P3, PT, R2, R12, PT ;  /* 0x0000000c0200720c */ /* 0x000fe20003f64070 */
[--C-:B------:R-:W-:Y:S01]  /*5d40*/  @!P1 IMAD.IADD R75, R75, 0x1, -R2.reuse ;  /* 0x000000014b4b9824 */ /* 0x100fe200078e0a02 */
[-C--:B------:R-:W-:Y:S01]  /*5d50*/  @!P5 IADD3 R11, R11, -R2.reuse, RZ ;  /* 0x800000020b0bd210 */ /* 0x080fe20007ffe0ff */
[----:B------:R-:W2:Y:S01]  /*5d60*/  LDC.64 R4, c[0x0][0x230] ;  /* 0x00008c00ff047b82 */ /* 0x000ea20000000a00 */
[----:B------:R-:W-:Y:S02]  /*5d70*/  @!P4 IADD3 R135, R135, -R2, RZ ;  /* 0x800000028787c210 */ /* 0x000fe40007ffe0ff */
[----:B------:R-:W-:Y:S01]  /*5d80*/  ISETP.GE.AND P5, PT, R22, RZ, PT ;  /* 0x000000ff1600720c */ /* 0x000fe20003fa6270 */
[----:B------:R-:W-:Y:S01]  /*5d90*/  @!P6 IMAD.IADD R9, R9, 0x1, -R2 ;  /* 0x000000010909e824 */ /* 0x000fe200078e0a02 */
[----:B------:R-:W-:-:S02]  /*5da0*/  ISETP.GE.AND P0, PT, R24, RZ, PT ;  /* 0x000000ff1800720c */ /* 0x000fc40003f06270 */
[----:B------:R-:W-:Y:S02]  /*5db0*/  ISETP.GE.AND P1, PT, R32, RZ, PT ;  /* 0x000000ff2000720c */ /* 0x000fe40003f26270 */
[----:B------:R-:W-:Y:S01]  /*5dc0*/  ISETP.GE.AND P4, PT, R34, RZ, PT ;  /* 0x000000ff2200720c */ /* 0x000fe20003f86270 */
[----:B------:R-:W-:Y:S01]  /*5dd0*/  @!P3 IMAD.IADD R12, R12, 0x1, -R2 ;  /* 0x000000010c0cb824 */ /* 0x000fe200078e0a02 */
[----:B------:R-:W-:Y:S02]  /*5de0*/  @!P2 IADD3 R147, -R147, RZ, RZ ;  /* 0x000000ff9393a210 */ /* 0x000fe40007ffe1ff */
[----:B------:R-:W-:Y:S02]  /*5df0*/  ISETP.GE.AND P3, PT, R36, RZ, PT ;  /* 0x000000ff2400720c */ /* 0x000fe40003f66270 */
[C---:B------:R-:W-:Y:S01]  /*5e00*/  ISETP.GT.U32.AND P2, PT, R2.reuse, R11, PT ;  /* 0x0000000b0200720c */ /* 0x040fe20003f44070 */
[----:B------:R-:W-:Y:S01]  /*5e10*/  @!P5 IMAD.MOV R145, RZ, RZ, -R145 ;  /* 0x000000ffff91d224 */ /* 0x000fe200078e0a91 */
[C---:B------:R-:W-:Y:S01]  /*5e20*/  ISETP.GT.U32.AND P5, PT, R2.reuse, R137, PT ;  /* 0x000000890200720c */ /* 0x040fe20003fa4070 */
[----:B------:R-:W-:Y:S01]  /*5e30*/  @!P0 IMAD.MOV R13, RZ, RZ, -R13 ;  /* 0x000000ffff0d8224 */ /* 0x000fe200078e0a0d */
[----:B------:R-:W-:-:S02]  /*5e40*/  ISETP.GT.U32.AND P0, PT, R2, R75, PT ;  /* 0x0000004b0200720c */ /* 0x000fc40003f04070 */
[----:B------:R-:W-:Y:S01]  /*5e50*/  @!P1 IADD3 R143, -R143, RZ, RZ ;  /* 0x000000ff8f8f9210 */ /* 0x000fe20007ffe1ff */
[----:B------:R-:W-:Y:S01]  /*5e60*/  @!P4 IMAD.MOV R139, RZ, RZ, -R139 ;  /* 0x000000ffff8bc224 */ /* 0x000fe200078e0a8b */
[C---:B------:R-:W-:Y:S02]  /*5e70*/  ISETP.GT.U32.AND P1, PT, R2.reuse, R135, PT ;  /* 0x000000870200720c */ /* 0x040fe40003f24070 */
[C---:B------:R-:W-:Y:S01]  /*5e80*/  ISETP.GT.U32.AND P4, PT, R2.reuse, R12, PT ;  /* 0x0000000c0200720c */ /* 0x040fe20003f84070 */
[----:B------:R-:W-:Y:S01]  /*5e90*/  @!P3 IMAD.MOV R15, RZ, RZ, -R15 ;  /* 0x000000ffff0fb224 */ /* 0x000fe200078e0a0f */
[----:B------:R-:W-:Y:S02]  /*5ea0*/  ISETP.GT.U32.AND P6, PT, R2, R9, PT ;  /* 0x000000090200720c */ /* 0x000fe40003fc4070 */
[----:B------:R-:W-:Y:S01]  /*5eb0*/  @!P2 IADD3 R11, R11, -R2, RZ ;  /* 0x800000020b0ba210 */ /* 0x000fe20007ffe0ff */
[--C-:B------:R-:W-:Y:S01]  /*5ec0*/  @!P5 IMAD.IADD R137, R137, 0x1, -R2.reuse ;  /* 0x000000018989d824 */ /* 0x100fe200078e0a02 */
[----:B------:R-:W-:Y:S01]  /*5ed0*/  ISETP.GE.AND P3, PT, R38, RZ, PT ;  /* 0x000000ff2600720c */ /* 0x000fe20003f66270 */
[----:B------:R-:W-:Y:S01]  /*5ee0*/  @!P0 IMAD.IADD R75, R75, 0x1, -R2 ;  /* 0x000000014b4b8824 */ /* 0x000fe200078e0a02 */
[----:B------:R-:W-:-:S02]  /*5ef0*/  ISETP.GE.AND P2, PT, R40, RZ, PT ;  /* 0x000000ff2800720c */ /* 0x000fc40003f46270 */
[----:B------:R-:W-:Y:S02]  /*5f00*/  ISETP.GE.AND P0, PT, R44, RZ, PT ;  /* 0x000000ff2c00720c */ /* 0x000fe40003f06270 */
[----:B------:R-:W-:Y:S01]  /*5f10*/  @!P1 IADD3 R135, R135, -R2, RZ ;  /* 0x8000000287879210 */ /* 0x000fe20007ffe0ff */
[--C-:B------:R-:W-:Y:S01]  /*5f20*/  @!P4 IMAD.IADD R12, R12, 0x1, -R2.reuse ;  /* 0x000000010c0cc824 */ /* 0x100fe200078e0a02 */
[----:B------:R-:W-:Y:S01]  /*5f30*/  ISETP.GE.AND P1, PT, R243, RZ, PT ;  /* 0x000000fff300720c */ /* 0x000fe20003f26270 */
[----:B------:R-:W-:Y:S01]  /*5f40*/  @!P6 IMAD.IADD R9, R9, 0x1, -R2 ;  /* 0x000000010909e824 */ /* 0x000fe200078e0a02 */
[----:B------:R-:W-:Y:S01]  /*5f50*/  ISETP.GE.AND P5, PT, R42, RZ, PT ;  /* 0x000000ff2a00720c */ /* 0x000fe20003fa6270 */
[----:B------:R-:W3:Y:S01]  /*5f60*/  LDC.64 R2, c[0x0][0x238] ;  /* 0x00008e00ff027b82 */ /* 0x000ee20000000a00 */
[----:B------:R-:W-:Y:S01]  /*5f70*/  ISETP.GE.AND P4, PT, R46, RZ, PT ;  /* 0x000000ff2e00720c */ /* 0x000fe20003f86270 */
[----:B------:R-:W-:Y:S01]  /*5f80*/  @!P3 IMAD.MOV R11, RZ, RZ, -R11 ;  /* 0x000000ffff0bb224 */ /* 0x000fe200078e0a0b */
[----:B------:R-:W-:Y:S01]  /*5f90*/  ISETP.NE.AND P6, PT, R48, RZ, PT ;  /* 0x000000ff3000720c */ /* 0x000fe20003fc5270 */
[----:B------:R-:W-:Y:S01]  /*5fa0*/  @!P2 IMAD.MOV R137, RZ, RZ, -R137 ;  /* 0x000000ffff89a224 */ /* 0x000fe200078e0a89 */
[----:B------:R-:W-:Y:S01]  /*5fb0*/  MOV R141, R9 ;  /* 0x00000009008d7202 */ /* 0x000fe20000000f00 */
[----:B------:R-:W-:Y:S01]  /*5fc0*/  IMAD.MOV.U32 R9, RZ, RZ, R75 ;  /* 0x000000ffff097224 */ /* 0x000fe200078e004b */
[----:B--2---:R-:W-:Y:S01]  /*5fd0*/  IADD3 R242, R4, 0x3f, RZ ;  /* 0x0000003f04f27810 */ /* 0x004fe20007ffe0ff */
[----:B------:R-:W-:Y:S01]  /*5fe0*/  IMAD.MOV.U32 R75, RZ, RZ, R12 ;  /* 0x000000ffff4b7224 */ /* 0x000fe200078e000c */
[----:B------:R-:W-:Y:S01]  /*5ff0*/  SEL R114, R6, R31, !P6 ;  /* 0x0000001f06727207 */ /* 0x000fe20007000000 */
[----:B------:R-:W-:Y:S01]  /*6000*/  @!P0 IMAD.MOV R135, RZ, RZ, -R135 ;  /* 0x000000ffff878224 */ /* 0x000fe200078e0a87 */
[----:B------:R-:W-:-:S02]  /*6010*/  ISETP.GE.AND P2, PT, R140, RZ, PT ;  /* 0x000000ff8c00720c */ /* 0x000fc40003f46270 */
[----:B------:R-:W-:Y:S01]  /*6020*/  ISETP.GE.AND P3, PT, R252, RZ, PT ;  /* 0x000000fffc00720c */ /* 0x000fe20003f66270 */
[----:B------:R-:W-:Y:S01]  /*6030*/  @!P4 IMAD.MOV R75, RZ, RZ, -R75 ;  /* 0x000000ffff4bc224 */ /* 0x000fe200078e0a4b */
[----:B------:R-:W-:Y:S02]  /*6040*/  SEL R31, R6, R251, !P6 ;  /* 0x000000fb061f7207 */ /* 0x000fe40007000000 */
[----:B------:R-:W-:Y:S02]  /*6050*/  @!P1 IADD3 R141, -R141, RZ, RZ ;  /* 0x000000ff8d8d9210 */ /* 0x000fe40007ffe1ff */
[----:B------:R-:W-:Y:S02]  /*6060*/  LOP3.LUT R251, R138, 0x1f, RZ, 0xc0, !PT ;  /* 0x0000001f8afb7812 */ /* 0x000fe400078ec0ff */
[----:B------:R-:W-:Y:S02]  /*6070*/  ISETP.GT.AND P1, PT, R242, 0x3f, PT ;  /* 0x0000003ff200780c */ /* 0x000fe40003f24270 */
[----:B------:R-:W-:Y:S01]  /*6080*/  @!P5 IADD3 R9, -R9, RZ, RZ ;  /* 0x000000ff0909d210 */ /* 0x000fe20007ffe1ff */
[----:B------:R-:W-:Y:S01]  /*6090*/  @!P2 IMAD.MOV R74, RZ, RZ, -R74 ;  /* 0x000000ffff4aa224 */ /* 0x000fe200078e0a4a */
[C---:B------:R-:W-:Y:S01]  /*60a0*/  SEL R118, R6.reuse, R27, !P6 ;  /* 0x0000001b06767207 */ /* 0x040fe20007000000 */
[----:B------:R-:W-:Y:S01]  /*60b0*/  @!P3 IMAD.MOV R0, RZ, RZ, -R0 ;  /* 0x000000ffff00b224 */ /* 0x000fe200078e0a00 */
[----:B------:R-:W-:Y:S01]  /*60c0*/  SEL R112, R6, R29, !P6 ;  /* 0x0000001d06707207 */ /* 0x000fe20007000000 */
[----:B---3--:R-:W-:Y:S01]  /*60d0*/  IMAD R148, R2, 0x31, RZ ;  /* 0x0000003102947824 */ /* 0x008fe200078e02ff */
[----:B------:R-:W-:Y:S01]  /*60e0*/  SEL R80, R6, R73, !P6 ;  /* 0x0000004906507207 */ /* 0x000fe20007000000 */
[C---:B------:R-:W-:Y:S01]  /*60f0*/  IMAD R152, R2.reuse, 0x35, RZ ;  /* 0x0000003502987824 */ /* 0x040fe200078e02ff */
[----:B------:R-:W-:Y:S01]  /*6100*/  LOP3.LUT R250, R251, 0x20, RZ, 0xfc, !PT ;  /* 0x00000020fbfa7812 */ /* 0x000fe200078efcff */
[----:B------:R-:W-:Y:S01]  /*6110*/  IMAD R156, R2, 0x39, RZ ;  /* 0x00000039029c7824 */ /* 0x000fe200078e02ff */
[----:B------:R-:W-:Y:S01]  /*6120*/  SEL R134, R6, R33, !P6 ;  /* 0x0000002106867207 */ /* 0x000fe20007000000 */
[----:B------:R-:W-:Y:S01]  /*6130*/  IMAD R160, R2, 0x3d, RZ ;  /* 0x0000003d02a07824 */ /* 0x000fe200078e02ff */
[----:B------:R-:W-:Y:S01]  /*6140*/  SEL R116, R6, R35, !P6 ;  /* 0x0000002306747207 */ /* 0x000fe20007000000 */
[----:B------:R-:W-:Y:S01]  /*6150*/  IMAD R216, R2, 0x36, RZ ;  /* 0x0000003602d87824 */ /* 0x000fe200078e02ff */
[----:B------:R-:W-:Y:S01]  /*6160*/  SEL R110, R6, R37, !P6 ;  /* 0x00000025066e7207 */ /* 0x000fe20007000000 */
[----:B------:R-:W-:Y:S01]  /*6170*/  IMAD R220, R2, 0x3a, RZ ;  /* 0x0000003a02dc7824 */ /* 0x000fe200078e02ff */
[----:B------:R-:W-:Y:S01]  /*6180*/  SEL R106, R6, R39, !P6 ;  /* 0x00000027066a7207 */ /* 0x000fe20007000000 */
[----:B------:R-:W-:Y:S01]  /*6190*/  IMAD R224, R2, 0x3e, RZ ;  /* 0x0000003e02e07824 */ /* 0x000fe200078e02ff */
[----:B------:R-:W-:-:S02]  /*61a0*/  SEL R108, R6, R41, !P6 ;  /* 0x00000029066c7207 */ /* 0x000fc40007000000 */
[C---:B------:R-:W-:Y:S02]  /*61b0*/  SEL R104, R6.reuse, R43, !P6 ;  /* 0x0000002b06687207 */ /* 0x040fe40007000000 */
[C---:B------:R-:W-:Y:S02]  /*61c0*/  SEL R98, R6.reuse, R45, !P6 ;  /* 0x0000002d06627207 */ /* 0x040fe40007000000 */
[C---:B------:R-:W-:Y:S02]  /*61d0*/  SEL R100, R6.reuse, R47, !P6 ;  /* 0x0000002f06647207 */ /* 0x040fe40007000000 */
[C---:B------:R-:W-:Y:S02]  /*61e0*/  SEL R132, R6.reuse, R51, !P6 ;  /* 0x0000003306847207 */ /* 0x040fe40007000000 */
[C---:B------:R-:W-:Y:S02]  /*61f0*/  SEL R102, R6.reuse, R49, !P6 ;  /* 0x0000003106667207 */ /* 0x040fe40007000000 */
        /* <DEDUP_REMOVED lines=16> */
[----:B------:R-:W-:Y:S02]  /*6300*/  ISETP.GE.AND P4, PT, R251, UR4, PT ;  /* 0x00000004fb007c0c */ /* 0x000fe4000bf86270 */
[----:B------:R-:W-:Y:S02]  /*6310*/  SEL R4, RZ, 0x4, !P1 ;  /* 0x00000004ff047807 */ /* 0x000fe40004800000 */
        /* <DEDUP_REMOVED lines=90> */
[C---:B------:R-:W-:Y:S01]  /*68c0*/  SEL R120, R6.reuse, R139, !P6 ;  /* 0x0000008b06787207 */ /* 0x040fe20007000000 */
[----:B------:R-:W2:Y:S01]  /*68d0*/  LDC R143, c[0x0][0x230] ;  /* 0x00008c00ff8f7b82 */ /* 0x000ea20000000800 */
[----:B------:R-:W-:-:S02]  /*68e0*/  SEL R15, R6, R15, !P6 ;  /* 0x0000000f060f7207 */ /* 0x000fc40007000000 */
[C---:B------:R-:W-:Y:S02]  /*68f0*/  SEL R11, R6.reuse, R11, !P6 ;  /* 0x0000000b060b7207 */ /* 0x040fe40007000000 */
[C---:B------:R-:W-:Y:S02]  /*6900*/  SEL R10, R6.reuse, R137, !P6 ;  /* 0x00000089060a7207 */ /* 0x040fe40007000000 */
[C---:B------:R-:W-:Y:S01]  /*6910*/  SEL R9, R6.reuse, R9, !P6 ;  /* 0x0000000906097207 */ /* 0x040fe20007000000 */
[----:B------:R-:W3:Y:S01]  /*6920*/  LDC R139, c[0x0][0x230] ;  /* 0x00008c00ff8b7b82 */ /* 0x000ee20000000800 */
[C---:B------:R-:W-:Y:S02]  /*6930*/  SEL R8, R6.reuse, R135, !P6 ;  /* 0x0000008706087207 */ /* 0x040fe40007000000 */
[----:B------:R-:W-:Y:S02]  /*6940*/  SEL R6, R6, R75, !P6 ;  /* 0x0000004b06067207 */ /* 0x000fe40007000000 */
[----:B------:R-:W-:-:S02]  /*6950*/  ISETP.NE.AND P0, PT, R136, RZ, PT ;  /* 0x000000ff8800720c */ /* 0x000fc40003f05270 */
[----:B------:R-:W-:Y:S01]  /*6960*/  LOP3.LUT R75, RZ, R136, RZ, 0x33, !PT ;  /* 0x00000088ff4b7212 */ /* 0x000fe200078e33ff */
[----:B------:R-:W-:Y:S01]  /*6970*/  IMAD R136, R251, R3, RZ ;  /* 0x00000003fb887224 */ /* 0x000fe200078e02ff */
[----:B------:R-:W-:Y:S01]  /*6980*/  ISETP.GE.AND P1, PT, R250, UR5, PT ;  /* 0x00000005fa007c0c */ /* 0x000fe2000bf26270 */
[----:B------:R-:W-:Y:S01]  /*6990*/  ULDC.64 UR4, c[0x0][0x218] ;  /* 0x0000860000047ab9 */ /* 0x000fe20000000a00 */
[C---:B------:R-:W-:Y:S01]  /*69a0*/  SEL R135, R4.reuse, RZ, !P4 ;  /* 0x000000ff04877207 */ /* 0x040fe20006000000 */
[----:B------:R-:W5:Y:S01]  /*69b0*/  LDC R137, c[0x0][0x230] ;  /* 0x00008c00ff897b82 */ /* 0x000f620000000800 */
[----:B------:R-:W-:Y:S02]  /*69c0*/  SEL R4, R4, RZ, !P1 ;  /* 0x000000ff04047207 */ /* 0x000fe40004800000 */
[----:B------:R-:W-:Y:S02]  /*69d0*/  ISETP.NE.U32.AND P1, PT, R135, RZ, PT ;  /* 0x000000ff8700720c */ /* 0x000fe40003f25070 */
[----:B------:R-:W-:-:S02]  /*69e0*/  LEA R135, R3, R136, 0x5 ;  /* 0x0000008803877211 */ /* 0x000fc400078e28ff */
[C---:B------:R-:W-:Y:S02]  /*69f0*/  SEL R138, R75.reuse, R74, !P0 ;  /* 0x0000004a4b8a7207 */ /* 0x040fe40004000000 */
[----:B-1----:R-:W-:Y:S02]  /*6a00*/  SEL R140, R75, R0, !P0 ;  /* 0x000000004b8c7207 */ /* 0x002fe40004000000 */
[----:B------:R-:W-:Y:S01]  /*6a10*/  ISETP.NE.U32.AND P0, PT, R4, RZ, PT ;  /* 0x000000ff0400720c */ /* 0x000fe20003f05070 */
[-C--:B------:R-:W-:Y:S01]  /*6a20*/  IMAD R0, R138, R5.reuse, RZ ;  /* 0x000000058a007224 */ /* 0x080fe200078e02ff */
[----:B------:R-:W-:Y:S01]  /*6a30*/  LEA R74, P2, R136, UR4, 0x2 ;  /* 0x00000004884a7c11 */ /* 0x000fe2000f8410ff */
[----:B------:R-:W-:Y:S01]  /*6a40*/  IMAD R3, R140, R5, RZ ;  /* 0x000000058c037224 */ /* 0x000fe200078e02ff */
[----:B------:R-:W-:Y:S01]  /*6a50*/  LEA R4, P3, R135, UR4, 0x2 ;  /* 0x0000000487047c11 */ /* 0x000fe2000f8610ff */
[----:B------:R-:W-:Y:S01]  /*6a60*/  ULDC UR4, c[0x0][0x240] ;  /* 0x0000900000047ab9 */ /* 0x000fe20000000800 */
[----:B------:R-:W-:Y:S01]  /*6a70*/  LEA.HI.X.SX32 R75, R136, UR5, 0x2, P2 ;  /* 0x00000005884b7c11 */ /* 0x000fe200090f16ff */
[----:B------:R-:W-:Y:S01]  /*6a80*/  IMAD R141, R141, UR4, RZ ;  /* 0x000000048d8d7c24 */ /* 0x000fe2000f8e02ff */
[----:B------:R-:W-:Y:S01]  /*6a90*/  LEA.HI.X.SX32 R5, R135, UR5, 0x2, P3 ;  /* 0x0000000587057c11 */ /* 0x000fe200098f16ff */
[----:B------:R-:W-:Y:S01]  /*6aa0*/  IMAD R134, R134, UR4, RZ ;  /* 0x0000000486867c24 */ /* 0x000fe2000f8e02ff */
[----:B------:R-:W1:Y:S01]  /*6ab0*/  LDC R138, c[0x0][0x230] ;  /* 0x00008c00ff8a7b82 */ /* 0x000e620000000800 */
[----:B------:R-:W-:Y:S01]  /*6ac0*/  IMAD R133, R133, UR4, RZ ;  /* 0x0000000485857c24 */ /* 0x000fe2000f8e02ff */
[----:B------:R-:W-:Y:S01]  /*6ad0*/  SHF.L.U32 R164, R2, 0x1, RZ ;  /* 0x0000000102a47819 */ /* 0x000fe200000006ff */
[----:B------:R-:W-:-:S02]  /*6ae0*/  IMAD R132, R132, UR4, RZ ;  /* 0x0000000484847c24 */ /* 0x000fc4000f8e02ff */
[----:B------:R-:W-:-:S03]  /*6af0*/  IMAD.WIDE R208, R141, 0x4, R74 ;  /* 0x000000048dd07825 */ /* 0x000fc600078e024a */
[----:B------:R-:W3:Y:S01]  /*6b00*/  S2UR UR5, SR_CgaCtaId ;  /* 0x00000000000579c3 */ /* 0x000ee20000008800 */
[----:B------:R-:W-:Y:S01]  /*6b10*/  IMAD R130, R130, UR4, RZ ;  /* 0x0000000482827c24 */ /* 0x000fe2000f8e02ff */
[----:B------:R-:W-:Y:S01]  /*6b20*/  STL.64 [R1+0x1c0], R208 ;  /* 0x0001c0d001007387 */ /* 0x000fe20000100a00 */
[----:B------:R-:W-:-:S04]  /*6b30*/  IMAD.WIDE R210, R141, 0x4, R4 ;  /* 0x000000048dd27825 */ /* 0x000fc800078e0204 */
[----:B------:R-:W-:Y:S01]  /*6b40*/  IMAD R131, R131, UR4, RZ ;  /* 0x0000000483837c24 */ /* 0x000fe2000f8e02ff */
[----:B------:R-:W-:Y:S01]  /*6b50*/  STL.64 [R1+0x1b8], R210 ;  /* 0x0001b8d201007387 */ /* 0x000fe20000100a00 */
[--C-:B------:R-:W-:Y:S01]  /*6b60*/  IMAD.WIDE R212, R134, 0x4, R74.reuse ;  /* 0x0000000486d47825 */ /* 0x100fe200078e024a */
[----:B------:R-:W5:Y:S03]  /*6b70*/  LDC R140, c[0x0][0x230] ;  /* 0x00008c00ff8c7b82 */ /* 0x000f660000000800 */
[----:B------:R-:W-:Y:S01]  /*6b80*/  IMAD R129, R129, UR4, RZ ;  /* 0x0000000481817c24 */ /* 0x000fe2000f8e02ff */
[----:B------:R-:W-:Y:S01]  /*6b90*/  STL.64 [R1+0x1b0], R212 ;  /* 0x0001b0d401007387 */ /* 0x000fe20000100a00 */
[----:B------:R-:W-:-:S04]  /*6ba0*/  IMAD.WIDE R246, R133, 0x4, R74 ;  /* 0x0000000485f67825 */ /* 0x000fc800078e024a */
        /* <DEDUP_REMOVED lines=24> */
[--C-:B------:R-:W-:Y:S01]  /*6d30*/  IMAD.WIDE R168, R124, 0x4, R74.reuse ;  /* 0x000000047ca87825 */ /* 0x100fe200078e024a */
[----:B------:R-:W-:Y:S03]  /*6d40*/  STL.64 [R1+0x120], R188 ;  /* 0x000120bc01007387 */ /* 0x000fe60000100a00 */
[----:B------:R-:W-:Y:S01]  /*6d50*/  IMAD.WIDE R144, R122, 0x4, R74 ;  /* 0x000000047a907825 */ /* 0x000fe200078e024a */
[----:B------:R-:W-:Y:S03]  /*6d60*/  STL.64 [R1+0x110], R168 ;  /* 0x000110a801007387 */ /* 0x000fe60000100a00 */
[----:B----4-:R-:W-:Y:S01]  /*6d70*/  VIADD R136, R142, 0xffffffff ;  /* 0xffffffff8e887836 */ /* 0x010fe20000000000 */
[----:B------:R4:W-:Y:S01]  /*6d80*/  STL.64 [R1+0xf0], R144 ;  /* 0x0000f09001007387 */ /* 0x0009e20000100a00 */
[----:B--2---:R-:W-:-:S02]  /*6d90*/  VIADD R135, R143, 0xfffffffb ;  /* 0xfffffffb8f877836 */ /* 0x004fc40000000000 */
[--C-:B------:R-:W-:Y:S01]  /*6da0*/  IMAD.WIDE R172, R123, 0x4, R74.reuse ;  /* 0x000000047bac7825 */ /* 0x100fe200078e024a */
[----:B------:R-:W-:Y:S02]  /*6db0*/  ISETP.GE.U32.AND P4, PT, R136, 0x7fffffc0, PT ;  /* 0x7fffffc08800780c */ /* 0x000fe40003f86070 */
[----:B------:R-:W-:Y:S01]  /*6dc0*/  ISETP.GE.U32.AND P6, PT, R135, 0x7fffffbc, PT ;  /* 0x7fffffbc8700780c */ /* 0x000fe20003fc6070 */
[----:B------:R-:W-:Y:S01]  /*6dd0*/  IMAD.WIDE R142, R121, 0x4, R74 ;  /* 0x00000004798e7825 */ /* 0x000fe200078e024a */
[----:B------:R-:W-:Y:S03]  /*6de0*/  STL.64 [R1+0x100], R172 ;  /* 0x000100ac01007387 */ /* 0x000fe60000100a00 */
[----:B------:R-:W-:Y:S01]  /*6df0*/  IMAD R120, R120, UR4, RZ ;  /* 0x0000000478787c24 */ /* 0x000fe2000f8e02ff */
[----:B------:R2:W-:Y:S01]  /*6e00*/  STL.64 [R1+0xe0], R142 ;  /* 0x0000e08e01007387 */ /* 0x0005e20000100a00 */
[----:B------:R-:W-:-:S02]  /*6e10*/  IMAD R119, R119, UR4, RZ ;  /* 0x0000000477777c24 */ /* 0x000fc4000f8e02ff */
[----:B------:R-:W-:Y:S02]  /*6e20*/  IMAD R118, R118, UR4, RZ ;  /* 0x0000000476767c24 */ /* 0x000fe4000f8e02ff */
[----:B------:R-:W-:Y:S02]  /*6e30*/  IMAD R117, R117, UR4, RZ ;  /* 0x0000000475757c24 */ /* 0x000fe4000f8e02ff */
[----:B------:R-:W-:-:S04]  /*6e40*/  IMAD.WIDE R146, R119, 0x4, R74 ;  /* 0x0000000477927825 */ /* 0x000fc800078e024a */
[----:B----4-:R-:W-:-:S04]  /*6e50*/  IMAD.WIDE R144, R118, 0x4, R74 ;  /* 0x0000000476907825 */ /* 0x010fc800078e024a */
[----:B--2---:R-:W-:-:S04]  /*6e60*/  IMAD.WIDE R142, R120, 0x4, R74 ;  /* 0x00000004788e7825 */ /* 0x004fc800078e024a */
[----:B------:R-:W-:Y:S01]  /*6e70*/  IMAD R112, R112, UR4, RZ ;  /* 0x0000000470707c24 */ /* 0x000fe2000f8e02ff */
[----:B------:R2:W-:Y:S01]  /*6e80*/  STL.64 [R1+0xa8], R142 ;  /* 0x0000a88e01007387 */ /* 0x0005e20000100a00 */
[----:B------:R-:W-:Y:S02]  /*6e90*/  IMAD R113, R113, UR4, RZ ;  /* 0x0000000471717c24 */ /* 0x000fe4000f8e02ff */
[----:B------:R-:W-:Y:S01]  /*6ea0*/  IMAD R114, R114, UR4, RZ ;  /* 0x0000000472727c24 */ /* 0x000fe2000f8e02ff */
[----:B------:R4:W-:Y:S01]  /*6eb0*/  STL.64 [R1+0x518], R146 ;  /* 0x0005189201007387 */ /* 0x0009e20000100a00 */
[----:B------:R-:W-:Y:S02]  /*6ec0*/  IMAD R115, R115, UR4, RZ ;  /* 0x0000000473737c24 */ /* 0x000fe4000f8e02ff */
[----:B------:R-:W-:Y:S01]  /*6ed0*/  IMAD R116, R116, UR4, RZ ;  /* 0x0000000474747c24 */ /* 0x000fe2000f8e02ff */
[----:B------:R3:W-:Y:S01]  /*6ee0*/  STL.64 [R1+0x508], R144 ;  /* 0x0005089001007387 */ /* 0x0007e20000100a00 */
[----:B------:R-:W-:-:S02]  /*6ef0*/  IMAD R111, R111, UR4, RZ ;  /* 0x000000046f6f7c24 */ /* 0x000fc4000f8e02ff */
[----:B------:R-:W-:Y:S02]  /*6f00*/  IMAD R110, R110, UR4, RZ ;  /* 0x000000046e6e7c24 */ /* 0x000fe4000f8e02ff */
[----:B--2---:R-:W-:-:S04]  /*6f10*/  IMAD.WIDE R142, R117, 0x4, R74 ;  /* 0x00000004758e7825 */ /* 0x004fc800078e024a */
[--C-:B----4-:R-:W-:Y:S01]  /*6f20*/  IMAD.WIDE R146, R112, 0x4, R74.reuse ;  /* 0x0000000470927825 */ /* 0x110fe200078e024a */
[----:B------:R2:W-:Y:S03]  /*6f30*/  STL.64 [R1+0x798], R142 ;  /* 0x0007988e01007387 */ /* 0x0005e60000100a00 */
[----:B---3--:R-:W-:Y:S01]  /*6f40*/  IMAD.WIDE R144, R113, 0x4, R74 ;  /* 0x0000000471907825 */ /* 0x008fe200078e024a */
[----:B------:R3:W-:Y:S03]  /*6f50*/  STL.64 [R1+0x9a8], R146 ;  /* 0x0009a89201007387 */ /* 0x0007e60000100a00 */
[----:B------:R-:W-:Y:S01]  /*6f60*/  IMAD R105, R105, UR4, RZ ;  /* 0x0000000469697c24 */ /* 0x000fe2000f8e02ff */
[----:B------:R4:W-:Y:S01]  /*6f70*/  STL.64 [R1+0xad8], R144 ;  /* 0x000ad89001007387 */ /* 0x0009e20000100a00 */
[----:B------:R-:W-:-:S02]  /*6f80*/  IMAD R106, R106, UR4, RZ ;  /* 0x000000046a6a7c24 */ /* 0x000fc4000f8e02ff */
[----:B------:R-:W-:Y:S02]  /*6f90*/  IMAD R107, R107, UR4, RZ ;  /* 0x000000046b6b7c24 */ /* 0x000fe4000f8e02ff */
[----:B--2---:R-:W-:-:S04]  /*6fa0*/  IMAD.WIDE R142, R114, 0x4, R74 ;  /* 0x00000004728e7825 */ /* 0x004fc800078e024a */
[--C-:B---3--:R-:W-:Y:S01]  /*6fb0*/  IMAD.WIDE R146, R115, 0x4, R74.reuse ;  /* 0x0000000473927825 */ /* 0x108fe200078e024a */
[----:B------:R2:W-:Y:S03]  /*6fc0*/  STL.64 [R1+0xbf8], R142 ;  /* 0x000bf88e01007387 */ /* 0x0005e60000100a00 */
[----:B----4-:R-:W-:Y:S01]  /*6fd0*/  IMAD.WIDE R144, R116, 0x4, R74 ;  /* 0x0000000474907825 */ /* 0x010fe200078e024a */
        /* <DEDUP_REMOVED lines=292> */
[----:B------:R-:W-:Y:S01]  /*8220*/  IMAD R6, R6, UR4, RZ ;  /* 0x0000000406067c24 */ /* 0x000fe2000f8e02ff */
[----:B------:R-:W-:Y:S01]  /*8230*/  UMOV UR4, 0x400 ;  /* 0x0000040000047882 */ /* 0x000fe20000000000 */
[----:B--2---:R-:W-:Y:S01]  /*8240*/  IMAD.WIDE R142, R14, 0x4, R74 ;  /* 0x000000040e8e7825 */ /* 0x004fe200078e024a */
[----:B------:R-:W-:-:S03]  /*8250*/  ULEA UR4, UR5, UR4, 0x18 ;  /* 0x0000000405047291 */ /* 0x000fc6000f8ec03f */
[--C-:B---3--:R-:W-:Y:S01]  /*8260*/  IMAD.WIDE R146, R7, 0x4, R74.reuse ;  /* 0x0000000407927825 */ /* 0x108fe200078e024a */
[----:B------:R2:W-:Y:S03]  /*8270*/  STL.64 [R1+0xea8], R142 ;  /* 0x000ea88e01007387 */ /* 0x0005e60000100a00 */
[----:B----4-:R-:W-:Y:S01]  /*8280*/  IMAD.WIDE R144, R15, 0x4, R74 ;  /* 0x000000040f907825 */ /* 0x010fe200078e024a */
[----:B------:R3:W-:Y:S03]  /*8290*/  STL.64 [R1+0xeb0], R146 ;  /* 0x000eb09201007387 */ /* 0x0007e60000100a00 */
[--C-:B------:R-:W-:Y:S01]  /*82a0*/  IMAD.WIDE R248, R134, 0x4, R4.reuse ;  /* 0x0000000486f87825 */ /* 0x100fe200078e0204 */
[----:B------:R4:W-:Y:S03]  /*82b0*/  STL.64 [R1+0x1f0], R144 ;  /* 0x0001f09001007387 */ /* 0x0009e60000100a00 */
[----:B------:R-:W-:-:S04]  /*82c0*/  IMAD.WIDE R244, R133, 0x4, R4 ;  /* 0x0000000485f47825 */ /* 0x000fc800078e0204 */
[----:B--2---:R-:W-:-:S04]  /*82d0*/  IMAD.WIDE R142, R11, 0x4, R74 ;  /* 0x000000040b8e7825 */ /* 0x004fc800078e024a */
[--C-:B---3--:R-:W-:Y:S01]  /*82e0*/  IMAD.WIDE R146, R10, 0x4, R74.reuse ;  /* 0x000000040a927825 */ /* 0x108fe200078e024a */
[----:B------:R2:W-:Y:S03]  /*82f0*/  STL.64 [R1+0x1d0], R142 ;  /* 0x0001d08e01007387 */ /* 0x0005e60000100a00 */
[----:B----4-:R-:W-:Y:S01]  /*8300*/  IMAD.WIDE R144, R9, 0x4, R74 ;  /* 0x0000000409907825 */ /* 0x010fe200078e024a */
[----:B------:R-:W-:Y:S03]  /*8310*/  STL.64 [R1+0x920], R146 ;  /* 0x0009209201007387 */ /* 0x000fe60000100a00 */
[--C-:B------:R-:W-:Y:S01]  /*8320*/  IMAD.WIDE R240, R132, 0x4, R4.reuse ;  /* 0x0000000484f07825 */ /* 0x100fe200078e0204 */
[----:B------:R-:W-:Y:S03]  /*8330*/  STL.64 [R1+0xab0], R144 ;  /* 0x000ab09001007387 */ /* 0x000fe60000100a00 */
[----:B------:R-:W-:-:S04]  /*8340*/  IMAD.WIDE R196, R130, 0x4, R4 ;  /* 0x0000000482c47825 */ /* 0x000fc800078e0204 */
[----:B--2---:R-:W-:-:S04]  /*8350*/  IMAD.WIDE R142, R8, 0x4, R74 ;  /* 0x00000004088e7825 */ /* 0x004fc800078e024a */
[----:B------:R-:W-:Y:S01]  /*8360*/  IMAD.WIDE R74, R6, 0x4, R74 ;  /* 0x00000004064a7825 */ /* 0x000fe200078e024a */
[----:B------:R-:W-:Y:S03]  /*8370*/  STL.64 [R1+0xbd8], R142 ;  /* 0x000bd88e01007387 */ /* 0x000fe60000100a00 */
[--C-:B------:R-:W-:Y:S01]  /*8380*/  IMAD.WIDE R200, R129, 0x4, R4.reuse ;  /* 0x0000000481c87825 */ /* 0x100fe200078e0204 */
[----:B------:R2:W-:Y:S03]  /*8390*/  STL.64 [R1+0xdd0], R74 ;  /* 0x000dd04a01007387 */ /* 0x0005e60000100a00 */
[--C-:B------:R-:W-:Y:S01]  /*83a0*/  IMAD.WIDE R230, R131, 0x4, R4.reuse ;  /* 0x0000000483e67825 */ /* 0x100fe200078e0204 */
[----:B------:R-:W-:Y:S03]  /*83b0*/  STL.64 [R1+0x1a8], R248 ;  /* 0x0001a8f801007387 */ /* 0x000fe60000100a00 */
        /* <DEDUP_REMOVED lines=14> */
[----:B--2---:R-:W-:Y:S01]  /*84a0*/  IMAD.WIDE R74, R121, 0x4, R4 ;  /* 0x00000004794a7825 */ /* 0x004fe200078e0204 */
[----:B------:R-:W-:Y:S03]  /*84b0*/  STL.64 [R1+0x128], R186 ;  /* 0x000128ba01007387 */ /* 0x000fe60000100a00 */
[C---:B------:R-:W-:Y:S01]  /*84c0*/  IMAD R124, R2.reuse, 0x19, RZ ;  /* 0x00000019027c7824 */ /* 0x040fe200078e02ff */
[----:B------:R-:W-:Y:S01]  /*84d0*/  STL.64 [R1+0x118], R192 ;  /* 0x000118c001007387 */ /* 0x000fe20000100a00 */
[----:B------:R-:W-:-:S02]  /*84e0*/  IMAD R128, R2, 0x1d, RZ ;  /* 0x0000001d02807824 */ /* 0x000fc400078e02ff */
[C---:B------:R-:W-:Y:S01]  /*84f0*/  IMAD R132, R2.reuse, 0x21, RZ ;  /* 0x0000002102847824 */ /* 0x040fe200078e02ff */
[----:B------:R-:W-:Y:S01]  /*8500*/  STL.64 [R1+0x108], R170 ;  /* 0x000108aa01007387 */ /* 0x000fe20000100a00 */
[C---:B------:R-:W-:Y:S02]  /*8510*/  IMAD R136, R2.reuse, 0x25, RZ ;  /* 0x0000002502887824 */ /* 0x040fe400078e02ff */
[----:B------:R-:W-:Y:S01]  /*8520*/  IMAD R144, R2, 0x2d, RZ ;  /* 0x0000002d02907824 */ /* 0x000fe200078e02ff */
[----:B------:R2:W-:Y:S04]  /*8530*/  STL.64 [R1+0xe8], R122 ;  /* 0x0000e87a01007387 */ /* 0x0005e80000100a00 */
[----:B------:R-:W-:Y:S04]  /*8540*/  STL.64 [R1+0xf8], R206 ;  /* 0x0000f8ce01007387 */ /* 0x000fe80000100a00 */
[----:B------:R3:W-:Y:S01]  /*8550*/  STL.64 [R1+0xb0], R74 ;  /* 0x0000b04a01007387 */ /* 0x0007e20000100a00 */
[----:B--2---:R-:W-:-:S04]  /*8560*/  IMAD.WIDE R122, R120, 0x4, R4 ;  /* 0x00000004787a7825 */ /* 0x004fc800078e0204 */
[--C-:B------:R-:W-:Y:S01]  /*8570*/  IMAD.WIDE R120, R118, 0x4, R4.reuse ;  /* 0x0000000476787825 */ /* 0x100fe200078e0204 */
[----:B------:R-:W-:Y:S03]  /*8580*/  STL.64 [R1+0xa0], R122 ;  /* 0x0000a07a01007387 */ /* 0x000fe60000100a00 */
[----:B---3--:R-:W-:-:S04]  /*8590*/  IMAD.WIDE R74, R119, 0x4, R4 ;  /* 0x00000004774a7825 */ /* 0x008fc800078e0204 */
[--C-:B------:R-:W-:Y:S01]  /*85a0*/  IMAD.WIDE R118, R117, 0x4, R4.reuse ;  /* 0x0000000475767825 */ /* 0x100fe200078e0204 */
[----:B------:R2:W-:Y:S04]  /*85b0*/  STL.64 [R1+0x510], R74 ;  /* 0x0005104a01007387 */ /* 0x0005e80000100a00 */
[----:B------:R-:W-:Y:S04]  /*85c0*/  STL.64 [R1+0x500], R120 ;  /* 0x0005007801007387 */ /* 0x000fe80000100a00 */
[----:B------:R3:W-:Y:S01]  /*85d0*/  STL.64 [R1+0x530], R118 ;  /* 0x0005307601007387 */ /* 0x0007e20000100a00 */
[----:B--2---:R-:W-:-:S04]  /*85e0*/  IMAD.WIDE R74, R112, 0x4, R4 ;  /* 0x00000004704a7825 */ /* 0x004fc800078e0204 */
[--C-:B------:R-:W-:Y:S01]  /*85f0*/  IMAD.WIDE R112, R113, 0x4, R4.reuse ;  /* 0x0000000471707825 */ /* 0x100fe200078e0204 */
[----:B------:R2:W-:Y:S03]  /*8600*/  STL.64 [R1+0x828], R74 ;  /* 0x0008284a01007387 */ /* 0x0005e60000100a00 */
[--C-:B---3--:R-:W-:Y:S01]  /*8610*/  IMAD.WIDE R118, R114, 0x4, R4.reuse ;  /* 0x0000000472767825 */ /* 0x108fe200078e0204 */
[----:B------:R3:W-:Y:S03]  /*8620*/  STL.64 [R1+0x930], R112 ;  /* 0x0009307001007387 */ /* 0x0007e60000100a00 */
[----:B------:R-:W-:Y:S01]  /*8630*/  IMAD R120, R2, 0x15, RZ ;  /* 0x0000001502787824 */ /* 0x000fe200078e02ff */
[----:B------:R-:W-:Y:S01]  /*8640*/  STL.64 [R1+0xaf8], R118 ;  /* 0x000af87601007387 */ /* 0x000fe20000100a00 */
[----:B--2---:R-:W-:-:S04]  /*8650*/  IMAD.WIDE R74, R115, 0x4, R4 ;  /* 0x00000004734a7825 */ /* 0x004fc800078e0204 */
[--C-:B---3--:R-:W-:Y:S01]  /*8660*/  IMAD.WIDE R112, R116, 0x4, R4.reuse ;  /* 0x0000000474707825 */ /* 0x108fe200078e0204 */
[----:B------:R2:W-:Y:S03]  /*8670*/  STL.64 [R1+0xc88], R74 ;  /* 0x000c884a01007387 */ /* 0x0005e60000100a00 */
[--C-:B------:R-:W-:Y:S01]  /*8680*/  IMAD.WIDE R114, R111, 0x4, R4.reuse ;  /* 0x000000046f727825 */ /* 0x100fe200078e0204 */
[----:B------:R3:W-:Y:S03]  /*8690*/  STL.64 [R1+0x4f0], R112 ;  /* 0x0004f07001007387 */ /* 0x0007e60000100a00 */
[----:B------:R-:W-:Y:S01]  /*86a0*/  IMAD R116, R2, 0x11, RZ ;  /* 0x0000001102747824 */ /* 0x000fe200078e02ff */
[----:B------:R-:W-:Y:S01]  /*86b0*/  STL.64 [R1+0x4e0], R114 ;  /* 0x0004e07201007387 */ /* 0x000fe20000100a00 */
[----:B--2---:R-:W-:-:S04]  /*86c0*/  IMAD.WIDE R74, R110, 0x4, R4 ;  /* 0x000000046e4a7825 */ /* 0x004fc800078e0204 */
[--C-:B---3--:R-:W-:Y:S01]  /*86d0*/  IMAD.WIDE R112, R105, 0x4, R4.reuse ;  /* 0x0000000469707825 */ /* 0x108fe200078e0204 */
[----:B------:R2:W-:Y:S03]  /*86e0*/  STL.64 [R1+0x5d0], R74 ;  /* 0x0005d04a01007387 */ /* 0x0005e60000100a00 */
[--C-:B------:R-:W-:Y:S01]  /*86f0*/  IMAD.WIDE R110, R106, 0x4, R4.reuse ;  /* 0x000000046a6e7825 */ /* 0x100fe200078e0204 */
[----:B------:R3:W-:Y:S04]  /*8700*/  STL.64 [R1+0x820], R112 ;  /* 0x0008207001007387 */ /* 0x0007e80000100a00 */
[----:B------:R-:W-:Y:S01]  /*8710*/  STL.64 [R1+0x8b8], R110 ;  /* 0x0008b86e01007387 */ /* 0x000fe20000100a00 */
[----:B--2---:R-:W-:-:S04]  /*8720*/  IMAD.WIDE R74, R107, 0x4, R4 ;  /* 0x000000046b4a7825 */ /* 0x004fc800078e0204 */
[--C-:B------:R-:W-:Y:S01]  /*8730*/  IMAD.WIDE R106, R108, 0x4, R4.reuse ;  /* 0x000000046c6a7825 */ /* 0x100fe200078e0204 */
[----:B------:R2:W-:Y:S03]  /*8740*/  STL.64 [R1+0xa40], R74 ;  /* 0x000a404a01007387 */ /* 0x0005e60000100a00 */
[--C-:B------:R-:W-:Y:S01]  /*8750*/  IMAD.WIDE R108, R109, 0x4, R4.reuse ;  /* 0x000000046d6c7825 */ /* 0x100fe200078e0204 */
[----:B------:R4:W-:Y:S03]  /*8760*/  STL.64 [R1+0xc00], R106 ;  /* 0x000c006a01007387 */ /* 0x0009e60000100a00 */
[----:B---3--:R-:W-:Y:S01]  /*8770*/  IMAD R112, R2, 0xd, RZ ;  /* 0x0000000d02707824 */ /* 0x008fe200078e02ff */
[----:B------:R3:W-:Y:S01]  /*8780*/  STL.64 [R1+0x4d0], R108 ;  /* 0x0004d06c01007387 */ /* 0x0007e20000100a00 */
[----:B--2---:R-:W-:-:S04]  /*8790*/  IMAD.WIDE R74, R104, 0x4, R4 ;  /* 0x00000004684a7825 */ /* 0x004fc800078e0204 */
[--C-:B----4-:R-:W-:Y:S01]  /*87a0*/  IMAD.WIDE R106, R103, 0x4, R4.reuse ;  /* 0x00000004676a7825 */ /* 0x110fe200078e0204 */
[----:B------:R2:W-:Y:S03]  /*87b0*/  STL.64 [R1+0x4c0], R74 ;  /* 0x0004c04a01007387 */ /* 0x0005e60000100a00 */
[--C-:B------:R-:W-:Y:S01]  /*87c0*/  IMAD.WIDE R104, R98, 0x4, R4.reuse ;  /* 0x0000000462687825 */ /* 0x100fe200078e0204 */
[----:B------:R-:W-:Y:S03]  /*87d0*/  STL.64 [R1+0x5c8], R106 ;  /* 0x0005c86a01007387 */ /* 0x000fe60000100a00 */
[----:B---3--:R-:W-:Y:S01]  /*87e0*/  IMAD R108, R2, 0x9, RZ ;  /* 0x00000009026c7824 */ /* 0x008fe200078e02ff */
[----:B------:R3:W-:Y:S01]  /*87f0*/  STL.64 [R1+0x7a8], R104 ;  /* 0x0007a86801007387 */ /* 0x0007e20000100a00 */
[----:B--2---:R-:W-:-:S04]  /*8800*/  IMAD.WIDE R74, R99, 0x4, R4 ;  /* 0x00000004634a7825 */ /* 0x004fc800078e0204 */
[--C-:B------:R-:W-:Y:S01]  /*8810*/  IMAD.WIDE R98, R100, 0x4, R4.reuse ;  /* 0x0000000464627825 */ /* 0x100fe200078e0204 */
[----:B------:R2:W-:Y:S03]  /*8820*/  STL.64 [R1+0x8b0], R74 ;  /* 0x0008b04a01007387 */ /* 0x0005e60000100a00 */
[--C-:B------:R-:W-:Y:S01]  /*8830*/  IMAD.WIDE R100, R101, 0x4, R4.reuse ;  /* 0x0000000465647825 */ /* 0x100fe200078e0204 */
[----:B------:R4:W-:Y:S03]  /*8840*/  STL.64 [R1+0x9d8], R98 ;  /* 0x0009d86201007387 */ /* 0x0009e60000100a00 */
[----:B---3--:R-:W-:Y:S01]  /*8850*/  IMAD R104, R2, 0x5, RZ ;  /* 0x0000000502687824 */ /* 0x008fe200078e02ff */
[----:B------:R-:W-:Y:S01]  /*8860*/  STL.64 [R1+0xbd0], R100 ;  /* 0x000bd06401007387 */ /* 0x000fe20000100a00 */
[----:B--2---:R-:W-:-:S04]  /*8870*/  IMAD.WIDE R74, R102, 0x4, R4 ;  /* 0x00000004664a7825 */ /* 0x004fc800078e0204 */
[--C-:B----4-:R-:W-:Y:S01]  /*8880*/  IMAD.WIDE R98, R97, 0x4, R4.reuse ;  /* 0x0000000461627825 */ /* 0x110fe200078e0204 */
[----:B------:R2:W-:Y:S03]  /*8890*/  STL.64 [R1+0x4b0], R74 ;  /* 0x0004b04a01007387 */ /* 0x0005e60000100a00 */
[--C-:B------:R-:W-:Y:S01]  /*88a0*/  IMAD.WIDE R96, R96, 0x4, R4.reuse ;  /* 0x0000000460607825 */ /* 0x100fe200078e0204 */
[----:B------:R3:W-:Y:S04]  /*88b0*/  STL.64 [R1+0x4a0], R98 ;  /* 0x0004a06201007387 */ /* 0x0007e80000100a00 */
[----:B------:R4:W-:Y:S01]  /*88c0*/  STL.64 [R1+0x5c0], R96 ;  /* 0x0005c06001007387 */ /* 0x0009e20000100a00 */
[----:B--2---:R-:W-:-:S04]  /*88d0*/  IMAD.WIDE R74, R95, 0x4, R4 ;  /* 0x000000045f4a7825 */ /* 0x004fc800078e0204 */
[--C-:B---3--:R-:W-:Y:S01]  /*88e0*/  IMAD.WIDE R98, R91, 0x4, R4.reuse ;  /* 0x000000045b627825 */ /* 0x108fe200078e0204 */
[----:B------:R2:W-:Y:S03]  /*88f0*/  STL.64 [R1+0x6c8], R74 ;  /* 0x0006c84a01007387 */ /* 0x0005e60000100a00 */
[--C-:B----4-:R-:W-:Y:S01]  /*8900*/  IMAD.WIDE R96, R92, 0x4, R4.reuse ;  /* 0x000000045c607825 */ /* 0x110fe200078e0204 */
[----:B------:R-:W-:Y:S03]  /*8910*/  STL.64 [R1+0x838], R98 ;  /* 0x0008386201007387 */ /* 0x000fe60000100a00 */
[--C-:B------:R-:W-:Y:S01]  /*8920*/  IMAD.WIDE R94, R94, 0x4, R4.reuse ;  /* 0x000000045e5e7825 */ /* 0x100fe200078e0204 */
[----:B------:R3:W-:Y:S03]  /*8930*/  STL.64 [R1+0x9c0], R96 ;  /* 0x0009c06001007387 */ /* 0x0007e60000100a00 */
[----:B--2---:R-:W-:-:S04]  /*8940*/  IMAD.WIDE R74, R93, 0x4, R4 ;  /* 0x000000045d4a7825 */ /* 0x004fc800078e0204 */
[--C-:B------:R-:W-:Y:S01]  /*8950*/  IMAD.WIDE R92, R90, 0x4, R4.reuse ;  /* 0x000000045a5c7825 */ /* 0x100fe200078e0204 */
        /* <DEDUP_REMOVED lines=8> */
[----:B---3--:R-:W-:Y:S01]  /*89e0*/  IMAD R92, R2, 0x38, RZ ;  /* 0x00000038025c7824 */ /* 0x008fe200078e02ff */
[----:B------:R-:W-:Y:S04]  /*89f0*/  STL.64 [R1+0x720], R90 ;  /* 0x0007205a01007387 */ /* 0x000fe80000100a00 */
        /* <DEDUP_REMOVED lines=18> */
[----:B------:R3:W-:Y:S03]  /*8b20*/  STL.64 [R1+0x8d8], R84 ;  /* 0x0008d85401007387 */ /* 0x0007e60000100a00 */
[--C-:B------:R-:W-:Y:S01]  /*8b30*/  IMAD.WIDE R78, R76, 0x4, R4.reuse ;  /* 0x000000044c4e7825 */ /* 0x100fe200078e0204 */
[----:B------:R-:W-:Y:S03]  /*8b40*/  STL.64 [R1+0xa58], R82 ;  /* 0x000a585201007387 */ /* 0x000fe60000100a00 */
[----:B------:R-:W-:-:S04]  /*8b50*/  IMAD.WIDE R76, R73, 0x4, R4 ;  /* 0x00000004494c7825 */ /* 0x000fc800078e0204 */
[----:B--2---:R-:W-:-:S04]  /*8b60*/  IMAD.WIDE R74, R80, 0x4, R4 ;  /* 0x00000004504a7825 */ /* 0x004fc800078e0204 */
[C---:B------:R-:W-:Y:S01]  /*8b70*/  IMAD R80, R2.reuse, 0x2c, RZ ;  /* 0x0000002c02507824 */ /* 0x040fe200078e02ff */
[----:B------:R2:W-:Y:S01]  /*8b80*/  STL.64 [R1+0x448], R74 ;  /* 0x0004484a01007387 */ /* 0x0005e20000100a00 */
[----:B---3--:R-:W-:-:S03]  /*8b90*/  IMAD R84, R2, 0x30, RZ ;  /* 0x0000003002547824 */ /* 0x008fc600078e02ff */
[----:B------:R-:W-:Y:S04]  /*8ba0*/  STL.64 [R1+0x440], R78 ;  /* 0x0004404e01007387 */ /* 0x000fe80000100a00 */
[----:B------:R3:W-:Y:S01]  /*8bb0*/  STL.64 [R1+0x598], R76 ;  /* 0x0005984c01007387 */ /* 0x0007e20000100a00 */
[----:B--2---:R-:W-:-:S04]  /*8bc0*/  IMAD.WIDE R74, R72, 0x4, R4 ;  /* 0x00000004484a7825 */ /* 0x004fc800078e0204 */
[--C-:B------:R-:W-:Y:S01]  /*8bd0*/  IMAD.WIDE R72, R71, 0x4, R4.reuse ;  /* 0x0000000447487825 */ /* 0x100fe200078e0204 */
[----:B------:R2:W-:Y:S03]  /*8be0*/  STL.64 [R1+0x6a0], R74 ;  /* 0x0006a04a01007387 */ /* 0x0005e60000100a00 */
[--C-:B---3--:R-:W-:Y:S01]  /*8bf0*/  IMAD.WIDE R76, R68, 0x4, R4.reuse ;  /* 0x00000004444c7825 */ /* 0x108fe200078e0204 */
[----:B------:R3:W-:Y:S04]  /*8c00*/  STL.64 [R1+0x7d8], R72 ;  /* 0x0007d84801007387 */ /* 0x0007e80000100a00 */
[----:B------:R4:W-:Y:S01]  /*8c10*/  STL.64 [R1+0x8d0], R76 ;  /* 0x0008d04c01007387 */ /* 0x0009e20000100a00 */
[----:B--2---:R-:W-:-:S04]  /*8c20*/  IMAD.WIDE R74, R69, 0x4, R4 ;  /* 0x00000004454a7825 */ /* 0x004fc800078e0204 */
[--C-:B---3--:R-:W-:Y:S01]  /*8c30*/  IMAD.WIDE R72, R70, 0x4, R4.reuse ;  /* 0x0000000446487825 */ /* 0x108fe200078e0204 */
[----:B------:R-:W-:Y:S03]  /*8c40*/  STL.64 [R1+0xa50], R74 ;  /* 0x000a504a01007387 */ /* 0x000fe60000100a00 */
[--C-:B------:R-:W-:Y:S01]  /*8c50*/  IMAD.WIDE R68, R67, 0x4, R4.reuse ;  /* 0x0000000443447825 */ /* 0x100fe200078e0204 */
[----:B------:R2:W-:Y:S03]  /*8c60*/  STL.64 [R1+0x400], R72 ;  /* 0x0004004801007387 */ /* 0x0005e60000100a00 */
[--C-:B------:R-:W-:Y:S01]  /*8c70*/  IMAD.WIDE R70, R66, 0x4, R4.reuse ;  /* 0x0000000442467825 */ /* 0x100fe200078e0204 */
[----:B------:R3:W-:Y:S03]  /*8c80*/  STL.64 [R1+0x3f0], R68 ;  /* 0x0003f04401007387 */ /* 0x0007e60000100a00 */
[----:B------:R-:W-:Y:S01]  /*8c90*/  IMAD.WIDE R66, R65, 0x4, R4 ;  /* 0x0000000441427825 */ /* 0x000fe200078e0204 */
[----:B------:R1:W-:Y:S03]  /*8ca0*/  STL.64 [R1+0x590], R70 ;  /* 0x0005904601007387 */ /* 0x0003e60000100a00 */
[C---:B----4-:R-:W-:Y:S01]  /*8cb0*/  IMAD R76, R2.reuse, 0x28, RZ ;  /* 0x00000028024c7824 */ /* 0x050fe200078e02ff */
[----:B------:R4:W-:Y:S01]  /*8cc0*/  STL.64 [R1+0x670], R66 ;  /* 0x0006704201007387 */ /* 0x0009e20000100a00 */
[----:B--2---:R-:W-:-:S02]  /*8cd0*/  IMAD R72, R2, 0x24, RZ ;  /* 0x0000002402487824 */ /* 0x004fc400078e02ff */
[----:B---3--:R-:W-:-:S04]  /*8ce0*/  IMAD.WIDE R68, R64, 0x4, R4 ;  /* 0x0000000440447825 */ /* 0x008fc800078e0204 */
[--C-:B------:R-:W-:Y:S01]  /*8cf0*/  IMAD.WIDE R64, R63, 0x4, R4.reuse ;  /* 0x000000043f407825 */ /* 0x100fe200078e0204 */
[----:B------:R2:W-:Y:S01]  /*8d00*/  STL.64 [R1+0x7c8], R68 ;  /* 0x0007c84401007387 */ /* 0x0005e20000100a00 */
[C---:B-1----:R-:W-:Y:S02]  /*8d10*/  LEA R70, P5, R0.reuse, UR6, 0x2 ;  /* 0x0000000600467c11 */ /* 0x042fe4000f8a10ff */
[--C-:B----4-:R-:W-:Y:S01]  /*8d20*/  IMAD.WIDE R66, R61, 0x4, R4.reuse ;  /* 0x000000043d427825 */ /* 0x110fe200078e0204 */
[----:B------:R1:W-:Y:S01]  /*8d30*/  STL.64 [R1+0x858], R64 ;  /* 0x0008584001007387 */ /* 0x0003e20000100a00 */
[----:B------:R-:W-:Y:S02]  /*8d40*/  LEA.HI.X.SX32 R71, R0, UR7, 0x2, P5 ;  /* 0x0000000700477c11 */ /* 0x000fe4000a8f16ff */
[----:B------:R-:W-:Y:S01]  /*8d50*/  IMAD.WIDE R62, R62, 0x4, R4 ;  /* 0x000000043e3e7825 */ /* 0x000fe200078e0204 */
[----:B------:R-:W-:Y:S03]  /*8d60*/  STL.64 [R1+0x9f0], R66 ;  /* 0x0009f04201007387 */ /* 0x000fe60000100a00 */
[----:B------:R-:W-:Y:S01]  /*8d70*/  VIADD R0, R139, 0xffffffef ;  /* 0xffffffef8b007836 */ /* 0x000fe20000000000 */
[----:B------:R3:W-:Y:S01]  /*8d80*/  STL.64 [R1+0x3e0], R62 ;  /* 0x0003e03e01007387 */ /* 0x0007e20000100a00 */
[----:B--2---:R-:W-:-:S02]  /*8d90*/  IMAD.SHL.U32 R68, R2, 0x20, RZ ;  /* 0x0000002002447824 */ /* 0x004fc400078e00ff */
[----:B------:R-:W-:-:S04]  /*8da0*/  IMAD.WIDE R102, R72, 0x4, R70 ;  /* 0x0000000448667825 */ /* 0x000fc800078e0246 */
[----:B-1----:R-:W-:-:S04]  /*8db0*/  IMAD.WIDE R64, R60, 0x4, R4 ;  /* 0x000000043c407825 */ /* 0x002fc800078e0204 */
[--C-:B------:R-:W-:Y:S01]  /*8dc0*/  IMAD.WIDE R60, R59, 0x4, R4.reuse ;  /* 0x000000043b3c7825 */ /* 0x100fe200078e0204 */
[----:B------:R1:W-:Y:S03]  /*8dd0*/  STL.64 [R1+0x3d0], R64 ;  /* 0x0003d04001007387 */ /* 0x0003e60000100a00 */
[--C-:B---3--:R-:W-:Y:S01]  /*8de0*/  IMAD.WIDE R62, R58, 0x4, R4.reuse ;  /* 0x000000043a3e7825 */ /* 0x108fe200078e0204 */
[----:B------:R2:W-:Y:S03]  /*8df0*/  STL.64 [R1+0x588], R60 ;  /* 0x0005883c01007387 */ /* 0x0005e60000100a00 */
[----:B------:R-:W-:Y:S01]  /*8e00*/  IMAD.WIDE R58, R54, 0x4, R4 ;  /* 0x00000004363a7825 */ /* 0x000fe200078e0204 */
[----:B------:R-:W-:Y:S03]  /*8e10*/  STL.64 [R1+0x658], R62 ;  /* 0x0006583e01007387 */ /* 0x000fe60000100a00 */
[----:B------:R-:W-:Y:S01]  /*8e20*/  IMAD.WIDE R74, R68, 0x4, R70 ;  /* 0x00000004444a7825 */ /* 0x000fe200078e0246 */
[----:B------:R3:W-:Y:S03]  /*8e30*/  STL.64 [R1+0x7c0], R58 ;  /* 0x0007c03a01007387 */ /* 0x0007e60000100a00 */
[----:B-1----:R-:W-:-:S02]  /*8e40*/  IMAD R64, R2, 0x1c, RZ ;  /* 0x0000001c02407824 */ /* 0x002fc400078e02ff */
[----:B--2---:R-:W-:-:S04]  /*8e50*/  IMAD.WIDE R60, R55, 0x4, R4 ;  /* 0x00000004373c7825 */ /* 0x004fc800078e0204 */
[--C-:B------:R-:W-:Y:S01]  /*8e60*/  IMAD.WIDE R54, R56, 0x4, R4.reuse ;  /* 0x0000000438367825 */ /* 0x100fe200078e0204 */
[----:B------:R1:W-:Y:S03]  /*8e70*/  STL.64 [R1+0x850], R60 ;  /* 0x0008503c01007387 */ /* 0x0003e60000100a00 */
[--C-:B---3--:R-:W-:Y:S01]  /*8e80*/  IMAD.WIDE R58, R57, 0x4, R4.reuse ;  /* 0x00000004393a7825 */ /* 0x108fe200078e0204 */
[----:B------:R2:W-:Y:S03]  /*8e90*/  STL.64 [R1+0x978], R54 ;  /* 0x0009783601007387 */ /* 0x0005e60000100a00 */
[----:B------:R-:W-:Y:S01]  /*8ea0*/  IMAD.WIDE R56, R53, 0x4, R4 ;  /* 0x0000000435387825 */ /* 0x000fe200078e0204 */
[----:B------:R3:W-:Y:S03]  /*8eb0*/  STL.64 [R1+0x3c0], R58 ;  /* 0x0003c03a01007387 */ /* 0x0007e60000100a00 */
[----:B------:R-:W-:Y:S01]  /*8ec0*/  IMAD.WIDE R94, R64, 0x4, R70 ;  /* 0x00000004405e7825 */ /* 0x000fe200078e0246 */
[----:B------:R4:W-:Y:S01]  /*8ed0*/  STL.64 [R1+0x2a8], R56 ;  /* 0x0002a83801007387 */ /* 0x0009e20000100a00 */
[----:B-1----:R-:W-:-:S02]  /*8ee0*/  MOV R60, R212 ;  /* 0x000000d4003c7202 */ /* 0x002fc40000000f00 */
[----:B------:R-:W-:-:S04]  /*8ef0*/  IMAD.WIDE R82, R76, 0x4, R70 ;  /* 0x000000044c527825 */ /* 0x000fc800078e0246 */
[----:B--2---:R-:W-:Y:S01]  /*8f00*/  IMAD.WIDE R54, R52, 0x4, R4 ;  /* 0x0000000434367825 */ /* 0x004fe200078e0204 */
[----:B---3--:R-:W-:-:S03]  /*8f10*/  MOV R59, R211 ;  /* 0x000000d3003b7202 */ /* 0x008fc60000000f00 */
[--C-:B------:R-:W-:Y:S01]  /*8f20*/  IMAD.WIDE R52, R51, 0x4, R4.reuse ;  /* 0x0000000433347825 */ /* 0x100fe200078e0204 */
[----:B------:R1:W-:Y:S03]  /*8f30*/  STL.64 [R1+0x580], R54 ;  /* 0x0005803601007387 */ /* 0x0003e60000100a00 */
[----:B----4-:R-:W-:Y:S01]  /*8f40*/  IMAD.WIDE R56, R47, 0x4, R4 ;  /* 0x000000042f387825 */ /* 0x010fe200078e0204 */
[----:B------:R2:W-:Y:S03]  /*8f50*/  STL.64 [R1+0x650], R52 ;  /* 0x0006503401007387 */ /* 0x0005e60000100a00 */
[--C-:B------:R-:W-:Y:S01]  /*8f60*/  IMAD.WIDE R110, R80, 0x4, R70.reuse ;  /* 0x00000004506e7825 */ /* 0x100fe200078e0246 */
[----:B------:R3:W-:Y:S03]  /*8f70*/  STL.64 [R1+0x768], R56 ;  /* 0x0007683801007387 */ /* 0x0007e60000100a00 */
[----:B------:R-:W-:-:S04]  /*8f80*/  IMAD.WIDE R90, R84, 0x4, R70 ;  /* 0x00000004545a7825 */ /* 0x000fc800078e0246 */
[----:B-1----:R-:W-:-:S04]  /*8f90*/  IMAD.WIDE R54, R48, 0x4, R4 ;  /* 0x0000000430367825 */ /* 0x002fc800078e0204 */
[--C-:B--2---:R-:W-:Y:S01]  /*8fa0*/  IMAD.WIDE R52, R49, 0x4, R4.reuse ;  /* 0x0000000431347825 */ /* 0x104fe200078e0204 */
[----:B------:R-:W-:Y:S01]  /*8fb0*/  STL.64 [R1+0x7d0], R54 ;  /* 0x0007d03601007387 */ /* 0x000fe20000100a00 */
[----:B---3--:R-:W-:Y:S02]  /*8fc0*/  MOV R56, R206 ;  /* 0x000000ce00387202 */ /* 0x008fe40000000f00 */
[--C-:B------:R-:W-:Y:S01]  /*8fd0*/  IMAD.WIDE R48, R50, 0x4, R4.reuse ;  /* 0x0000000432307825 */ /* 0x100fe200078e0204 */
[----:B------:R1:W-:Y:S03]  /*8fe0*/  STL.64 [R1+0x8f0], R52 ;  /* 0x0008f03401007387 */ /* 0x0003e60000100a00 */
[--C-:B------:R-:W-:Y:S01]  /*8ff0*/  IMAD.WIDE R50, R46, 0x4, R4.reuse ;  /* 0x000000042e327825 */ /* 0x100fe200078e0204 */
        /* <DEDUP_REMOVED lines=10> */
[----:B------:R-:W-:Y:S03]  /*90a0*/  STL.64 [R1+0x628], R48 ;  /* 0x0006283001007387 */ /* 0x000fe60000100a00 */
[--C-:B----4-:R-:W-:Y:S01]  /*90b0*/  IMAD.WIDE R46, R41, 0x4, R4.reuse ;  /* 0x00000004292e7825 */ /* 0x110fe200078e0204 */
[----:B------:R1:W-:Y:S03]  /*90c0*/  STL.64 [R1+0x750], R44 ;  /* 0x0007502c01007387 */ /* 0x0003e60000100a00 */
[----:B------:R-:W-:Y:S01]  /*90d0*/  IMAD.WIDE R40, R42, 0x4, R4 ;  /* 0x000000042a287825 */ /* 0x000fe200078e0204 */
[----:B------:R-:W-:Y:S03]  /*90e0*/  STL.64 [R1+0x7b8], R46 ;  /* 0x0007b82e01007387 */ /* 0x000fe60000100a00 */
[--C-:B------:R-:W-:Y:S01]  /*90f0*/  IMAD.WIDE R126, R96, 0x4, R70.reuse ;  /* 0x00000004607e7825 */ /* 0x100fe200078e0246 */
[----:B------:R2:W-:Y:S03]  /*9100*/  STL.64 [R1+0x868], R40 ;  /* 0x0008682801007387 */ /* 0x0005e60000100a00 */
[----:B------:R-:W-:-:S04]  /*9110*/  IMAD.WIDE R106, R2, 0x4, R70 ;  /* 0x00000004026a7825 */ /* 0x000fc800078e0246 */
[----:B-1----:R-:W-:-:S04]  /*9120*/  IMAD.WIDE R44, R43, 0x4, R4 ;  /* 0x000000042b2c7825 */ /* 0x002fc800078e0204 */
[--C-:B------:R-:W-:Y:S01]  /*9130*/  IMAD.WIDE R42, R39, 0x4, R4.reuse ;  /* 0x00000004272a7825 */ /* 0x100fe200078e0204 */
[----:B------:R-:W-:Y:S03]  /*9140*/  STL.64 [R1+0x278], R44 ;  /* 0x0002782c01007387 */ /* 0x000fe60000100a00 */
[--C-:B--2---:R-:W-:Y:S01]  /*9150*/  IMAD.WIDE R40, R38, 0x4, R4.reuse ;  /* 0x0000000426287825 */ /* 0x104fe200078e0204 */
[----:B------:R1:W-:Y:S03]  /*9160*/  STL.64 [R1+0x268], R42 ;  /* 0x0002682a01007387 */ /* 0x0003e60000100a00 */
[----:B------:R-:W-:Y:S01]  /*9170*/  IMAD.WIDE R38, R37, 0x4, R4 ;  /* 0x0000000425267825 */ /* 0x000fe200078e0204 */
[----:B------:R2:W-:Y:S03]  /*9180*/  STL.64 [R1+0x570], R40 ;  /* 0x0005702801007387 */ /* 0x0005e60000100a00 */
[----:B------:R-:W-:Y:S01]  /*9190*/  IMAD R46, R2, 0x18, RZ ;  /* 0x00000018022e7824 */ /* 0x000fe200078e02ff */
[----:B------:R3:W-:Y:S01]  /*91a0*/  STL.64 [R1+0x620], R38 ;  /* 0x0006202601007387 */ /* 0x0007e20000100a00 */
[----:B------:R-:W-:-:S04]  /*91b0*/  IMAD.WIDE R134, R104, 0x4, R70 ;  /* 0x0000000468867825 */ /* 0x000fc800078e0246 */
[----:B-1----:R-:W-:-:S04]  /*91c0*/  IMAD.WIDE R42, R33, 0x4, R4 ;  /* 0x00000004212a7825 */ /* 0x002fc800078e0204 */
[--C-:B--2---:R-:W-:Y:S01]  /*91d0*/  IMAD.WIDE R40, R34, 0x4, R4.reuse ;  /* 0x0000000422287825 */ /* 0x104fe200078e0204 */
[----:B------:R-:W-:Y:S03]  /*91e0*/  STL.64 [R1+0x728], R42 ;  /* 0x0007282a01007387 */ /* 0x000fe60000100a00 */
[--C-:B---3--:R-:W-:Y:S01]  /*91f0*/  IMAD.WIDE R38, R35, 0x4, R4.reuse ;  /* 0x0000000423267825 */ /* 0x108fe200078e0204 */
[----:B------:R1:W-:Y:S03]  /*9200*/  STL.64 [R1+0x758], R40 ;  /* 0x0007582801007387 */ /* 0x0003e60000100a00 */
[--C-:B------:R-:W-:Y:S01]  /*9210*/  IMAD.WIDE R34, R36, 0x4, R4.reuse ;  /* 0x0000000424227825 */ /* 0x100fe200078e0204 */
[----:B------:R-:W-:Y:S03]  /*9220*/  STL.64 [R1+0x860], R38 ;  /* 0x0008602601007387 */ /* 0x000fe60000100a00 */
[--C-:B------:R-:W-:Y:S01]  /*9230*/  IMAD.WIDE R32, R32, 0x4, R4.reuse ;  /* 0x0000000420207825 */ /* 0x100fe200078e0204 */
[----:B------:R2:W-:Y:S03]  /*9240*/  STL.64 [R1+0x248], R34 ;  /* 0x0002482201007387 */ /* 0x0005e60000100a00 */
[----:B------:R-:W-:Y:S01]  /*9250*/  IMAD.WIDE R36, R31, 0x4, R4 ;  /* 0x000000041f247825 */ /* 0x000fe200078e0204 */
[----:B------:R3:W-:Y:S03]  /*9260*/  STL.64 [R1+0x238], R32 ;  /* 0x0002382001007387 */ /* 0x0007e60000100a00 */
[C---:B-1----:R-:W-:Y:S01]  /*9270*/  IMAD.SHL.U32 R40, R2.reuse, 0x10, RZ ;  /* 0x0000001002287824 */ /* 0x042fe200078e00ff */
[----:B------:R-:W-:Y:S01]  /*9280*/  STL.64 [R1+0x558], R36 ;  /* 0x0005582401007387 */ /* 0x000fe20000100a00 */
[----:B------:R-:W-:-:S02]  /*9290*/  IMAD R42, R2, 0x14, RZ ;  /* 0x00000014022a7824 */ /* 0x000fc400078e02ff */
[----:B------:R-:W-:-:S04]  /*92a0*/  IMAD.WIDE R44, R40, 0x4, R70 ;  /* 0x00000004282c7825 */ /* 0x000fc800078e0246 */
[----:B--2---:R-:W-:-:S04]  /*92b0*/  IMAD.WIDE R34, R30, 0x4, R4 ;  /* 0x000000041e227825 */ /* 0x004fc800078e0204 */
[--C-:B---3--:R-:W-:Y:S01]  /*92c0*/  IMAD.WIDE R32, R26, 0x4, R4.reuse ;  /* 0x000000041a207825 */ /* 0x108fe200078e0204 */
[----:B------:R1:W-:Y:S03]  /*92d0*/  STL.64 [R1+0x618], R34 ;  /* 0x0006182201007387 */ /* 0x0003e60000100a00 */
[--C-:B------:R-:W-:Y:S01]  /*92e0*/  IMAD.WIDE R30, R27, 0x4, R4.reuse ;  /* 0x000000041b1e7825 */ /* 0x100fe200078e0204 */
[----:B------:R2:W-:Y:S03]  /*92f0*/  STL.64 [R1+0x718], R32 ;  /* 0x0007182001007387 */ /* 0x0005e60000100a00 */
[--C-:B------:R-:W-:Y:S01]  /*9300*/  IMAD.WIDE R26, R28, 0x4, R4.reuse ;  /* 0x000000041c1a7825 */ /* 0x100fe200078e0204 */
[----:B------:R3:W-:Y:S03]  /*9310*/  STL.64 [R1+0x730], R30 ;  /* 0x0007301e01007387 */ /* 0x0007e60000100a00 */
[----:B------:R-:W-:Y:S01]  /*9320*/  IMAD.WIDE R28, R29, 0x4, R4 ;  /* 0x000000041d1c7825 */ /* 0x000fe200078e0204 */
[----:B------:R4:W-:Y:S03]  /*9330*/  STL.64 [R1+0x7b0], R26 ;  /* 0x0007b01a01007387 */ /* 0x0009e60000100a00 */
[C---:B-1----:R-:W-:Y:S01]  /*9340*/  IMAD.SHL.U32 R34, R2.reuse, 0x8, RZ ;  /* 0x0000000802227824 */ /* 0x042fe200078e00ff */
[----:B------:R1:W-:Y:S01]  /*9350*/  STL.64 [R1+0x228], R28 ;  /* 0x0002281c01007387 */ /* 0x0003e20000100a00 */
[----:B--2---:R-:W-:-:S02]  /*9360*/  IMAD.SHL.U32 R32, R2, 0x4, RZ ;  /* 0x0000000402207824 */ /* 0x004fc400078e00ff */
[----:B------:R-:W-:-:S04]  /*9370*/  IMAD.WIDE R38, R34, 0x4, R70 ;  /* 0x0000000422267825 */ /* 0x000fc800078e0246 */
[----:B---3--:R-:W-:-:S04]  /*9380*/  IMAD.WIDE R30, R25, 0x4, R4 ;  /* 0x00000004191e7825 */ /* 0x008fc800078e0204 */
[--C-:B----4-:R-:W-:Y:S01]  /*9390*/  IMAD.WIDE R26, R24, 0x4, R4.reuse ;  /* 0x00000004181a7825 */ /* 0x110fe200078e0204 */
[----:B------:R2:W-:Y:S03]  /*93a0*/  STL.64 [R1+0x218], R30 ;  /* 0x0002181e01007387 */ /* 0x0005e60000100a00 */
[--C-:B-1----:R-:W-:Y:S01]  /*93b0*/  IMAD.WIDE R28, R23, 0x4, R4.reuse ;  /* 0x00000004171c7825 */ /* 0x102fe200078e0204 */
[----:B------:R1:W-:Y:S03]  /*93c0*/  STL.64 [R1+0x548], R26 ;  /* 0x0005481a01007387 */ /* 0x0003e60000100a00 */
[--C-:B------:R-:W-:Y:S01]  /*93d0*/  IMAD.WIDE R24, R22, 0x4, R4.reuse ;  /* 0x0000000416187825 */ /* 0x100fe200078e0204 */
[----:B------:R3:W-:Y:S03]  /*93e0*/  STL.64 [R1+0x610], R28 ;  /* 0x0006101c01007387 */ /* 0x0007e60000100a00 */
[----:B------:R-:W-:Y:S01]  /*93f0*/  IMAD.WIDE R22, R19, 0x4, R4 ;  /* 0x0000000413167825 */ /* 0x000fe200078e0204 */
[----:B------:R4:W-:Y:S03]  /*9400*/  STL.64 [R1+0x6c0], R24 ;  /* 0x0006c01801007387 */ /* 0x0009e60000100a00 */
[----:B--2---:R-:W-:-:S04]  /*9410*/  IMAD.WIDE R30, R32, 0x4, R70 ;  /* 0x00000004201e7825 */ /* 0x004fc800078e0246 */
[----:B-1----:R-:W-:Y:S01]  /*9420*/  IMAD.WIDE R26, R21, 0x4, R4 ;  /* 0x00000004151a7825 */ /* 0x002fe200078e0204 */
[----:B---3--:R-:W-:-:S03]  /*9430*/  LEA R28, P3, R3, UR6, 0x2 ;  /* 0x00000006031c7c11 */ /* 0x008fc6000f8610ff */
[----:B------:R-:W-:Y:S01]  /*9440*/  IMAD R36, R2, 0xc, RZ ;  /* 0x0000000c02247824 */ /* 0x000fe200078e02ff */
[----:B------:R1:W-:Y:S01]  /*9450*/  STL.64 [R1+0x710], R26 ;  /* 0x0007101a01007387 */ /* 0x0003e20000100a00 */
[--C-:B----4-:R-:W-:Y:S01]  /*9460*/  IMAD.WIDE R24, R20, 0x4, R4.reuse ;  /* 0x0000000414187825 */ /* 0x110fe200078e0204 */
[----:B------:R-:W-:Y:S02]  /*9470*/  LEA.HI.X.SX32 R29, R3, UR7, 0x2, P3 ;  /* 0x00000007031d7c11 */ /* 0x000fe400098f16ff */
[----:B------:R2:W-:Y:S01]  /*9480*/  STL.64 [R1+0x738], R22 ;  /* 0x0007381601007387 */ /* 0x0005e20000100a00 */
[--C-:B------:R-:W-:Y:S01]  /*9490*/  IMAD.WIDE R20, R18, 0x4, R4.reuse ;  /* 0x0000000412147825 */ /* 0x100fe200078e0204 */
[----:B------:R-:W-:Y:S02]  /*94a0*/  ISETP.GE.U32.AND P3, PT, R0, 0x7fffffb0, PT ;  /* 0x7fffffb00000780c */ /* 0x000fe40003f66070 */
[----:B------:R3:W-:Y:S01]  /*94b0*/  STL.64 [R1+0x208], R24 ;  /* 0x0002081801007387 */ /* 0x0007e20000100a00 */
[----:B------:R-:W-:Y:S01]  /*94c0*/  IMAD.WIDE R18, R16, 0x4, R4 ;  /* 0x0000000410127825 */ /* 0x000fe200078e0204 */
[----:B-----5:R-:W-:-:S02]  /*94d0*/  IADD3 R3, R140, -0x15, RZ ;  /* 0xffffffeb8c037810 */ /* 0x020fc40007ffe0ff */
[----:B------:R4:W-:Y:S01]  /*94e0*/  STL.64 [R1+0x1f8], R20 ;  /* 0x0001f81401007387 */ /* 0x0009e20000100a00 */
[----:B------:R-:W-:Y:S01]  /*94f0*/  IMAD.WIDE R32, R32, 0x4, R28 ;  /* 0x0000000420207825 */ /* 0x000fe200078e021c */
[----:B-1----:R-:W-:-:S03]  /*9500*/  MOV R27, R193 ;  /* 0x000000c1001b7202 */ /* 0x002fc60000000f00 */
[----:B--2---:R-:W-:Y:S01]  /*9510*/  IMAD.WIDE R22, R17, 0x4, R4 ;  /* 0x0000000411167825 */ /* 0x004fe200078e0204 */
[----:B---3--:R-:W-:-:S03]  /*9520*/  MOV R25, R199 ;  /* 0x000000c700197202 */ /* 0x008fc60000000f00 */
[--C-:B------:R-:W-:Y:S01]  /*9530*/  IMAD.WIDE R16, R13, 0x4, R4.reuse ;  /* 0x000000040d107825 */ /* 0x100fe200078e0204 */
[----:B------:R-:W-:Y:S03]  /*9540*/  STL.64 [R1+0x540], R22 ;  /* 0x0005401601007387 */ /* 0x000fe60000100a00 */
[--C-:B----4-:R-:W-:Y:S01]  /*9550*/  IMAD.WIDE R20, R12, 0x4, R4.reuse ;  /* 0x000000040c147825 */ /* 0x110fe200078e0204 */
[----:B------:R1:W-:Y:S03]  /*9560*/  STL.64 [R1+0x608], R18 ;  /* 0x0006081201007387 */ /* 0x0003e60000100a00 */
[----:B------:R-:W-:Y:S01]  /*9570*/  IMAD.WIDE R12, R15, 0x4, R4 ;  /* 0x000000040f0c7825 */ /* 0x000fe200078e0204 */
[----:B------:R2:W-:Y:S03]  /*9580*/  STL.64 [R1+0x6b0], R20 ;  /* 0x0006b01401007387 */ /* 0x0005e60000100a00 */
[----:B------:R-:W-:Y:S01]  /*9590*/  IMAD.WIDE R34, R34, 0x4, R28 ;  /* 0x0000000422227825 */ /* 0x000fe200078e021c */
[----:B------:R3:W-:Y:S03]  /*95a0*/  STL.64 [R1+0x6b8], R16 ;  /* 0x0006b81001007387 */ /* 0x0007e60000100a00 */
[----:B------:R-:W-:-:S04]  /*95b0*/  IMAD.WIDE R78, R36, 0x4, R70 ;  /* 0x00000004244e7825 */ /* 0x000fc800078e0246 */
[--C-:B-1----:R-:W-:Y:S01]  /*95c0*/  IMAD.WIDE R18, R14, 0x4, R4.reuse ;  /* 0x000000040e127825 */ /* 0x102fe200078e0204 */
[----:B--2---:R-:W1:Y:S03]  /*95d0*/  LDC R21, c[0x0][0x230] ;  /* 0x00008c00ff157b82 */ /* 0x004e660000000800 */
[--C-:B------:R-:W-:Y:S01]  /*95e0*/  IMAD.WIDE R14, R10, 0x4, R4.reuse ;  /* 0x000000040a0e7825 */ /* 0x100fe200078e0204 */
[----:B------:R2:W-:Y:S03]  /*95f0*/  STL.64 [R1+0x6e8], R18 ;  /* 0x0006e81201007387 */ /* 0x0005e60000100a00 */
[--C-:B---3--:R-:W-:Y:S01]  /*9600*/  IMAD.WIDE R16, R11, 0x4, R4.reuse ;  /* 0x000000040b107825 */ /* 0x108fe200078e0204 */
[----:B------:R3:W-:Y:S03]  /*9610*/  STL.64 [R1+0x1d8], R12 ;  /* 0x0001d80c01007387 */ /* 0x0007e60000100a00 */
[----:B------:R-:W-:Y:S01]  /*9620*/  IMAD.WIDE R10, R8, 0x4, R4 ;  /* 0x00000004080a7825 */ /* 0x000fe200078e0204 */
[----:B------:R-:W-:Y:S03]  /*9630*/  STL.64 [R1+0x1c8], R16 ;  /* 0x0001c81001007387 */ /* 0x000fe60000100a00 */
[----:B------:R-:W-:Y:S01]  /*9640*/  IMAD.WIDE R36, R36, 0x4, R28 ;  /* 0x0000000424247825 */ /* 0x000fe200078e021c */
[----:B------:R4:W-:Y:S01]  /*9650*/  STL.64 [R1+0x538], R14 ;  /* 0x0005380e01007387 */ /* 0x0009e20000100a00 */
[----:B--2---:R-:W-:-:S02]  /*9660*/  MOV R18, R194 ;  /* 0x000000c200127202 */ /* 0x004fc40000000f00 */
[----:B------:R-:W-:-:S04]  /*9670*/  IMAD.WIDE R40, R40, 0x4, R28 ;  /* 0x0000000428287825 */ /* 0x000fc800078e021c */
[----:B---3--:R-:W-:-:S04]  /*9680*/  IMAD.WIDE R12, R9, 0x4, R4 ;  /* 0x00000004090c7825 */ /* 0x008fc800078e0204 */
[--C-:B------:R-:W-:Y:S01]  /*9690*/  IMAD.WIDE R8, R7, 0x4, R4.reuse ;  /* 0x0000000407087825 */ /* 0x100fe200078e0204 */
[----:B------:R2:W-:Y:S01]  /*96a0*/  STL.64 [R1+0x600], R12 ;  /* 0x0006000c01007387 */ /* 0x0005e20000100a00 */
[----:B------:R-:W-:Y:S02]  /*96b0*/  SHF.L.U32 R7, R251, 0x2, RZ ;  /* 0x00000002fb077819 */ /* 0x000fe400000006ff */
[----:B------:R-:W-:Y:S01]  /*96c0*/  IMAD.WIDE R4, R6, 0x4, R4 ;  /* 0x0000000406047825 */ /* 0x000fe200078e0204 */
[----:B------:R-:W-:Y:S01]  /*96d0*/  STL.64 [R1+0x698], R10 ;  /* 0x0006980a01007387 */ /* 0x000fe20000100a00 */
[----:B------:R-:W3:Y:S01]  /*96e0*/  LDC R6, c[0x0][0x230] ;  /* 0x00008c00ff067b82 */ /* 0x000ee20000000800 */
[----:B----4-:R-:W-:Y:S01]  /*96f0*/  MOV R15, R185 ;  /* 0x000000b9000f7202 */ /* 0x010fe20000000f00 */
[----:B------:R-:W-:Y:S01]  /*9700*/  VIADD R0, R7, UR4 ;  /* 0x0000000407007c36 */ /* 0x000fe20008000000 */
[----:B------:R4:W-:Y:S01]  /*9710*/  STL.64 [R1+0x6d0], R8 ;  /* 0x0006d00801007387 */ /* 0x0009e20000100a00 */
[----:B------:R-:W-:-:S03]  /*9720*/  IMAD.WIDE R86, R42, 0x4, R70 ;  /* 0x000000042a567825 */ /* 0x000fc600078e0246 */
[----:B------:R5:W-:Y:S01]  /*9730*/  STL.64 [R1+0x6a8], R4 ;  /* 0x0006a80401007387 */ /* 0x000be20000100a00 */
[----:B------:R-:W1:Y:S01]  /*9740*/  LDC R7, c[0x0][0x230] ;  /* 0x00008c00ff077b82 */ /* 0x000e620000000800 */
[----:B------:R-:W-:Y:S01]  /*9750*/  IMAD.WIDE R42, R42, 0x4, R28 ;  /* 0x000000042a2a7825 */ /* 0x000fe200078e021c */
[----:B--2---:R-:W-:Y:S01]  /*9760*/  MOV R12, R186 ;  /* 0x000000ba000c7202 */ /* 0x004fe20000000f00 */
[----:B------:R-:W-:Y:S01]  /*9770*/  @!PT LDS RZ, [RZ] ;  /* 0x00000000fffff984 */ /* 0x000fe20000000800 */
[----:B------:R-:W-:Y:S01]  /*9780*/  @!PT LDS RZ, [RZ] ;  /* 0x00000000fffff984 */ /* 0x000fe20000000800 */
[----:B------:R-:W-:Y:S01]  /*9790*/  @!PT LDS RZ, [RZ] ;  /* 0x00000000fffff984 */ /* 0x000fe20000000800 */
[----:B------:R-:W-:Y:S02]  /*97a0*/  LDGSTS.E [R0+0x10000], desc[UR8][R70.64], !P4 ;  /* 0x1000000046007fae */ /* 0x000fe4000e121848 */
[C---:B------:R-:W-:Y:S02]  /*97b0*/  IMAD.WIDE R66, R46.reuse, 0x4, R70 ;  /* 0x000000042e427825 */ /* 0x040fe400078e0246 */
[----:B------:R-:W-:Y:S01]  /*97c0*/  LDGSTS.E [R0+0x10080], desc[UR8][R28.64], !P4 ;  /* 0x100800001c007fae */ /* 0x000fe2000e121848 */
[----:B------:R-:W-:Y:S01]  /*97d0*/  ISETP.GE.U32.AND P4, PT, R3, 0x7fffffac, PT ;  /* 0x7fffffac0300780c */ /* 0x000fe20003f86070 */
[----:B----4-:R-:W2:Y:S01]  /*97e0*/  LDC R8, c[0x0][0x230] ;  /* 0x00008c00ff087b82 */ /* 0x010ea20000000800 */
[--C-:B------:R-:W-:Y:S01]  /*97f0*/  IMAD.WIDE R46, R46, 0x4, R28.reuse ;  /* 0x000000042e2e7825 */ /* 0x100fe200078e021c */
[----:B-----5:R-:W-:Y:S01]  /*9800*/  IADD3 R5, R137, -0x9, RZ ;  /* 0xfffffff789057810 */ /* 0x020fe20007ffe0ff */
[----:B------:R4:W-:Y:S02]  /*9810*/  LDGSTS.E [R0+0x10400], desc[UR8][R30.64], !P6 ;  /* 0x104000001e007fae */ /* 0x0009e4000f121848 */
[----:B------:R-:W-:Y:S01]  /*9820*/  VIADD R4, R138, 0xfffffff3 ;  /* 0xfffffff38a047836 */ /* 0x000fe20000000000 */
[----:B------:R-:W-:Y:S01]  /*9830*/  ISETP.GE.U32.AND P2, PT, R5, 0x7fffffb8, PT ;  /* 0x7fffffb80500780c */ /* 0x000fe20003f46070 */
[----:B---3--:R-:W-:Y:S01]  /*9840*/  VIADD R3, R6, 0xffffffe7 ;  /* 0xffffffe706037836 */ /* 0x008fe20000000000 */
[----:B------:R-:W3:Y:S01]  /*9850*/  LDC R5, c[0x0][0x230] ;  /* 0x00008c00ff057b82 */ /* 0x000ee20000000800 */
[----:B------:R5:W-:Y:S01]  /*9860*/  LDGSTS.E [R0+0x10480], desc[UR8][R32.64], !P6 ;  /* 0x1048000020007fae */ /* 0x000be2000f121848 */
[----:B------:R-:W-:Y:S01]  /*9870*/  ISETP.GE.U32.AND P5, PT, R4, 0x7fffffb4, PT ;  /* 0x7fffffb40400780c */ /* 0x000fe20003fa6070 */
[--C-:B------:R-:W-:Y:S01]  /*9880*/  IMAD.WIDE R64, R64, 0x4, R28.reuse ;  /* 0x0000000440407825 */ /* 0x100fe200078e021c */
[----:B------:R-:W-:Y:S01]  /*9890*/  ISETP.GE.U32.AND P6, PT, R3, 0x7fffffa8, PT ;  /* 0x7fffffa80300780c */ /* 0x000fe20003fc6070 */
[----:B------:R4:W-:Y:S02]  /*98a0*/  STL.64 [R1+0x1148], R30 ;  /* 0x0011481e01007387 */ /* 0x0009e40000100a00 */
[--C-:B------:R-:W-:Y:S01]  /*98b0*/  IMAD.WIDE R68, R68, 0x4, R28.reuse ;  /* 0x0000000444447825 */ /* 0x100fe200078e021c */
[----:B------:R-:W1:Y:S01]  /*98c0*/  LDC R4, c[0x0][0x230] ;  /* 0x00008c00ff047b82 */ /* 0x000e620000000800 */
[----:B------:R5:W-:Y:S02]  /*98d0*/  STL.64 [R1+0x1150], R32 ;  /* 0x0011502001007387 */ /* 0x000be40000100a00 */
[----:B------:R-:W-:-:S02]  /*98e0*/  IMAD.WIDE R72, R72, 0x4, R28 ;  /* 0x0000000448487825 */ /* 0x000fc400078e021c */
[----:B------:R-:W-:Y:S02]  /*98f0*/  LDGSTS.E [R0+0x10800], desc[UR8][R38.64], !P2 ;  /* 0x1080000026007fae */ /* 0x000fe4000d121848 */
[--C-:B------:R-:W-:Y:S01]  /*9900*/  IMAD.WIDE R76, R76, 0x4, R28.reuse ;  /* 0x000000044c4c7825 */ /* 0x100fe200078e021c */
[----:B------:R-:W2:Y:S01]  /*9910*/  LDC R6, c[0x0][0x230] ;  /* 0x00008c00ff067b82 */ /* 0x000ea20000000800 */
[----:B------:R2:W-:Y:S01]  /*9920*/  LDGSTS.E [R0+0x10880], desc[UR8][R34.64], !P2 ;  /* 0x1088000022007fae */ /* 0x0005e2000d121848 */
[----:B----4-:R-:W-:Y:S01]  /*9930*/  MOV R30, R178 ;  /* 0x000000b2001e7202 */ /* 0x010fe20000000f00 */
[--C-:B------:R-:W-:Y:S02]  /*9940*/  IMAD.WIDE R80, R80, 0x4, R28.reuse ;  /* 0x0000000450507825 */ /* 0x100fe400078e021c */
[----:B------:R4:W-:Y:S01]  /*9950*/  LDGSTS.E [R0+0x10c00], desc[UR8][R78.64], !P5 ;  /* 0x10c000004e007fae */ /* 0x0009e2000e921848 */
[----:B-----5:R-:W-:Y:S01]  /*9960*/  MOV R33, R177 ;  /* 0x000000b100217202 */ /* 0x020fe20000000f00 */
[----:B------:R-:W-:-:S02]  /*9970*/  IMAD.WIDE R84, R84, 0x4, R28 ;  /* 0x0000000454547825 */ /* 0x000fc400078e021c */
[----:B------:R-:W-:Y:S02]  /*9980*/  LDGSTS.E [R0+0x10c80], desc[UR8][R36.64], !P5 ;  /* 0x10c8000024007fae */ /* 0x000fe4000e921848 */
[--C-:B------:R-:W-:Y:S02]  /*9990*/  IMAD.WIDE R88, R88, 0x4, R28.reuse ;  /* 0x0000000458587825 */ /* 0x100fe400078e021c */
[----:B------:R-:W-:Y:S02]  /*99a0*/  LDGSTS.E [R0+0x11000], desc[UR8][R44.64], !P3 ;  /* 0x110000002c007fae */ /* 0x000fe4000d921848 */
[--C-:B------:R-:W-:Y:S01]  /*99b0*/  IMAD.WIDE R92, R92, 0x4, R28.reuse ;  /* 0x000000045c5c7825 */ /* 0x100fe200078e021c */
[----:B-1----:R-:W-:Y:S01]  /*99c0*/  IADD3 R3, R4, -0x1d, RZ ;  /* 0xffffffe304037810 */ /* 0x002fe20007ffe0ff */
[----:B------:R-:W-:Y:S01]  /*99d0*/  LDGSTS.E [R0+0x11080], desc[UR8][R40.64], !P3 ;  /* 0x1108000028007fae */ /* 0x000fe2000d921848 */
[----:B------:R-:W1:Y:S01]  /*99e0*/  LDC R4, c[0x0][0x230] ;  /* 0x00008c00ff047b82 */ /* 0x000e620000000800 */
[----:B------:R-:W-:Y:S01]  /*99f0*/  IMAD.WIDE R96, R96, 0x4, R28 ;  /* 0x0000000460607825 */ /* 0x000fe200078e021c */
[----:B------:R-:W-:Y:S01]  /*9a00*/  ISETP.GE.U32.AND P2, PT, R3, 0x7fffffa4, PT ;  /* 0x7fffffa40300780c */ /* 0x000fe20003f46070 */
[----:B------:R-:W-:Y:S02]  /*9a10*/  LDGSTS.E [R0+0x11400], desc[UR8][R86.64], !P4 ;  /* 0x1140000056007fae */ /* 0x000fe4000e121848 */
[----:B---3--:R-:W-:-:S02]  /*9a20*/  VIADD R3, R5, 0xffffffdf ;  /* 0xffffffdf05037836 */ /* 0x008fc40000000000 */
[----:B------:R-:W-:Y:S01]  /*9a30*/  LDGSTS.E [R0+0x11480], desc[UR8][R42.64], !P4 ;  /* 0x114800002a007fae */ /* 0x000fe2000e121848 */
[----:B------:R-:W3:Y:S01]  /*9a40*/  LDC R5, c[0x0][0x230] ;  /* 0x00008c00ff057b82 */ /* 0x000ee20000000800 */
[--C-:B------:R-:W-:Y:S01]  /*9a50*/  IMAD.WIDE R100, R2, 0x4, R28.reuse ;  /* 0x0000000402647825 */ /* 0x100fe200078e021c */
[----:B------:R-:W-:Y:S01]  /*9a60*/  ISETP.GE.U32.AND P5, PT, R3, 0x7fffffa0, PT ;  /* 0x7fffffa00300780c */ /* 0x000fe20003fa6070 */
[----:B------:R-:W-:Y:S01]  /*9a70*/  LDGSTS.E [R0+0x11800], desc[UR8][R66.64], !P6 ;  /* 0x1180000042007fae */ /* 0x000fe2000f121848 */
[----:B--2---:R-:W-:Y:S01]  /*9a80*/  IADD3 R3, R6, -0x25, RZ ;  /* 0xffffffdb06037810 */ /* 0x004fe20007ffe0ff */
[----:B------:R-:W-:Y:S02]  /*9a90*/  IMAD.WIDE R104, R104, 0x4, R28 ;  /* 0x0000000468687825 */ /* 0x000fe400078e021c */
[----:B------:R-:W-:Y:S01]  /*9aa0*/  LDGSTS.E [R0+0x11880], desc[UR8][R46.64], !P6 ;  /* 0x118800002e007fae */ /* 0x000fe2000f121848 */
[----:B------:R-:W2:Y:S01]  /*9ab0*/  LDC R6, c[0x0][0x230] ;  /* 0x00008c00ff067b82 */ /* 0x000ea20000000800 */
[----:B------:R-:W-:Y:S01]  /*9ac0*/  ISETP.GE.U32.AND P3, PT, R3, 0x7fffff9c, PT ;  /* 0x7fffff9c0300780c */ /* 0x000fe20003f66070 */
[----:B------:R-:W-:Y:S01]  /*9ad0*/  VIADD R3, R7, 0xffffffd7 ;  /* 0xffffffd707037836 */ /* 0x000fe20000000000 */
[----:B------:R5:W-:Y:S01]  /*9ae0*/  LDGSTS.E [R0+0x11c00], desc[UR8][R94.64], !P2 ;  /* 0x11c000005e007fae */ /* 0x000be2000d121848 */
[----:B------:R-:W-:-:S03]  /*9af0*/  IMAD.WIDE R114, R108, 0x4, R70 ;  /* 0x000000046c727825 */ /* 0x000fc600078e0246 */
[----:B------:R-:W-:Y:S01]  /*9b00*/  ISETP.GE.U32.AND P4, PT, R3, 0x7fffff98, PT ;  /* 0x7fffff980300780c */ /* 0x000fe20003f86070 */
[----:B------:R-:W4:Y:S01]  /*9b10*/  LDC R7, c[0x0][0x230] ;  /* 0x00008c00ff077b82 */ /* 0x000f220000000800 */
[----:B-1----:R-:W-:Y:S01]  /*9b20*/  IADD3 R4, R4, -0x2d, RZ ;  /* 0xffffffd304047810 */ /* 0x002fe20007ffe0ff */
[----:B------:R-:W-:Y:S01]  /*9b30*/  VIADD R3, R8, 0xffffffcf ;  /* 0xffffffcf08037836 */ /* 0x000fe20000000000 */
[----:B------:R-:W-:Y:S01]  /*9b40*/  LDGSTS.E [R0+0x11c80], desc[UR8][R64.64], !P2 ;  /* 0x11c8000040007fae */ /* 0x000fe2000d121848 */
[----:B------:R-:W-:Y:S01]  /*9b50*/  IMAD.WIDE R108, R108, 0x4, R28 ;  /* 0x000000046c6c7825 */ /* 0x000fe200078e021c */
[----:B------:R-:W-:Y:S02]  /*9b60*/  ISETP.GE.U32.AND P6, PT, R4, 0x7fffff94, PT ;  /* 0x7fffff940400780c */ /* 0x000fe40003fc6070 */
[----:B------:R-:W-:Y:S01]  /*9b70*/  ISETP.GE.U32.AND P2, PT, R3, 0x7fffff90, PT ;  /* 0x7fffff900300780c */ /* 0x000fe20003f46070 */
[----:B------:R-:W1:Y:S01]  /*9b80*/  LDC R4, c[0x0][0x230] ;  /* 0x00008c00ff047b82 */ /* 0x000e620000000800 */
[----:B---3--:R-:W-:Y:S01]  /*9b90*/  VIADD R3, R5, 0xffffffcb ;  /* 0xffffffcb05037836 */ /* 0x008fe20000000000 */
[----:B------:R-:W-:Y:S01]  /*9ba0*/  LDGSTS.E [R0+0x12000], desc[UR8][R74.64], !P5 ;  /* 0x120000004a007fae */ /* 0x000fe2000e921848 */
[----:B------:R-:W-:-:S03]  /*9bb0*/  IMAD.WIDE R142, R112, 0x4, R70 ;  /* 0x00000004708e7825 */ /* 0x000fc600078e0246 */
[----:B------:R3:W-:Y:S01]  /*9bc0*/  LDGSTS.E [R0+0x12080], desc[UR8][R68.64], !P5 ;  /* 0x1208000044007fae */ /* 0x0007e2000e921848 */
[----:B------:R-:W-:Y:S01]  /*9bd0*/  ISETP.GE.U32.AND P5, PT, R3, 0x7fffff8c, PT ;  /* 0x7fffff8c0300780c */ /* 0x000fe20003fa6070 */
[----:B------:R-:W5:Y:S01]  /*9be0*/  LDC R5, c[0x0][0x230] ;  /* 0x00008c00ff057b82 */ /* 0x000f620000000800 */
[----:B--2---:R-:W-:Y:S01]  /*9bf0*/  IADD3 R3, R6, -0x39, RZ ;  /* 0xffffffc706037810 */ /* 0x004fe20007ffe0ff */
[----:B------:R2:W-:Y:S01]  /*9c00*/  LDGSTS.E [R0+0x12400], desc[UR8][R102.64], !P3 ;  /* 0x1240000066007fae */ /* 0x0005e2000d921848 */
[----:B------:R-:W-:-:S03]  /*9c10*/  IMAD.WIDE R112, R112, 0x4, R28 ;  /* 0x0000000470707825 */ /* 0x000fc600078e021c */
[----:B------:R-:W-:Y:S01]  /*9c20*/  LDGSTS.E [R0+0x12480], desc[UR8][R72.64], !P3 ;  /* 0x1248000048007fae */ /* 0x000fe2000d921848 */
[----:B------:R-:W-:Y:S01]  /*9c30*/  ISETP.GE.U32.AND P3, PT, R3, 0x7fffff88, PT ;  /* 0x7fffff880300780c */ /* 0x000fe20003f66070 */
[----:B------:R-:W3:Y:S01]  /*9c40*/  LDC R6, c[0x0][0x230] ;  /* 0x00008c00ff067b82 */ /* 0x000ee20000000800 */
[----:B----4-:R-:W-:Y:S01]  /*9c50*/  VIADD R3, R7, 0xffffffc3 ;  /* 0xffffffc307037836 */ /* 0x010fe20000000000 */
[----:B------:R-:W-:Y:S01]  /*9c60*/  STL.64 [R1+0x1158], R38 ;  /* 0x0011582601007387 */ /* 0x000fe20000100a00 */
[----:B------:R-:W-:-:S03]  /*9c70*/  IMAD.WIDE R122, R116, 0x4, R70 ;  /* 0x00000004747a7825 */ /* 0x000fc600078e0246 */
[----:B------:R4:W-:Y:S01]  /*9c80*/  LDGSTS.E [R0+0x12800], desc[UR8][R82.64], !P4 ;  /* 0x1280000052007fae */ /* 0x0009e2000e121848 */
[----:B------:R-:W-:Y:S01]  /*9c90*/  IMAD.WIDE R116, R116, 0x4, R28 ;  /* 0x0000000474747825 */ /* 0x000fe200078e021c */
[----:B------:R-:W4:Y:S02]  /*9ca0*/  LDC R7, c[0x0][0x230] ;  /* 0x00008c00ff077b82 */ /* 0x000f240000000800 */
[----:B------:R2:W-:Y:S01]  /*9cb0*/  STL.64 [R1+0x1160], R34 ;  /* 0x0011602201007387 */ /* 0x0005e20000100a00 */
[----:B------:R-:W-:-:S03]  /*9cc0*/  IMAD.WIDE R150, R120, 0x4, R70 ;  /* 0x0000000478967825 */ /* 0x000fc600078e0246 */
[----:B------:R4:W-:Y:S01]  /*9cd0*/  LDGSTS.E [R0+0x12880], desc[UR8][R76.64], !P4 ;  /* 0x128800004c007fae */ /* 0x0009e2000e121848 */
[----:B------:R-:W-:Y:S01]  /*9ce0*/  ISETP.GE.U32.AND P4, PT, R3, 0x7fffff84, PT ;  /* 0x7fffff840300780c */ /* 0x000fe20003f86070 */
[----:B-1----:R-:W-:Y:S01]  /*9cf0*/  VIADD R3, R4, 0xfffffffe ;  /* 0xfffffffe04037836 */ /* 0x002fe20000000000 */
[----:B------:R-:W1:Y:S01]  /*9d00*/  LDC R8, c[0x0][0x230] ;  /* 0x00008c00ff087b82 */ /* 0x000e620000000800 */
[----:B------:R5:W-:Y:S01]  /*9d10*/  STL.64 [R1+0x1168], R78 ;  /* 0x0011684e01007387 */ /* 0x000be20000100a00 */
[----:B------:R-:W-:-:S03]  /*9d20*/  IMAD.WIDE R120, R120, 0x4, R28 ;  /* 0x0000000478787825 */ /* 0x000fc600078e021c */
[----:B------:R-:W-:Y:S01]  /*9d30*/  STL.64 [R1+0x1170], R36 ;  /* 0x0011702401007387 */ /* 0x000fe20000100a00 */
[C---:B------:R-:W-:Y:S01]  /*9d40*/  IMAD.WIDE R130, R124.reuse, 0x4, R70 ;  /* 0x000000047c827825 */ /* 0x040fe200078e0246 */
[----:B--2---:R-:W-:Y:S01]  /*9d50*/  MOV R34, R170 ;  /* 0x000000aa00227202 */ /* 0x004fe20000000f00 */
[----:B------:R-:W2:Y:S01]  /*9d60*/  LDC R4, c[0x0][0x230] ;  /* 0x00008c00ff047b82 */ /* 0x000ea20000000800 */
[----:B------:R-:W-:Y:S01]  /*9d70*/  STL.64 [R1+0x1178], R44 ;  /* 0x0011782c01007387 */ /* 0x000fe20000100a00 */
[----:B------:R-:W-:-:S03]  /*9d80*/  IMAD.WIDE R124, R124, 0x4, R28 ;  /* 0x000000047c7c7825 */ /* 0x000fc600078e021c */
[----:B------:R-:W-:Y:S01]  /*9d90*/  STL.64 [R1+0x1180], R40 ;  /* 0x0011802801007387 */ /* 0x000fe20000100a00 */
[C---:B------:R-:W-:Y:S01]  /*9da0*/  IMAD.WIDE R158, R128.reuse, 0x4, R70 ;  /* 0x00000004809e7825 */ /* 0x040fe200078e0246 */
[----:B-----5:R-:W-:Y:S02]  /*9db0*/  MOV R79, R169 ;  /* 0x000000a9004f7202 */ /* 0x020fe40000000f00 */
[----:B------:R-:W-:Y:S01]  /*9dc0*/  STL.64 [R1+0x1188], R86 ;  /* 0x0011885601007387 */ /* 0x000fe20000100a00 */
[----:B------:R-:W-:-:S03]  /*9dd0*/  IMAD.WIDE R128, R128, 0x4, R28 ;  /* 0x0000000480807825 */ /* 0x000fc600078e021c */
[----:B------:R-:W-:Y:S01]  /*9de0*/  STL.64 [R1+0x1190], R42 ;  /* 0x0011902a01007387 */ /* 0x000fe20000100a00 */
[----:B------:R-:W-:-:S03]  /*9df0*/  IMAD.WIDE R138, R132, 0x4, R70 ;  /* 0x00000004848a7825 */ /* 0x000fc600078e0246 */
[----:B------:R-:W-:Y:S01]  /*9e00*/  STL.64 [R1+0x1198], R66 ;  /* 0x0011984201007387 */ /* 0x000fe20000100a00 */
[----:B------:R-:W-:-:S03]  /*9e10*/  IMAD.WIDE R132, R132, 0x4, R28 ;  /* 0x0000000484847825 */ /* 0x000fc600078e021c */
[----:B------:R-:W-:Y:S01]  /*9e20*/  LDGSTS.E [R0+0x12c00], desc[UR8][R110.64], !P6 ;  /* 0x12c000006e007fae */ /* 0x000fe2000f121848 */
[----:B------:R-:W-:-:S03]  /*9e30*/  IMAD.WIDE R166, R136, 0x4, R70 ;  /* 0x0000000488a67825 */ /* 0x000fc600078e0246 */
[----:B------:R-:W-:Y:S01]  /*9e40*/  STL.64 [R1+0x11a0], R46 ;  /* 0x0011a02e01007387 */ /* 0x000fe20000100a00 */
[----:B------:R-:W-:-:S03]  /*9e50*/  IMAD.WIDE R136, R136, 0x4, R28 ;  /* 0x0000000488887825 */ /* 0x000fc600078e021c */
[----:B------:R5:W-:Y:S01]  /*9e60*/  LDGSTS.E [R0+0x12c80], desc[UR8][R80.64], !P6 ;  /* 0x12c8000050007fae */ /* 0x000be2000f121848 */
[----:B------:R-:W-:Y:S01]  /*9e70*/  ISETP.GE.U32.AND P6, PT, R3, 0x7fffffbf, PT ;  /* 0x7fffffbf0300780c */ /* 0x000fe20003fc6070 */
[----:B------:R-:W-:Y:S01]  /*9e80*/  IMAD R140, R2, 0x29, RZ ;  /* 0x00000029028c7824 */ /* 0x000fe200078e02ff */
[----:B------:R-:W-:Y:S01]  /*9e90*/  IADD3 R3, R5, -0x6, RZ ;  /* 0xfffffffa05037810 */ /* 0x000fe20007ffe0ff */
[----:B------:R3:W-:Y:S01]  /*9ea0*/  STL.64 [R1+0x11a8], R94 ;  /* 0x0011a85e01007387 */ /* 0x0007e20000100a00 */
[----:B------:R-:W1:Y:S01]  /*9eb0*/  LDC R5, c[0x0][0x230] ;  /* 0x00008c00ff057b82 */ /* 0x000e620000000800 */
[C---:B------:R-:W-:Y:S02]  /*9ec0*/  IMAD.WIDE R146, R140.reuse, 0x4, R70 ;  /* 0x000000048c927825 */ /* 0x040fe400078e0246 */
[----:B------:R-:W-:Y:S02]  /*9ed0*/  STL.64 [R1+0x11b0], R64 ;  /* 0x0011b04001007387 */ /* 0x000fe40000100a00 */
[----:B------:R-:W-:-:S02]  /*9ee0*/  IMAD.WIDE R140, R140, 0x4, R28 ;  /* 0x000000048c8c7825 */ /* 0x000fc400078e021c */
[----:B------:R-:W-:Y:S02]  /*9ef0*/  STL.64 [R1+0x11b8], R74 ;  /* 0x0011b84a01007387 */ /* 0x000fe40000100a00 */
[C---:B------:R-:W-:Y:S02]  /*9f00*/  IMAD.WIDE R174, R144.reuse, 0x4, R70 ;  /* 0x0000000490ae7825 */ /* 0x040fe400078e0246 */
[----:B------:R4:W-:Y:S01]  /*9f10*/  STL.64 [R1+0x11c0], R68 ;  /* 0x0011c04401007387 */ /* 0x0009e20000100a00 */
[----:B---3--:R-:W-:Y:S01]  /*9f20*/  MOV R94, R50 ;  /* 0x00000032005e7202 */ /* 0x008fe20000000f00 */
[----:B------:R-:W-:Y:S02]  /*9f30*/  IMAD.WIDE R144, R144, 0x4, R28 ;  /* 0x0000000490907825 */ /* 0x000fe400078e021c */
[----:B------:R3:W-:Y:S02]  /*9f40*/  LDGSTS.E [R0+0x13000], desc[UR8][R90.64], !P2 ;  /* 0x130000005a007fae */ /* 0x0007e4000d121848 */
[----:B------:R-:W-:-:S02]  /*9f50*/  IMAD.WIDE R154, R148, 0x4, R70 ;  /* 0x00000004949a7825 */ /* 0x000fc400078e0246 */
[----:B------:R5:W-:Y:S02]  /*9f60*/  STL.64 [R1+0x11c8], R102 ;  /* 0x0011c86601007387 */ /* 0x000be40000100a00 */
[----:B------:R-:W-:Y:S02]  /*9f70*/  IMAD.WIDE R148, R148, 0x4, R28 ;  /* 0x0000000494947825 */ /* 0x000fe400078e021c */
[----:B------:R-:W-:Y:S01]  /*9f80*/  LDGSTS.E [R0+0x13080], desc[UR8][R84.64], !P2 ;  /* 0x1308000054007fae */ /* 0x000fe2000d121848 */
[----:B------:R-:W-:Y:S01]  /*9f90*/  ISETP.GE.U32.AND P2, PT, R3, 0x7fffffbb, PT ;  /* 0x7fffffbb0300780c */ /* 0x000fe20003f46070 */
[----:B------:R-:W-:Y:S01]  /*9fa0*/  VIADD R3, R6, 0xfffffff6 ;  /* 0xfffffff606037836 */ /* 0x000fe20000000000 */
[----:B----4-:R-:W-:Y:S01]  /*9fb0*/  MOV R68, R18 ;  /* 0x0000001200447202 */ /* 0x010fe20000000f00 */
[----:B------:R-:W-:Y:S01]  /*9fc0*/  STL.64 [R1+0x11d0], R72 ;  /* 0x0011d04801007387 */ /* 0x000fe20000100a00 */
[----:B------:R-:W4:Y:S01]  /*9fd0*/  LDC R6, c[0x0][0x230] ;  /* 0x00008c00ff067b82 */ /* 0x000f220000000800 */
[----:B------:R-:W-:-:S02]  /*9fe0*/  IMAD.WIDE R182, R152, 0x4, R70 ;  /* 0x0000000498b67825 */ /* 0x000fc400078e0246 */
[----:B------:R2:W-:Y:S01]  /*9ff0*/  STL.64 [R1+0x11d8], R82 ;  /* 0x0011d85201007387 */ /* 0x0005e20000100a00 */
[----:B-----5:R-:W-:Y:S01]  /*a000*/  MOV R102, R230 ;  /* 0x000000e600667202 */ /* 0x020fe20000000f00 */
[----:B------:R-:W-:Y:S02]  /*a010*/  IMAD.WIDE R152, R152, 0x4, R28 ;  /* 0x0000000498987825 */ /* 0x000fe400078e021c */
[----:B------:R5:W-:Y:S02]  /*a020*/  STL.64 [R1+0x11e0], R76 ;  /* 0x0011e04c01007387 */ /* 0x000be40000100a00 */
[C---:B------:R-:W-:Y:S02]  /*a030*/  IMAD.WIDE R162, R156.reuse, 0x4, R70 ;  /* 0x000000049ca27825 */ /* 0x040fe400078e0246 */
[----:B------:R-:W-:Y:S02]  /*a040*/  STL.64 [R1+0x11e8], R110 ;  /* 0x0011e86e01007387 */ /* 0x000fe40000100a00 */
[----:B------:R-:W-:-:S02]  /*a050*/  IMAD.WIDE R156, R156, 0x4, R28 ;  /* 0x000000049c9c7825 */ /* 0x000fc400078e021c */
[----:B------:R3:W-:Y:S01]  /*a060*/  STL.64 [R1+0x11f0], R80 ;  /* 0x0011f05001007387 */ /* 0x0007e20000100a00 */
[----:B--2---:R-:W-:Y:S01]  /*a070*/  MOV R83, R241 ;  /* 0x000000f100537202 */ /* 0x004fe20000000f00 */
[C---:B------:R-:W-:Y:S02]  /*a080*/  IMAD.WIDE R190, R160.reuse, 0x4, R70 ;  /* 0x00000004a0be7825 */ /* 0x040fe400078e0246 */
[----:B------:R-:W-:Y:S01]  /*a090*/  LDGSTS.E [R0+0x13400], desc[UR8][R118.64], !P5 ;  /* 0x1340000076007fae */ /* 0x000fe2000e921848 */
[----:B-----5:R-:W-:Y:S01]  /*a0a0*/  MOV R76, R244 ;  /* 0x000000f4004c7202 */ /* 0x020fe20000000f00 */
[----:B------:R-:W-:Y:S02]  /*a0b0*/  IMAD.WIDE R160, R160, 0x4, R28 ;  /* 0x00000004a0a07825 */ /* 0x000fe400078e021c */
[----:B------:R2:W-:Y:S02]  /*a0c0*/  STL.64 [R1+0x11f8], R90 ;  /* 0x0011f85a01007387 */ /* 0x0005e40000100a00 */
[----:B------:R-:W-:-:S02]  /*a0d0*/  IMAD.MOV.U32 R35, RZ, RZ, R171 ;  /* 0x000000ffff237224 */ /* 0x000fc400078e00ab */
[----:B------:R-:W-:Y:S01]  /*a0e0*/  LDGSTS.E [R0+0x13480], desc[UR8][R88.64], !P5 ;  /* 0x1348000058007fae */ /* 0x000fe2000e921848 */
[----:B------:R-:W-:Y:S01]  /*a0f0*/  ISETP.GE.U32.AND P5, PT, R3, 0x7fffffb7, PT ;  /* 0x7fffffb70300780c */ /* 0x000fe20003fa6070 */
[----:B------:R-:W-:Y:S01]  /*a100*/  VIADD R3, R7, 0xfffffff2 ;  /* 0xfffffff207037836 */ /* 0x000fe20000000000 */
[----:B---3--:R-:W-:Y:S01]  /*a110*/  MOV R81, R249 ;  /* 0x000000f900517202 */ /* 0x008fe20000000f00 */
[----:B------:R-:W-:Y:S01]  /*a120*/  STL.64 [R1+0x1200], R84 ;  /* 0x0012005401007387 */ /* 0x000fe20000100a00 */
[----:B------:R-:W3:Y:S01]  /*a130*/  LDC R7, c[0x0][0x230] ;  /* 0x00008c00ff077b82 */ /* 0x000ee20000000800 */
[----:B------:R-:W-:Y:S02]  /*a140*/  IMAD.WIDE R170, R164, 0x4, R70 ;  /* 0x00000004a4aa7825 */ /* 0x000fe400078e0246 */
[----:B------:R-:W-:Y:S01]  /*a150*/  STL.64 [R1+0x1208], R118 ;  /* 0x0012087601007387 */ /* 0x000fe20000100a00 */
[----:B--2---:R-:W-:Y:S01]  /*a160*/  MOV R90, R60 ;  /* 0x0000003c005a7202 */ /* 0x004fe20000000f00 */
[----:B------:R-:W-:-:S02]  /*a170*/  IMAD.MOV.U32 R78, RZ, RZ, R168 ;  /* 0x000000ffff4e7224 */ /* 0x000fc400078e00a8 */
[----:B------:R-:W-:Y:S01]  /*a180*/  STL.64 [R1+0x1210], R88 ;  /* 0x0012105801007387 */ /* 0x000fe20000100a00 */
[----:B------:R-:W-:-:S03]  /*a190*/  IMAD.WIDE R164, R164, 0x4, R28 ;  /* 0x00000004a4a47825 */ /* 0x000fc600078e021c */
[----:B------:R2:W-:Y:S01]  /*a1a0*/  LDGSTS.E [R0+0x13800], desc[UR8][R98.64], !P3 ;  /* 0x1380000062007fae */ /* 0x0005e2000d921848 */
[----:B------:R-:W-:Y:S02]  /*a1b0*/  IMAD R168, R2, 0x6, RZ ;  /* 0x0000000602a87824 */ /* 0x000fe400078e02ff */
[----:B------:R-:W-:Y:S01]  /*a1c0*/  IMAD.MOV.U32 R24, RZ, RZ, R198 ;  /* 0x000000ffff187224 */ /* 0x000fe200078e00c6 */
[----:B------:R2:W-:Y:S01]  /*a1d0*/  STL.64 [R1+0x1218], R98 ;  /* 0x0012186201007387 */ /* 0x0005e20000100a00 */
[----:B------:R-:W-:-:S03]  /*a1e0*/  IMAD.WIDE R198, R168, 0x4, R70 ;  /* 0x00000004a8c67825 */ /* 0x000fc600078e0246 */
[----:B------:R-:W-:Y:S01]  /*a1f0*/  LDGSTS.E [R0+0x13880], desc[UR8][R92.64], !P3 ;  /* 0x138800005c007fae */ /* 0x000fe2000d921848 */
[----:B------:R-:W-:Y:S01]  /*a200*/  ISETP.GE.U32.AND P3, PT, R3, 0x7fffffb3, PT ;  /* 0x7fffffb30300780c */ /* 0x000fe20003f66070 */
[----:B------:R-:W-:Y:S01]  /*a210*/  VIADD R3, R4, 0xffffffee ;  /* 0xffffffee04037836 */ /* 0x000fe20000000000 */
[----:B-1----:R-:W-:Y:S01]  /*a220*/  IADD3 R4, R5, -0x16, RZ ;  /* 0xffffffea05047810 */ /* 0x002fe20007ffe0ff */
[----:B------:R-:W-:Y:S01]  /*a230*/  LDGSTS.E [R0+0x13c00], desc[UR8][R126.64], !P4 ;  /* 0x13c000007e007fae */ /* 0x000fe2000e121848 */
[----:B------:R-:W1:Y:S01]  /*a240*/  LDC R5, c[0x0][0x230] ;  /* 0x00008c00ff057b82 */ /* 0x000e620000000800 */
[----:B------:R-:W-:Y:S01]  /*a250*/  IMAD.WIDE R168, R168, 0x4, R28 ;  /* 0x00000004a8a87825 */ /* 0x000fe200078e021c */
[----:B--2---:R-:W-:Y:S01]  /*a260*/  SHF.L.U32 R99, R251, 0x2, RZ ;  /* 0x00000002fb637819 */ /* 0x004fe200000006ff */
[----:B------:R2:W-:Y:S01]  /*a270*/  LDGSTS.E [R0+0x13c80], desc[UR8][R96.64], !P4 ;  /* 0x13c8000060007fae */ /* 0x0005e2000e121848 */
[----:B------:R-:W-:Y:S01]  /*a280*/  ISETP.GE.U32.AND P4, PT, R3, 0x7fffffaf, PT ;  /* 0x7fffffaf0300780c */ /* 0x000fe20003f86070 */
[----:B------:R-:W-:Y:S01]  /*a290*/  IMAD.MOV.U32 R38, RZ, RZ, R172 ;  /* 0x000000ffff267224 */ /* 0x000fe200078e00ac */
[C---:B------:R-:W-:Y:S01]  /*a2a0*/  LOP3.LUT R9, R99.reuse, 0x20, RZ, 0x3c, !PT ;  /* 0x0000002063097812 */ /* 0x040fe200078e3cff */
[----:B------:R-:W-:Y:S01]  /*a2b0*/  IMAD R172, R2, 0xa, RZ ;  /* 0x0000000a02ac7824 */ /* 0x000fe200078e02ff */
[C---:B------:R-:W-:Y:S01]  /*a2c0*/  LOP3.LUT R10, R99.reuse, 0x40, RZ, 0x3c, !PT ;  /* 0x00000040630a7812 */ /* 0x040fe200078e3cff */
[----:B------:R-:W-:Y:S01]  /*a2d0*/  IMAD.MOV.U32 R31, RZ, RZ, R179 ;  /* 0x000000ffff1f7224 */ /* 0x000fe200078e00b3 */
[----:B------:R-:W-:Y:S01]  /*a2e0*/  LOP3.LUT R20, R99, 0x60, RZ, 0x3c, !PT ;  /* 0x0000006063147812 */ /* 0x000fe200078e3cff */
[----:B------:R-:W-:Y:S01]  /*a2f0*/  VIADD R3, R9, UR4 ;  /* 0x0000000409037c36 */ /* 0x000fe20008000000 */
[----:B------:R-:W-:Y:S01]  /*a300*/  STL.64 [R1+0x1220], R92 ;  /* 0x0012205c01007387 */ /* 0x000fe20000100a00 */
[----:B------:R-:W5:Y:S01]  /*a310*/  LDC R9, c[0x0][0x230] ;  /* 0x00008c00ff097b82 */ /* 0x000f620000000800 */
[----:B------:R-:W-:Y:S01]  /*a320*/  IMAD.MOV.U32 R39, RZ, RZ, R173 ;  /* 0x000000ffff277224 */ /* 0x000fe200078e00ad */
[----:B------:R-:W-:Y:S01]  /*a330*/  MOV R43, R31 ;  /* 0x0000001f002b7202 */ /* 0x000fe20000000f00 */
[----:B------:R2:W-:Y:S01]  /*a340*/  LDGSTS.E [R3+0x10100], desc[UR8][R106.64], !P6 ;  /* 0x101000006a037fae */ /* 0x0005e2000f121848 */
[----:B------:R-:W-:-:S03]  /*a350*/  IMAD.WIDE R178, R172, 0x4, R70 ;  /* 0x00000004acb27825 */ /* 0x000fc600078e0246 */
[----:B------:R-:W-:Y:S01]  /*a360*/  LDGSTS.E [R3+0x10180], desc[UR8][R100.64], !P6 ;  /* 0x1018000064037fae */ /* 0x000fe2000f121848 */
[----:B------:R-:W-:Y:S01]  /*a370*/  ISETP.GE.U32.AND P6, PT, R4, 0x7fffffab, PT ;  /* 0x7fffffab0400780c */ /* 0x000fe20003fc6070 */
[----:B----4-:R-:W-:Y:S02]  /*a380*/  VIADD R4, R6, 0xffffffe6 ;  /* 0xffffffe606047836 */ /* 0x010fe40000000000 */
[----:B------:R-:W4:Y:S01]  /*a390*/  LDC R6, c[0x0][0x230] ;  /* 0x00008c00ff067b82 */ /* 0x000f220000000800 */
[----:B------:R-:W-:Y:S01]  /*a3a0*/  LDGSTS.E [R3+0x10500], desc[UR8][R134.64], !P2 ;  /* 0x1050000086037fae */ /* 0x000fe2000d121848 */
[----:B------:R-:W-:Y:S02]  /*a3b0*/  IMAD.MOV.U32 R32, RZ, RZ, R176 ;  /* 0x000000ffff207224 */ /* 0x000fe400078e00b0 */
[----:B------:R-:W-:Y:S01]  /*a3c0*/  IMAD.WIDE R172, R172, 0x4, R28 ;  /* 0x00000004acac7825 */ /* 0x000fe200078e021c */
[----:B------:R-:W-:Y:S01]  /*a3d0*/  LDGSTS.E [R3+0x10580], desc[UR8][R104.64], !P2 ;  /* 0x1058000068037fae */ /* 0x000fe2000d121848 */
[----:B------:R-:W-:-:S02]  /*a3e0*/  ISETP.GE.U32.AND P2, PT, R4, 0x7fffffa7, PT ;  /* 0x7fffffa70400780c */ /* 0x000fc40003f46070 */
[----:B---3--:R-:W-:Y:S01]  /*a3f0*/  VIADD R4, R7, 0xffffffe2 ;  /* 0xffffffe207047836 */ /* 0x008fe20000000000 */
[----:B------:R-:W-:Y:S01]  /*a400*/  LDGSTS.E [R3+0x10900], desc[UR8][R114.64], !P5 ;  /* 0x1090000072037fae */ /* 0x000fe2000e921848 */
[----:B------:R-:W3:Y:S01]  /*a410*/  LDC R7, c[0x0][0x230] ;  /* 0x00008c00ff077b82 */ /* 0x000ee20000000800 */
[----:B------:R-:W-:Y:S01]  /*a420*/  IMAD R176, R2, 0xe, RZ ;  /* 0x0000000e02b07824 */ /* 0x000fe200078e02ff */
[----:B------:R-:W-:Y:S01]  /*a430*/  MOV R66, R32 ;  /* 0x0000002000427202 */ /* 0x000fe20000000f00 */
[----:B------:R-:W-:Y:S01]  /*a440*/  LDGSTS.E [R3+0x10980], desc[UR8][R108.64], !P5 ;  /* 0x109800006c037fae */ /* 0x000fe2000e921848 */
[----:B------:R-:W-:Y:S01]  /*a450*/  ISETP.GE.U32.AND P5, PT, R4, 0x7fffffa3, PT ;  /* 0x7fffffa30400780c */ /* 0x000fe20003fa6070 */
[----:B------:R-:W-:Y:S01]  /*a460*/  IMAD.MOV.U32 R57, RZ, RZ, R207 ;  /* 0x000000ffff397224 */ /* 0x000fe200078e00cf */
[----:B------:R-:W-:Y:S01]  /*a470*/  IADD3 R4, R8, -0x22, RZ ;  /* 0xffffffde08047810 */ /* 0x000fe20007ffe0ff */
[----:B------:R-:W-:Y:S01]  /*a480*/  LDGSTS.E [R3+0x10d00], desc[UR8][R142.64], !P3 ;  /* 0x10d000008e037fae */ /* 0x000fe2000d921848 */
[----:B------:R-:W2:Y:S01]  /*a490*/  LDC R8, c[0x0][0x230] ;  /* 0x00008c00ff087b82 */ /* 0x000ea20000000800 */
[----:B------:R-:W-:Y:S01]  /*a4a0*/  IMAD.WIDE R206, R176, 0x4, R70 ;  /* 0x00000004b0ce7825 */ /* 0x000fe200078e0246 */
[----:B------:R-:W-:Y:S01]  /*a4b0*/  MOV R32, R56 ;  /* 0x0000003800207202 */ /* 0x000fe20000000f00 */
[----:B------:R-:W-:Y:S01]  /*a4c0*/  LDGSTS.E [R3+0x10d80], desc[UR8][R112.64], !P3 ;  /* 0x10d8000070037fae */ /* 0x000fe2000d921848 */
[----:B------:R-:W-:Y:S01]  /*a4d0*/  ISETP.GE.U32.AND P3, PT, R4, 0x7fffff9f, PT ;  /* 0x7fffff9f0400780c */ /* 0x000fe20003f66070 */
[----:B-1----:R-:W-:-:S02]  /*a4e0*/  VIADD R4, R5, 0xffffffda ;  /* 0xffffffda05047836 */ /* 0x002fc40000000000 */
[----:B------:R-:W-:Y:S01]  /*a4f0*/  LDGSTS.E [R3+0x11100], desc[UR8][R122.64], !P4 ;  /* 0x111000007a037fae */ /* 0x000fe2000e121848 */
[----:B------:R-:W1:Y:S01]  /*a500*/  LDC R5, c[0x0][0x230] ;  /* 0x00008c00ff057b82 */ /* 0x000e620000000800 */
[----:B------:R-:W-:Y:S02]  /*a510*/  IMAD.WIDE R176, R176, 0x4, R28 ;  /* 0x00000004b0b07825 */ /* 0x000fe400078e021c */
[----:B------:R-:W-:Y:S01]  /*a520*/  LDGSTS.E [R3+0x11180], desc[UR8][R116.64], !P4 ;  /* 0x1118000074037fae */ /* 0x000fe2000e121848 */
[----:B------:R-:W-:Y:S01]  /*a530*/  ISETP.GE.U32.AND P4, PT, R4, 0x7fffff9b, PT ;  /* 0x7fffff9b0400780c */ /* 0x000fe20003f86070 */
[----:B----4-:R-:W-:Y:S02]  /*a540*/  VIADD R4, R6, 0xffffffd6 ;  /* 0xffffffd606047836 */ /* 0x010fe40000000000 */
[----:B------:R-:W-:Y:S01]  /*a550*/  LDGSTS.E [R3+0x11500], desc[UR8][R150.64], !P6 ;  /* 0x1150000096037fae */ /* 0x000fe2000f121848 */
[----:B------:R-:W4:Y:S01]  /*a560*/  LDC R6, c[0x0][0x230] ;  /* 0x00008c00ff067b82 */ /* 0x000f220000000800 */
[----:B------:R-:W-:-:S02]  /*a570*/  IMAD.MOV.U32 R13, RZ, RZ, R187 ;  /* 0x000000ffff0d7224 */ /* 0x000fc400078e00bb */
[----:B------:R-:W-:Y:S01]  /*a580*/  LDGSTS.E [R3+0x11580], desc[UR8][R120.64], !P6 ;  /* 0x1158000078037fae */ /* 0x000fe2000f121848 */
[----:B------:R-:W-:Y:S01]  /*a590*/  ISETP.GE.U32.AND P6, PT, R4, 0x7fffff97, PT ;  /* 0x7fffff970400780c */ /* 0x000fe20003fc6070 */
[----:B------:R-:W-:Y:S01]  /*a5a0*/  IMAD.MOV.U32 R11, RZ, RZ, R181 ;  /* 0x000000ffff0b7224 */ /* 0x000fe200078e00b5 */
[----:B---3--:R-:W-:Y:S01]  /*a5b0*/  IADD3 R4, R7, -0x2e, RZ ;  /* 0xffffffd207047810 */ /* 0x008fe20007ffe0ff */
[----:B------:R-:W-:Y:S01]  /*a5c0*/  LDGSTS.E [R3+0x11900], desc[UR8][R130.64], !P2 ;  /* 0x1190000082037fae */ /* 0x000fe2000d121848 */
[----:B------:R-:W3:Y:S01]  /*a5d0*/  LDC R7, c[0x0][0x230] ;  /* 0x00008c00ff077b82 */ /* 0x000ee20000000800 */
[----:B------:R-:W-:Y:S01]  /*a5e0*/  IMAD.MOV.U32 R14, RZ, RZ, R184 ;  /* 0x000000ffff0e7224 */ /* 0x000fe200078e00b8 */
[----:B------:R-:W-:Y:S01]  /*a5f0*/  MOV R45, R13 ;  /* 0x0000000d002d7202 */ /* 0x000fe20000000f00 */
[----:B------:R-:W-:Y:S01]  /*a600*/  LDGSTS.E [R3+0x11980], desc[UR8][R124.64], !P2 ;  /* 0x119800007c037fae */ /* 0x000fe2000d121848 */
[----:B------:R-:W-:Y:S01]  /*a610*/  ISETP.GE.U32.AND P2, PT, R4, 0x7fffff93, PT ;  /* 0x7fffff930400780c */ /* 0x000fe20003f46070 */
[----:B--2---:R-:W-:Y:S01]  /*a620*/  VIADD R4, R8, 0xffffffce ;  /* 0xffffffce08047836 */ /* 0x004fe20000000000 */
[----:B------:R-:W-:Y:S01]  /*a630*/  MOV R40, R14 ;  /* 0x0000000e00287202 */ /* 0x000fe20000000f00 */
[----:B------:R-:W-:Y:S01]  /*a640*/  LDGSTS.E [R3+0x11d00], desc[UR8][R158.64], !P5 ;  /* 0x11d000009e037fae */ /* 0x000fe2000e921848 */
[----:B------:R-:W2:Y:S01]  /*a650*/  LDC R8, c[0x0][0x230] ;  /* 0x00008c00ff087b82 */ /* 0x000ea20000000800 */
[----:B------:R-:W-:-:S02]  /*a660*/  IMAD R184, R2, 0x16, RZ ;  /* 0x0000001602b87824 */ /* 0x000fc400078e02ff */
[----:B------:R-:W-:Y:S01]  /*a670*/  LDGSTS.E [R3+0x11d80], desc[UR8][R128.64], !P5 ;  /* 0x11d8000080037fae */ /* 0x000fe2000e921848 */
[----:B------:R-:W-:Y:S01]  /*a680*/  ISETP.GE.U32.AND P5, PT, R4, 0x7fffff8f, PT ;  /* 0x7fffff8f0400780c */ /* 0x000fe20003fa6070 */
[----:B-1----:R-:W-:Y:S02]  /*a690*/  VIADD R4, R5, 0xffffffca ;  /* 0xffffffca05047836 */ /* 0x002fe40000000000 */
[----:B------:R-:W-:Y:S01]  /*a6a0*/  LDGSTS.E [R3+0x12100], desc[UR8][R138.64], !P3 ;  /* 0x121000008a037fae */ /* 0x000fe2000d921848 */
[----:B------:R-:W1:Y:S01]  /*a6b0*/  LDC R5, c[0x0][0x230] ;  /* 0x00008c00ff057b82 */ /* 0x000e620000000800 */
[----:B------:R-:W-:Y:S02]  /*a6c0*/  IMAD.WIDE R214, R184, 0x4, R70 ;  /* 0x00000004b8d67825 */ /* 0x000fe400078e0246 */
[----:B------:R-:W-:Y:S01]  /*a6d0*/  LDGSTS.E [R3+0x12180], desc[UR8][R132.64], !P3 ;  /* 0x1218000084037fae */ /* 0x000fe2000d921848 */
[----:B------:R-:W-:Y:S01]  /*a6e0*/  ISETP.GE.U32.AND P3, PT, R4, 0x7fffff8b, PT ;  /* 0x7fffff8b0400780c */ /* 0x000fe20003f66070 */
[----:B------:R-:W-:Y:S01]  /*a6f0*/  IMAD.WIDE R184, R184, 0x4, R28 ;  /* 0x00000004b8b87825 */ /* 0x000fe200078e021c */
[----:B----4-:R-:W-:Y:S01]  /*a700*/  IADD3 R4, R6, -0x3a, RZ ;  /* 0xffffffc606047810 */ /* 0x010fe20007ffe0ff */
[----:B------:R-:W-:Y:S01]  /*a710*/  LDGSTS.E [R3+0x12500], desc[UR8][R166.64], !P4 ;  /* 0x12500000a6037fae */ /* 0x000fe2000e121848 */
[----:B------:R-:W4:Y:S01]  /*a720*/  LDC R6, c[0x0][0x230] ;  /* 0x00008c00ff067b82 */ /* 0x000f220000000800 */
[----:B------:R-:W-:-:S02]  /*a730*/  IMAD.MOV.U32 R16, RZ, RZ, R188 ;  /* 0x000000ffff107224 */ /* 0x000fc400078e00bc */
[----:B------:R-:W-:Y:S01]  /*a740*/  LDGSTS.E [R3+0x12580], desc[UR8][R136.64], !P4 ;  /* 0x1258000088037fae */ /* 0x000fe2000e121848 */
[----:B------:R-:W-:Y:S01]  /*a750*/  ISETP.GE.U32.AND P4, PT, R4, 0x7fffff87, PT ;  /* 0x7fffff870400780c */ /* 0x000fe20003f86070 */
[----:B---3--:R-:W-:Y:S02]  /*a760*/  VIADD R4, R7, 0xffffffc2 ;  /* 0xffffffc207047836 */ /* 0x008fe40000000000 */
[----:B------:R-:W-:Y:S01]  /*a770*/  LDGSTS.E [R3+0x12900], desc[UR8][R146.64], !P6 ;  /* 0x1290000092037fae */ /* 0x000fe2000f121848 */
[----:B------:R-:W3:Y:S01]  /*a780*/  LDC R7, c[0x0][0x230] ;  /* 0x00008c00ff077b82 */ /* 0x000ee20000000800 */
[----:B------:R-:W-:Y:S02]  /*a790*/  IMAD R188, R2, 0x1a, RZ ;  /* 0x0000001a02bc7824 */ /* 0x000fe400078e02ff */
[----:B------:R-:W-:Y:S01]  /*a7a0*/  LDGSTS.E [R3+0x12980], desc[UR8][R140.64], !P6 ;  /* 0x129800008c037fae */ /* 0x000fe2000f121848 */
[----:B------:R-:W-:Y:S01]  /*a7b0*/  ISETP.GE.U32.AND P6, PT, R4, 0x7fffff83, PT ;  /* 0x7fffff830400780c */ /* 0x000fe20003fc6070 */
[----:B--2---:R-:W-:-:S02]  /*a7c0*/  VIADD R4, R8, 0xfffffffd ;  /* 0xfffffffd08047836 */ /* 0x004fc40000000000 */
[----:B------:R-:W-:Y:S01]  /*a7d0*/  LDGSTS.E [R3+0x12d00], desc[UR8][R174.64], !P2 ;  /* 0x12d00000ae037fae */ /* 0x000fe2000d121848 */
[----:B------:R-:W2:Y:S01]  /*a7e0*/  LDC R8, c[0x0][0x230] ;  /* 0x00008c00ff087b82 */ /* 0x000ea20000000800 */
[----:B------:R-:W-:Y:S02]  /*a7f0*/  IMAD.MOV.U32 R19, RZ, RZ, R195 ;  /* 0x000000ffff137224 */ /* 0x000fe400078e00c3 */
[----:B------:R-:W-:Y:S01]  /*a800*/  LDGSTS.E [R3+0x12d80], desc[UR8][R144.64], !P2 ;  /* 0x12d8000090037fae */ /* 0x000fe2000d121848 */
[----:B------:R-:W-:Y:S01]  /*a810*/  ISETP.GE.U32.AND P2, PT, R4, 0x7fffffbe, PT ;  /* 0x7fffffbe0400780c */ /* 0x000fe20003f46070 */
[----:B------:R-:W-:Y:S01]  /*a820*/  IMAD.MOV.U32 R17, RZ, RZ, R189 ;  /* 0x000000ffff117224 */ /* 0x000fe200078e00bd */
[----:B-1----:R-:W-:Y:S01]  /*a830*/  IADD3 R4, R5, -0x7, RZ ;  /* 0xfffffff905047810 */ /* 0x002fe20007ffe0ff */
[----:B------:R-:W-:Y:S01]  /*a840*/  LDGSTS.E [R3+0x13100], desc[UR8][R154.64], !P5 ;  /* 0x131000009a037fae */ /* 0x000fe2000e921848 */
[----:B------:R-:W-:Y:S02]  /*a850*/  VIADD R5, R10, UR4 ;  /* 0x000000040a057c36 */ /* 0x000fe40008000000 */
[----:B------:R-:W-:Y:S01]  /*a860*/  IMAD.MOV.U32 R10, RZ, RZ, R180 ;  /* 0x000000ffff0a7224 */ /* 0x000fe200078e00b4 */
[----:B------:R-:W-:Y:S01]  /*a870*/  LDGSTS.E [R3+0x13180], desc[UR8][R148.64], !P5 ;  /* 0x1318000094037fae */ /* 0x000fe2000e921848 */
[----:B------:R-:W-:Y:S01]  /*a880*/  ISETP.GE.U32.AND P5, PT, R4, 0x7fffffba, PT ;  /* 0x7fffffba0400780c */ /* 0x000fe20003fa6070 */
[----:B----4-:R-:W-:-:S02]  /*a890*/  VIADD R4, R6, 0xfffffff5 ;  /* 0xfffffff506047836 */ /* 0x010fc40000000000 */
[----:B------:R-:W1:Y:S01]  /*a8a0*/  LDC R6, c[0x0][0x230] ;  /* 0x00008c00ff067b82 */ /* 0x000e620000000800 */
[----:B------:R-:W-:Y:S01]  /*a8b0*/  LDGSTS.E [R3+0x13500], desc[UR8][R182.64], !P3 ;  /* 0x13500000b6037fae */ /* 0x000fe2000d921848 */
[----:B------:R-:W-:Y:S02]  /*a8c0*/  IMAD R180, R2, 0x12, RZ ;  /* 0x0000001202b47824 */ /* 0x000fe400078e02ff */
[--C-:B------:R-:W-:Y:S01]  /*a8d0*/  IMAD.WIDE R194, R188, 0x4, R70.reuse ;  /* 0x00000004bcc27825 */ /* 0x100fe200078e0246 */
[----:B------:R-:W-:Y:S01]  /*a8e0*/  LDGSTS.E [R3+0x13580], desc[UR8][R152.64], !P3 ;  /* 0x1358000098037fae */ /* 0x000fe2000d921848 */
[----:B------:R-:W-:Y:S02]  /*a8f0*/  ISETP.GE.U32.AND P3, PT, R4, 0x7fffffb6, PT ;  /* 0x7fffffb60400780c */ /* 0x000fe40003f66070 */
[----:B---3--:R-:W-:Y:S01]  /*a900*/  VIADD R4, R7, 0xfffffff1 ;  /* 0xfffffff107047836 */ /* 0x008fe20000000000 */
[----:B------:R-:W-:Y:S01]  /*a910*/  LDGSTS.E [R3+0x13900], desc[UR8][R162.64], !P4 ;  /* 0x13900000a2037fae */ /* 0x000fe2000e121848 */
[----:B------:R-:W3:Y:S01]  /*a920*/  LDC R7, c[0x0][0x230] ;  /* 0x00008c00ff077b82 */ /* 0x000ee20000000800 */
[----:B------:R-:W-:-:S02]  /*a930*/  IMAD.WIDE R186, R180, 0x4, R70 ;  /* 0x00000004b4ba7825 */ /* 0x000fc400078e0246 */
[----:B------:R-:W-:Y:S01]  /*a940*/  LDGSTS.E [R3+0x13980], desc[UR8][R156.64], !P4 ;  /* 0x139800009c037fae */ /* 0x000fe2000e121848 */
[----:B------:R-:W-:Y:S01]  /*a950*/  ISETP.GE.U32.AND P4, PT, R4, 0x7fffffb2, PT ;  /* 0x7fffffb20400780c */ /* 0x000fe20003f86070 */
[----:B--2---:R-:W-:Y:S02]  /*a960*/  VIADD R4, R8, 0xffffffed ;  /* 0xffffffed08047836 */ /* 0x004fe40000000000 */
[----:B------:R-:W-:Y:S01]  /*a970*/  LDGSTS.E [R3+0x13d00], desc[UR8][R190.64], !P6 ;  /* 0x13d00000be037fae */ /* 0x000fe2000f121848 */
[----:B------:R-:W2:Y:S01]  /*a980*/  LDC R8, c[0x0][0x230] ;  /* 0x00008c00ff087b82 */ /* 0x000ea20000000800 */
[----:B------:R-:W-:Y:S02]  /*a990*/  IMAD.WIDE R180, R180, 0x4, R28 ;  /* 0x00000004b4b47825 */ /* 0x000fe400078e021c */
[----:B------:R-:W-:Y:S01]  /*a9a0*/  LDGSTS.E [R3+0x13d80], desc[UR8][R160.64], !P6 ;  /* 0x13d80000a0037fae */ /* 0x000fe2000f121848 */
[----:B------:R-:W-:Y:S01]  /*a9b0*/  ISETP.GE.U32.AND P6, PT, R4, 0x7fffffae, PT ;  /* 0x7fffffae0400780c */ /* 0x000fe20003fc6070 */
[----:B-----5:R-:W-:-:S02]  /*a9c0*/  VIADD R4, R9, 0xffffffe9 ;  /* 0xffffffe909047836 */ /* 0x020fc40000000000 */
[----:B------:R-:W-:Y:S01]  /*a9d0*/  LDGSTS.E [R5+0x10200], desc[UR8][R170.64], !P2 ;  /* 0x10200000aa057fae */ /* 0x000fe2000d121848 */
[----:B------:R-:W4:Y:S01]  /*a9e0*/  LDC R9, c[0x0][0x230] ;  /* 0x00008c00ff097b82 */ /* 0x000f220000000800 */
[----:B------:R-:W-:Y:S02]  /*a9f0*/  IMAD.MOV.U32 R26, RZ, RZ, R192 ;  /* 0x000000ffff1a7224 */ /* 0x000fe400078e00c0 */
[----:B------:R-:W-:Y:S01]  /*aa00*/  LDGSTS.E [R5+0x10280], desc[UR8][R164.64], !P2 ;  /* 0x10280000a4057fae */ /* 0x000fe2000d121848 */
[----:B------:R-:W-:Y:S01]  /*aa10*/  ISETP.GE.U32.AND P2, PT, R4, 0x7fffffaa, PT ;  /* 0x7fffffaa0400780c */ /* 0x000fe20003f46070 */
[----:B-1----:R-:W-:Y:S02]  /*aa20*/  VIADD R4, R6, 0xffffffe5 ;  /* 0xffffffe506047836 */ /* 0x002fe40000000000 */
[----:B------:R-:W-:Y:S01]  /*aa30*/  LDGSTS.E [R5+0x10600], desc[UR8][R198.64], !P5 ;  /* 0x10600000c6057fae */ /* 0x000fe2000e921848 */
[----:B------:R-:W1:Y:S01]  /*aa40*/  LDC R6, c[0x0][0x230] ;  /* 0x00008c00ff067b82 */ /* 0x000e620000000800 */
[----:B------:R-:W-:-:S02]  /*aa50*/  IMAD.WIDE R188, R188, 0x4, R28 ;  /* 0x00000004bcbc7825 */ /* 0x000fc400078e021c */
[----:B------:R-:W-:Y:S01]  /*aa60*/  LDGSTS.E [R5+0x10680], desc[UR8][R168.64], !P5 ;  /* 0x10680000a8057fae */ /* 0x000fe2000e921848 */
[----:B------:R-:W-:Y:S01]  /*aa70*/  ISETP.GE.U32.AND P5, PT, R4, 0x7fffffa6, PT ;  /* 0x7fffffa60400780c */ /* 0x000fe20003fa6070 */
[----:B------:R-:W-:Y:S01]  /*aa80*/  IMAD R192, R2, 0x1e, RZ ;  /* 0x0000001e02c07824 */ /* 0x000fe200078e02ff */
[----:B---3--:R-:W-:Y:S01]  /*aa90*/  IADD3 R4, R7, -0x1f, RZ ;  /* 0xffffffe107047810 */ /* 0x008fe20007ffe0ff */
[----:B------:R-:W-:Y:S01]  /*aaa0*/  LDGSTS.E [R5+0x10a00], desc[UR8][R178.64], !P3 ;  /* 0x10a00000b2057fae */ /* 0x000fe2000d921848 */
[----:B------:R-:W3:Y:S01]  /*aab0*/  LDC R7, c[0x0][0x230] ;  /* 0x00008c00ff077b82 */ /* 0x000ee20000000800 */
[----:B------:R-:W-:Y:S02]  /*aac0*/  IMAD.WIDE R222, R192, 0x4, R70 ;  /* 0x00000004c0de7825 */ /* 0x000fe400078e0246 */
        /* <DEDUP_REMOVED lines=8> */
[----:B----4-:R-:W-:Y:S02]  /*ab50*/  VIADD R4, R9, 0xffffffd9 ;  /* 0xffffffd909047836 */ /* 0x010fe40000000000 */
[----:B------:R-:W-:Y:S01]  /*ab60*/  LDGSTS.E [R5+0x11200], desc[UR8][R186.64], !P6 ;  /* 0x11200000ba057fae */ /* 0x000fe2000f121848 */
[----:B------:R-:W4:Y:S01]  /*ab70*/  LDC R9, c[0x0][0x230] ;  /* 0x00008c00ff097b82 */ /* 0x000f220000000800 */
[----:B------:R-:W-:-:S02]  /*ab80*/  IMAD.WIDE R192, R192, 0x4, R28 ;  /* 0x00000004c0c07825 */ /* 0x000fc400078e021c */
[----:B------:R-:W-:Y:S01]  /*ab90*/  LDGSTS.E [R5+0x11280], desc[UR8][R180.64], !P6 ;  /* 0x11280000b4057fae */ /* 0x000fe2000f121848 */
[----:B------:R-:W-:Y:S01]  /*aba0*/  ISETP.GE.U32.AND P6, PT, R4, 0x7fffff9a, PT ;  /* 0x7fffff9a0400780c */ /* 0x000fe20003fc6070 */
[----:B------:R-:W-:Y:S01]  /*abb0*/  IMAD R196, R2, 0x22, RZ ;  /* 0x0000002202c47824 */ /* 0x000fe200078e02ff */
[----:B-1----:R-:W-:Y:S01]  /*abc0*/  IADD3 R4, R6, -0x2b, RZ ;  /* 0xffffffd506047810 */ /* 0x002fe20007ffe0ff */
[----:B------:R-:W-:Y:S01]  /*abd0*/  LDGSTS.E [R5+0x11600], desc[UR8][R214.64], !P2 ;  /* 0x11600000d6057fae */ /* 0x000fe2000d121848 */
[----:B------:R-:W1:Y:S01]  /*abe0*/  LDC R6, c[0x0][0x230] ;  /* 0x00008c00ff067b82 */ /* 0x000e620000000800 */
[----:B------:R-:W-:Y:S02]  /*abf0*/  IMAD.MOV.U32 R48, RZ, RZ, R202 ;  /* 0x000000ffff307224 */ /* 0x000fe400078e00ca */
[----:B------:R-:W-:Y:S01]  /*ac00*/  LDGSTS.E [R5+0x11680], desc[UR8][R184.64], !P2 ;  /* 0x11680000b8057fae */ /* 0x000fe2000d121848 */
[----:B------:R-:W-:Y:S01]  /*ac10*/  ISETP.GE.U32.AND P2, PT, R4, 0x7fffff96, PT ;  /* 0x7fffff960400780c */ /* 0x000fe20003f46070 */
[----:B---3--:R-:W-:-:S02]  /*ac20*/  VIADD R4, R7, 0xffffffd1 ;  /* 0xffffffd107047836 */ /* 0x008fc40000000000 */
[----:B------:R-:W-:Y:S01]  /*ac30*/  LDGSTS.E [R5+0x11a00], desc[UR8][R194.64], !P5 ;  /* 0x11a00000c2057fae */ /* 0x000fe2000e921848 */
[----:B------:R-:W3:Y:S01]  /*ac40*/  LDC R7, c[0x0][0x230] ;  /* 0x00008c00ff077b82 */ /* 0x000ee20000000800 */
[----:B------:R-:W-:Y:S02]  /*ac50*/  IMAD.MOV.U32 R49, RZ, RZ, R203 ;  /* 0x000000ffff317224 */ /* 0x000fe400078e00cb */
[----:B------:R-:W-:Y:S01]  /*ac60*/  LDGSTS.E [R5+0x11a80], desc[UR8][R188.64], !P5 ;  /* 0x11a80000bc057fae */ /* 0x000fe2000e921848 */
[----:B------:R-:W-:Y:S01]  /*ac70*/  ISETP.GE.U32.AND P5, PT, R4, 0x7fffff92, PT ;  /* 0x7fffff920400780c */ /* 0x000fe20003fa6070 */
[----:B--2---:R-:W-:Y:S01]  /*ac80*/  VIADD R4, R8, 0xffffffcd ;  /* 0xffffffcd08047836 */ /* 0x004fe20000000000 */
[----:B------:R-:W-:Y:S01]  /*ac90*/  MOV R47, R49 ;  /* 0x00000031002f7202 */ /* 0x000fe20000000f00 */
[----:B------:R-:W-:Y:S01]  /*aca0*/  LDGSTS.E [R5+0x11e00], desc[UR8][R222.64], !P3 ;  /* 0x11e00000de057fae */ /* 0x000fe2000d921848 */
[----:B------:R-:W2:Y:S01]  /*acb0*/  LDC R8, c[0x0][0x230] ;  /* 0x00008c00ff087b82 */ /* 0x000ea20000000800 */
[----:B------:R-:W-:-:S02]  /*acc0*/  IMAD.MOV.U32 R23, RZ, RZ, R197 ;  /* 0x000000ffff177224 */ /* 0x000fc400078e00c5 */
[----:B------:R-:W-:Y:S01]  /*acd0*/  LDGSTS.E [R5+0x11e80], desc[UR8][R192.64], !P3 ;  /* 0x11e80000c0057fae */ /* 0x000fe2000d921848 */
[----:B------:R-:W-:Y:S01]  /*ace0*/  IMAD.WIDE R202, R196, 0x4, R70 ;  /* 0x00000004c4ca7825 */ /* 0x000fe200078e0246 */
[----:B------:R-:W-:Y:S02]  /*acf0*/  ISETP.GE.U32.AND P3, PT, R4, 0x7fffff8e, PT ;  /* 0x7fffff8e0400780c */ /* 0x000fe40003f66070 */
[----:B----4-:R-:W-:Y:S01]  /*ad00*/  IADD3 R4, R9, -0x37, RZ ;  /* 0xffffffc909047810 */ /* 0x010fe20007ffe0ff */
[----:B------:R-:W-:Y:S01]  /*ad10*/  IMAD.WIDE R196, R196, 0x4, R28 ;  /* 0x00000004c4c47825 */ /* 0x000fe200078e021c */
[----:B------:R-:W4:Y:S01]  /*ad20*/  LDC R9, c[0x0][0x230] ;  /* 0x00008c00ff097b82 */ /* 0x000f220000000800 */
[----:B------:R-:W-:Y:S01]  /*ad30*/  LDGSTS.E [R5+0x12200], desc[UR8][R202.64], !P4 ;  /* 0x12200000ca057fae */ /* 0x000fe2000e121848 */
[----:B------:R-:W-:Y:S01]  /*ad40*/  MOV R75, R23 ;  /* 0x00000017004b7202 */ /* 0x000fe20000000f00 */
[----:B------:R-:W-:Y:S02]  /*ad50*/  IMAD R200, R2, 0x26, RZ ;  /* 0x0000002602c87824 */ /* 0x000fe400078e02ff */
[----:B------:R-:W-:Y:S01]  /*ad60*/  IMAD.MOV.U32 R51, RZ, RZ, R201 ;  /* 0x000000ffff337224 */ /* 0x000fe200078e00c9 */
[----:B------:R-:W-:Y:S01]  /*ad70*/  LDGSTS.E [R5+0x12280], desc[UR8][R196.64], !P4 ;  /* 0x12280000c4057fae */ /* 0x000fe2000e121848 */
[----:B------:R-:W-:Y:S01]  /*ad80*/  IMAD.WIDE R228, R200, 0x4, R70 ;  /* 0x00000004c8e47825 */ /* 0x000fe200078e0246 */
[----:B------:R-:W-:Y:S01]  /*ad90*/  ISETP.GE.U32.AND P4, PT, R4, 0x7fffff8a, PT ;  /* 0x7fffff8a0400780c */ /* 0x000fe20003f86070 */
[----:B------:R-:W5:Y:S01]  /*ada0*/  LDC R23, c[0x0][0x230] ;  /* 0x00008c00ff177b82 */ /* 0x000f620000000800 */
[----:B------:R-:W-:Y:S01]  /*adb0*/  STL.64 [R1+0x1228], R126 ;  /* 0x0012287e01007387 */ /* 0x000fe20000100a00 */
[----:B------:R-:W-:-:S03]  /*adc0*/  IMAD.WIDE R200, R200, 0x4, R28 ;  /* 0x00000004c8c87825 */ /* 0x000fc600078e021c */
[----:B------:R-:W-:Y:S01]  /*add0*/  LDGSTS.E [R5+0x12600], desc[UR8][R228.64], !P6 ;  /* 0x12600000e4057fae */ /* 0x000fe2000f121848 */
[----:B------:R-:W-:Y:S02]  /*ade0*/  IMAD.MOV.U32 R52, RZ, RZ, R204 ;  /* 0x000000ffff347224 */ /* 0x000fe400078e00cc */
[----:B-1----:R-:W-:Y:S01]  /*adf0*/  VIADD R4, R6, 0xffffffc5 ;  /* 0xffffffc506047836 */ /* 0x002fe20000000000 */
[----:B------:R-:W-:Y:S01]  /*ae00*/  LDGSTS.E [R5+0x12680], desc[UR8][R200.64], !P6 ;  /* 0x12680000c8057fae */ /* 0x000fe2000f121848 */
[----:B------:R-:W-:Y:S01]  /*ae10*/  IMAD R204, R2, 0x2a, RZ ;  /* 0x0000002a02cc7824 */ /* 0x000fe200078e02ff */
[----:B------:R-:W1:Y:S01]  /*ae20*/  LDC R6, c[0x0][0x230] ;  /* 0x00008c00ff067b82 */ /* 0x000e620000000800 */
[----:B------:R-:W-:Y:S01]  /*ae30*/  IMAD.MOV.U32 R58, RZ, RZ, R210 ;  /* 0x000000ffff3a7224 */ /* 0x000fe200078e00d2 */
[----:B------:R-:W-:Y:S01]  /*ae40*/  ISETP.GE.U32.AND P6, PT, R4, 0x7fffff86, PT ;  /* 0x7fffff860400780c */ /* 0x000fe20003fc6070 */
[C---:B------:R-:W-:Y:S01]  /*ae50*/  IMAD.WIDE R210, R204.reuse, 0x4, R70 ;  /* 0x00000004ccd27825 */ /* 0x040fe200078e0246 */
[----:B------:R5:W-:Y:S03]  /*ae60*/  STL.64 [R1+0x1230], R96 ;  /* 0x0012306001007387 */ /* 0x000be60000100a00 */
[----:B------:R-:W-:Y:S01]  /*ae70*/  IMAD.MOV.U32 R54, RZ, RZ, R208 ;  /* 0x000000ffff367224 */ /* 0x000fe200078e00d0 */
[----:B------:R-:W-:Y:S01]  /*ae80*/  LDGSTS.E [R5+0x12a00], desc[UR8][R210.64], !P2 ;  /* 0x12a00000d2057fae */ /* 0x000fe2000d121848 */
[----:B------:R-:W-:-:S03]  /*ae90*/  IMAD.WIDE R204, R204, 0x4, R28 ;  /* 0x00000004cccc7825 */ /* 0x000fc600078e021c */
[----:B------:R5:W-:Y:S01]  /*aea0*/  STL.64 [R1+0x1238], R106 ;  /* 0x0012386a01007387 */ /* 0x000be20000100a00 */
[----:B---3--:R-:W-:Y:S02]  /*aeb0*/  VIADD R4, R7, 0xffffffc1 ;  /* 0xffffffc107047836 */ /* 0x008fe40000000000 */
[----:B------:R-:W-:Y:S01]  /*aec0*/  IMAD R208, R2, 0x2e, RZ ;  /* 0x0000002e02d07824 */ /* 0x000fe200078e02ff */
[----:B------:R-:W3:Y:S01]  /*aed0*/  LDC R7, c[0x0][0x230] ;  /* 0x00008c00ff077b82 */ /* 0x000ee20000000800 */
[----:B------:R-:W-:Y:S01]  /*aee0*/  IMAD.MOV.U32 R55, RZ, RZ, R209 ;  /* 0x000000ffff377224 */ /* 0x000fe200078e00d1 */
[----:B------:R-:W-:Y:S01]  /*aef0*/  LDGSTS.E [R5+0x12a80], desc[UR8][R204.64], !P2 ;  /* 0x12a80000cc057fae */ /* 0x000fe2000d121848 */
[----:B------:R-:W-:Y:S01]  /*af00*/  IMAD.WIDE R232, R208, 0x4, R70 ;  /* 0x00000004d0e87825 */ /* 0x000fe200078e0246 */
[----:B------:R-:W-:Y:S02]  /*af10*/  ISETP.GE.U32.AND P2, PT, R4, 0x7fffff82, PT ;  /* 0x7fffff820400780c */ /* 0x000fe40003f46070 */
[----:B--2---:R-:W-:Y:S01]  /*af20*/  IADD3 R4, R8, -0x4, RZ ;  /* 0xfffffffc08047810 */ /* 0x004fe20007ffe0ff */
[----:B------:R-:W-:Y:S01]  /*af30*/  IMAD.WIDE R208, R208, 0x4, R28 ;  /* 0x00000004d0d07825 */ /* 0x000fe200078e021c */
[----:B------:R-:W2:Y:S01]  /*af40*/  LDC R8, c[0x0][0x230] ;  /* 0x00008c00ff087b82 */ /* 0x000ea20000000800 */
[----:B------:R-:W-:Y:S01]  /*af50*/  LDGSTS.E [R5+0x12e00], desc[UR8][R232.64], !P5 ;  /* 0x12e00000e8057fae */ /* 0x000fe2000e921848 */
[----:B------:R-:W-:Y:S01]  /*af60*/  MOV R119, R55 ;  /* 0x0000003700777202 */ /* 0x000fe20000000f00 */
[----:B------:R-:W-:-:S02]  /*af70*/  IMAD R212, R2, 0x32, RZ ;  /* 0x0000003202d47824 */ /* 0x000fc400078e02ff */
[----:B------:R-:W-:Y:S01]  /*af80*/  IMAD.MOV.U32 R61, RZ, RZ, R213 ;  /* 0x000000ffff3d7224 */ /* 0x000fe200078e00d5 */
[----:B------:R-:W-:Y:S01]  /*af90*/  LDGSTS.E [R5+0x12e80], desc[UR8][R208.64], !P5 ;  /* 0x12e80000d0057fae */ /* 0x000fe2000e921848 */
[----:B------:R-:W-:Y:S01]  /*afa0*/  IMAD.WIDE R218, R212, 0x4, R70 ;  /* 0x00000004d4da7825 */ /* 0x000fe200078e0246 */
[----:B------:R-:W-:-:S03]  /*afb0*/  ISETP.GE.U32.AND P5, PT, R4, 0x7fffffbd, PT ;  /* 0x7fffffbd0400780c */ /* 0x000fc60003fa6070 */
[----:B------:R-:W-:Y:S01]  /*afc0*/  IMAD.WIDE R212, R212, 0x4, R28 ;  /* 0x00000004d4d47825 */ /* 0x000fe200078e021c */
[----:B------:R-:W-:Y:S03]  /*afd0*/  LDGSTS.E [R5+0x13200], desc[UR8][R218.64], !P3 ;  /* 0x13200000da057fae */ /* 0x000fe6000d921848 */
[----:B----4-:R-:W-:Y:S01]  /*afe0*/  VIADD R4, R9, 0xfffffff8 ;  /* 0xfffffff809047836 */ /* 0x010fe20000000000 */
[----:B------:R-:W-:Y:S01]  /*aff0*/  LDGSTS.E [R5+0x13280], desc[UR8][R212.64], !P3 ;  /* 0x13280000d4057fae */ /* 0x000fe2000d921848 */
[----:B------:R-:W4:Y:S01]  /*b000*/  LDC R9, c[0x0][0x230] ;  /* 0x00008c00ff097b82 */ /* 0x000f220000000800 */
[----:B------:R-:W-:Y:S02]  /*b010*/  IMAD.WIDE R234, R216, 0x4, R70 ;  /* 0x00000004d8ea7825 */ /* 0x000fe400078e0246 */
[----:B------:R-:W-:Y:S02]  /*b020*/  ISETP.GE.U32.AND P3, PT, R4, 0x7fffffb9, PT ;  /* 0x7fffffb90400780c */ /* 0x000fe40003f66070 */
[----:B------:R-:W-:Y:S01]  /*b030*/  IMAD.WIDE R216, R216, 0x4, R28 ;  /* 0x00000004d8d87825 */ /* 0x000fe200078e021c */
[----:B------:R-:W-:Y:S03]  /*b040*/  LDGSTS.E [R5+0x13600], desc[UR8][R234.64], !P4 ;  /* 0x13600000ea057fae */ /* 0x000fe6000e121848 */
[----:B-1----:R-:W-:Y:S01]  /*b050*/  VIADD R4, R6, 0xfffffff4 ;  /* 0xfffffff406047836 */ /* 0x002fe20000000000 */
[----:B------:R-:W-:Y:S01]  /*b060*/  LDGSTS.E [R5+0x13680], desc[UR8][R216.64], !P4 ;  /* 0x13680000d8057fae */ /* 0x000fe2000e121848 */
[----:B------:R-:W1:Y:S01]  /*b070*/  LDC R6, c[0x0][0x230] ;  /* 0x00008c00ff067b82 */ /* 0x000e620000000800 */
[----:B------:R-:W-:-:S02]  /*b080*/  IMAD.WIDE R226, R220, 0x4, R70 ;  /* 0x00000004dce27825 */ /* 0x000fc400078e0246 */
[----:B------:R-:W-:Y:S02]  /*b090*/  ISETP.GE.U32.AND P4, PT, R4, 0x7fffffb5, PT ;  /* 0x7fffffb50400780c */ /* 0x000fe40003f86070 */
[----:B------:R-:W-:Y:S01]  /*b0a0*/  IMAD.WIDE R220, R220, 0x4, R28 ;  /* 0x00000004dcdc7825 */ /* 0x000fe200078e021c */
[----:B---3--:R-:W-:Y:S01]  /*b0b0*/  IADD3 R4, R7, -0x10, RZ ;  /* 0xfffffff007047810 */ /* 0x008fe20007ffe0ff */
[----:B------:R-:W-:Y:S01]  /*b0c0*/  LDGSTS.E [R5+0x13a00], desc[UR8][R226.64], !P6 ;  /* 0x13a00000e2057fae */ /* 0x000fe2000f121848 */
[----:B------:R-:W3:Y:S01]  /*b0d0*/  LDC R7, c[0x0][0x230] ;  /* 0x00008c00ff077b82 */ /* 0x000ee20000000800 */
[----:B------:R-:W-:Y:S02]  /*b0e0*/  IMAD.WIDE R236, R224, 0x4, R70 ;  /* 0x00000004e0ec7825 */ /* 0x000fe400078e0246 */
[----:B------:R-:W-:Y:S01]  /*b0f0*/  LDGSTS.E [R5+0x13a80], desc[UR8][R220.64], !P6 ;  /* 0x13a80000dc057fae */ /* 0x000fe2000f121848 */
[----:B------:R-:W-:Y:S01]  /*b100*/  ISETP.GE.U32.AND P6, PT, R4, 0x7fffffb1, PT ;  /* 0x7fffffb10400780c */ /* 0x000fe20003fc6070 */
[----:B------:R-:W-:-:S02]  /*b110*/  IMAD.WIDE R224, R224, 0x4, R28 ;  /* 0x00000004e0e07825 */ /* 0x000fc400078e021c */
[----:B------:R-:W-:Y:S02]  /*b120*/  LDGSTS.E [R5+0x13e00], desc[UR8][R236.64], !P2 ;  /* 0x13e00000ec057fae */ /* 0x000fe4000d121848 */
[----:B------:R-:W-:Y:S02]  /*b130*/  IMAD R62, R2, 0x3, RZ ;  /* 0x00000003023e7824 */ /* 0x000fe400078e02ff */
[----:B--2---:R-:W-:Y:S01]  /*b140*/  VIADD R4, R8, 0xffffffec ;  /* 0xffffffec08047836 */ /* 0x004fe20000000000 */
[----:B------:R-:W-:Y:S01]  /*b150*/  LDGSTS.E [R5+0x13e80], desc[UR8][R224.64], !P2 ;  /* 0x13e80000e0057fae */ /* 0x000fe2000d121848 */
[----:B------:R-:W2:Y:S01]  /*b160*/  LDC R8, c[0x0][0x230] ;  /* 0x00008c00ff087b82 */ /* 0x000ea20000000800 */
[----:B------:R-:W-:Y:S02]  /*b170*/  IMAD.MOV.U32 R103, RZ, RZ, R231 ;  /* 0x000000ffff677224 */ /* 0x000fe400078e00e7 */
[----:B------:R-:W-:Y:S01]  /*b180*/  VIADD R20, R20, UR4 ;  /* 0x0000000414147c36 */ /* 0x000fe20008000000 */
[----:B------:R-:W-:Y:S01]  /*b190*/  ISETP.GE.U32.AND P2, PT, R4, 0x7fffffad, PT ;  /* 0x7fffffad0400780c */ /* 0x000fe20003f46070 */
[----:B------:R-:W-:-:S04]  /*b1a0*/  IMAD.WIDE R230, R62, 0x4, R70 ;  /* 0x000000043ee67825 */ /* 0x000fc800078e0246 */
[----:B------:R-:W-:Y:S01]  /*b1b0*/  IMAD.MOV.U32 R84, RZ, RZ, R58 ;  /* 0x000000ffff547224 */ /* 0x000fe200078e003a */
[----:B------:R-:W-:Y:S01]  /*b1c0*/  LDGSTS.E [R20+0x10300], desc[UR8][R230.64], !P5 ;  /* 0x10300000e6147fae */ /* 0x000fe2000e921848 */
[----:B------:R-:W-:-:S04]  /*b1d0*/  IMAD.WIDE R62, R62, 0x4, R28 ;  /* 0x000000043e3e7825 */ /* 0x000fc800078e021c */
[----:B----4-:R-:W-:Y:S01]  /*b1e0*/  VIADD R4, R9, 0xffffffe8 ;  /* 0xffffffe809047836 */ /* 0x010fe20000000000 */
[----:B------:R-:W-:Y:S01]  /*b1f0*/  LDGSTS.E [R20+0x10380], desc[UR8][R62.64], !P5 ;  /* 0x103800003e147fae */ /* 0x000fe2000e921848 */
[----:B------:R-:W-:Y:S01]  /*b200*/  IMAD R58, R2, 0x7, RZ ;  /* 0x00000007023a7824 */ /* 0x000fe200078e02ff */
[----:B------:R-:W4:Y:S01]  /*b210*/  LDC R9, c[0x0][0x230] ;  /* 0x00008c00ff097b82 */ /* 0x000f220000000800 */
[----:B------:R-:W-:Y:S01]  /*b220*/  IMAD.MOV.U32 R91, RZ, RZ, R61 ;  /* 0x000000ffff5b7224 */ /* 0x000fe200078e003d */
[----:B------:R-:W-:Y:S01]  /*b230*/  ISETP.GE.U32.AND P5, PT, R4, 0x7fffffa9, PT ;  /* 0x7fffffa90400780c */ /* 0x000fe20003fa6070 */
[----:B------:R-:W-:Y:S01]  /*b240*/  IMAD.MOV.U32 R85, RZ, RZ, R59 ;  /* 0x000000ffff557224 */ /* 0x000fe200078e003b */
[----:B-1----:R-:W-:Y:S01]  /*b250*/  IADD3 R4, R6, -0x1c, RZ ;  /* 0xffffffe406047810 */ /* 0x002fe20007ffe0ff */
[----:B------:R-:W-:-:S03]  /*b260*/  IMAD.WIDE R60, R58, 0x4, R70 ;  /* 0x000000043a3c7825 */ /* 0x000fc600078e0246 */
[----:B------:R-:W1:Y:S01]  /*b270*/  LDC R6, c[0x0][0x230] ;  /* 0x00008c00ff067b82 */ /* 0x000e620000000800 */
[----:B------:R-:W-:Y:S01]  /*b280*/  IMAD.WIDE R58, R58, 0x4, R28 ;  /* 0x000000043a3a7825 */ /* 0x000fe200078e021c */
[----:B------:R-:W-:Y:S03]  /*b290*/  LDGSTS.E [R20+0x10700], desc[UR8][R60.64], !P3 ;  /* 0x107000003c147fae */ /* 0x000fe6000d921848 */
[----:B------:R-:W-:Y:S01]  /*b2a0*/  IMAD.MOV.U32 R118, RZ, RZ, R54 ;  /* 0x000000ffff767224 */ /* 0x000fe200078e0036 */
[----:B------:R-:W-:Y:S01]  /*b2b0*/  LDGSTS.E [R20+0x10780], desc[UR8][R58.64], !P3 ;  /* 0x107800003a147fae */ /* 0x000fe2000d921848 */
[----:B------:R-:W-:Y:S01]  /*b2c0*/  IMAD R54, R2, 0xb, RZ ;  /* 0x0000000b02367824 */ /* 0x000fe200078e02ff */
[----:B------:R-:W-:Y:S01]  /*b2d0*/  ISETP.GE.U32.AND P3, PT, R4, 0x7fffffa5, PT ;  /* 0x7fffffa50400780c */ /* 0x000fe20003f66070 */
[----:B------:R-:W-:Y:S02]  /*b2e0*/  IMAD.MOV.U32 R67, RZ, RZ, R33 ;  /* 0x000000ffff437224 */ /* 0x000fe400078e0021 */
[----:B------:R-:W-:-:S02]  /*b2f0*/  IMAD.MOV.U32 R33, RZ, RZ, R57 ;  /* 0x000000ffff217224 */ /* 0x000fc400078e0039 */
[----:B------:R-:W-:-:S04]  /*b300*/  IMAD.WIDE R56, R54, 0x4, R70 ;  /* 0x0000000436387825 */ /* 0x000fc800078e0246 */
[----:B---3--:R-:W-:Y:S01]  /*b310*/  VIADD R4, R7, 0xffffffe0 ;  /* 0xffffffe007047836 */ /* 0x008fe20000000000 */
[----:B------:R-:W-:Y:S01]  /*b320*/  LDGSTS.E [R20+0x10b00], desc[UR8][R56.64], !P4 ;  /* 0x10b0000038147fae */ /* 0x000fe2000e121848 */
[----:B------:R-:W-:Y:S01]  /*b330*/  IMAD.WIDE R54, R54, 0x4, R28 ;  /* 0x0000000436367825 */ /* 0x000fe200078e021c */
[----:B------:R-:W3:Y:S03]  /*b340*/  LDC R7, c[0x0][0x230] ;  /* 0x00008c00ff077b82 */ /* 0x000ee60000000800 */
[----:B------:R-:W-:Y:S01]  /*b350*/  IMAD R50, R2, 0xf, RZ ;  /* 0x0000000f02327824 */ /* 0x000fe200078e02ff */
[----:B------:R-:W-:Y:S01]  /*b360*/  LDGSTS.E [R20+0x10b80], desc[UR8][R54.64], !P4 ;  /* 0x10b8000036147fae */ /* 0x000fe2000e121848 */
[----:B------:R-:W-:Y:S01]  /*b370*/  IMAD.MOV.U32 R42, RZ, RZ, R30 ;  /* 0x000000ffff2a7224 */ /* 0x000fe200078e001e */
[----:B------:R-:W-:Y:S01]  /*b380*/  ISETP.GE.U32.AND P4, PT, R4, 0x7fffffa1, PT ;  /* 0x7fffffa10400780c */ /* 0x000fe20003f86070 */
[----:B------:R-:W-:-:S02]  /*b390*/  IMAD.MOV.U32 R30, RZ, RZ, R52 ;  /* 0x000000ffff1e7224 */ /* 0x000fc400078e0034 */
[----:B------:R-:W-:Y:S02]  /*b3a0*/  IMAD.MOV.U32 R31, RZ, RZ, R53 ;  /* 0x000000ffff1f7224 */ /* 0x000fe400078e0035 */
[----:B------:R-:W-:Y:S02]  /*b3b0*/  IMAD.MOV.U32 R95, RZ, RZ, R51 ;  /* 0x000000ffff5f7224 */ /* 0x000fe400078e0033 */
[----:B------:R-:W-:-:S04]  /*b3c0*/  IMAD.WIDE R52, R50, 0x4, R70 ;  /* 0x0000000432347825 */ /* 0x000fc800078e0246 */
[----:B------:R-:W-:Y:S01]  /*b3d0*/  IMAD R18, R2, 0x13, RZ ;  /* 0x0000001302127824 */ /* 0x000fe200078e02ff */
[----:B------:R-:W-:Y:S01]  /*b3e0*/  LDGSTS.E [R20+0x10f00], desc[UR8][R52.64], !P6 ;  /* 0x10f0000034147fae */ /* 0x000fe2000f121848 */
[----:B------:R-:W-:-:S04]  /*b3f0*/  IMAD.WIDE R50, R50, 0x4, R28 ;  /* 0x0000000432327825 */ /* 0x000fc800078e021c */
[----:B--2---:R-:W-:Y:S01]  /*b400*/  VIADD R4, R8, 0xffffffdc ;  /* 0xffffffdc08047836 */ /* 0x004fe20000000000 */
[----:B------:R-:W-:Y:S01]  /*b410*/  LDGSTS.E [R20+0x10f80], desc[UR8][R50.64], !P6 ;  /* 0x10f8000032147fae */ /* 0x000fe2000f121848 */
[----:B------:R-:W-:Y:S02]  /*b420*/  IMAD.MOV.U32 R46, RZ, RZ, R48 ;  /* 0x000000ffff2e7224 */ /* 0x000fe400078e0030 */
[----:B------:R-:W-:Y:S01]  /*b430*/  IMAD.MOV.U32 R69, RZ, RZ, R19 ;  /* 0x000000ffff457224 */ /* 0x000fe200078e0013 */
[----:B------:R-:W-:Y:S01]  /*b440*/  ISETP.GE.U32.AND P6, PT, R4, 0x7fffff9d, PT ;  /* 0x7fffff9d0400780c */ /* 0x000fe20003fc6070 */
[----:B------:R-:W-:Y:S01]  /*b450*/  IMAD.MOV.U32 R74, RZ, RZ, R22 ;  /* 0x000000ffff4a7224 */ /* 0x000fe200078e0016 */
[----:B----4-:R-:W-:Y:S01]  /*b460*/  IADD3 R4, R9, -0x28, RZ ;  /* 0xffffffd809047810 */ /* 0x010fe20007ffe0ff */
[C---:B------:R-:W-:Y:S01]  /*b470*/  IMAD.WIDE R48, R18.reuse, 0x4, R70 ;  /* 0x0000000412307825 */ /* 0x040fe200078e0246 */
[----:B------:R-:W2:Y:S03]  /*b480*/  LDC R22, c[0x0][0x230] ;  /* 0x00008c00ff167b82 */ /* 0x000ea60000000800 */
[----:B------:R-:W-:Y:S01]  /*b490*/  IMAD.WIDE R18, R18, 0x4, R28 ;  /* 0x0000000412127825 */ /* 0x000fe200078e021c */
[----:B------:R-:W-:Y:S03]  /*b4a0*/  LDGSTS.E [R20+0x11300], desc[UR8][R48.64], !P2 ;  /* 0x1130000030147fae */ /* 0x000fe6000d121848 */
[----:B------:R-:W-:Y:S01]  /*b4b0*/  IMAD R14, R2, 0x17, RZ ;  /* 0x00000017020e7824 */ /* 0x000fe200078e02ff */
[----:B------:R-:W-:Y:S01]  /*b4c0*/  LDGSTS.E [R20+0x11380], desc[UR8][R18.64], !P2 ;  /* 0x1138000012147fae */ /* 0x000fe2000d121848 */
[----:B------:R-:W-:Y:S01]  /*b4d0*/  IMAD.MOV.U32 R36, RZ, RZ, R16 ;  /* 0x000000ffff247224 */ /* 0x000fe200078e0010 */
[----:B------:R-:W-:Y:S01]  /*b4e0*/  ISETP.GE.U32.AND P2, PT, R4, 0x7fffff99, PT ;  /* 0x7fffff990400780c */ /* 0x000fe20003f46070 */
[----:B------:R-:W-:-:S02]  /*b4f0*/  IMAD.MOV.U32 R37, RZ, RZ, R17 ;  /* 0x000000ffff257224 */ /* 0x000fc400078e0011 */
[----:B------:R-:W-:Y:S02]  /*b500*/  IMAD.MOV.U32 R41, RZ, RZ, R15 ;  /* 0x000000ffff297224 */ /* 0x000fe400078e000f */
[----:B------:R-:W-:Y:S02]  /*b510*/  IMAD.MOV.U32 R64, RZ, RZ, R24 ;  /* 0x000000ffff407224 */ /* 0x000fe400078e0018 */
[C---:B------:R-:W-:Y:S01]  /*b520*/  IMAD.WIDE R16, R14.reuse, 0x4, R70 ;  /* 0x000000040e107825 */ /* 0x040fe200078e0246 */
[----:B------:R-:W4:Y:S03]  /*b530*/  LDC R24, c[0x0][0x230] ;  /* 0x00008c00ff187b82 */ /* 0x000f260000000800 */
[----:B------:R-:W-:Y:S01]  /*b540*/  IMAD.MOV.U32 R86, RZ, RZ, R10 ;  /* 0x000000ffff567224 */ /* 0x000fe200078e000a */
[----:B------:R-:W-:Y:S01]  /*b550*/  LDGSTS.E [R20+0x11700], desc[UR8][R16.64], !P5 ;  /* 0x1170000010147fae */ /* 0x000fe2000e921848 */
[----:B------:R-:W-:-:S04]  /*b560*/  IMAD.WIDE R14, R14, 0x4, R28 ;  /* 0x000000040e0e7825 */ /* 0x000fc800078e021c */
[----:B------:R-:W-:Y:S01]  /*b570*/  IMAD R10, R2, 0x1b, RZ ;  /* 0x0000001b020a7824 */ /* 0x000fe200078e02ff */
[----:B------:R-:W-:Y:S01]  /*b580*/  LDGSTS.E [R20+0x11780], desc[UR8][R14.64], !P5 ;  /* 0x117800000e147fae */ /* 0x000fe2000e921848 */
[----:B-1----:R-:W-:Y:S02]  /*b590*/  VIADD R4, R6, 0xffffffd4 ;  /* 0xffffffd406047836 */ /* 0x002fe40000000000 */
[----:B------:R-:W-:Y:S02]  /*b5a0*/  IMAD.MOV.U32 R44, RZ, RZ, R12 ;  /* 0x000000ffff2c7224 */ /* 0x000fe400078e000c */
[----:B------:R-:W-:Y:S01]  /*b5b0*/  IMAD.MOV.U32 R87, RZ, RZ, R11 ;  /* 0x000000ffff577224 */ /* 0x000fe200078e000b */
[----:B------:R-:W-:Y:S01]  /*b5c0*/  ISETP.GE.U32.AND P5, PT, R4, 0x7fffff95, PT ;  /* 0x7fffff950400780c */ /* 0x000fe20003fa6070 */
[----:B------:R-:W-:-:S04]  /*b5d0*/  IMAD.WIDE R12, R10, 0x4, R70 ;  /* 0x000000040a0c7825 */ /* 0x000fc800078e0246 */
[----:B------:R-:W-:Y:S01]  /*b5e0*/  IMAD.WIDE R10, R10, 0x4, R28 ;  /* 0x000000040a0a7825 */ /* 0x000fe200078e021c */
[----:B------:R-:W-:Y:S03]  /*b5f0*/  LDGSTS.E [R20+0x11b00], desc[UR8][R12.64], !P3 ;  /* 0x11b000000c147fae */ /* 0x000fe6000d921848 */
[----:B------:R-:W-:Y:S01]  /*b600*/  IMAD R6, R2, 0x1f, RZ ;  /* 0x0000001f02067824 */ /* 0x000fe200078e02ff */
[----:B------:R-:W-:Y:S01]  /*b610*/  LDGSTS.E [R20+0x11b80], desc[UR8][R10.64], !P3 ;  /* 0x11b800000a147fae */ /* 0x000fe2000d921848 */
[----:B---3--:R-:W-:Y:S02]  /*b620*/  VIADD R4, R7, 0xffffffd0 ;  /* 0xffffffd007047836 */ /* 0x008fe40000000000 */
[----:B------:R-:W-:-:S03]  /*b630*/  IMAD.WIDE R8, R6, 0x4, R70 ;  /* 0x0000000406087825 */ /* 0x000fc600078e0246 */
[----:B------:R-:W-:Y:S01]  /*b640*/  ISETP.GE.U32.AND P3, PT, R4, 0x7fffff91, PT ;  /* 0x7fffff910400780c */ /* 0x000fe20003f66070 */
[----:B------:R-:W-:Y:S01]  /*b650*/  IMAD.WIDE R6, R6, 0x4, R28 ;  /* 0x0000000406067825 */ /* 0x000fe200078e021c */
[----:B------:R-:W-:Y:S01]  /*b660*/  IADD3 R4, R21, -0x34, RZ ;  /* 0xffffffcc15047810 */ /* 0x000fe20007ffe0ff */
[----:B------:R-:W-:Y:S02]  /*b670*/  LDGSTS.E [R20+0x11f00], desc[UR8][R8.64], !P4 ;  /* 0x11f0000008147fae */ /* 0x000fe4000e121848 */
[----:B------:R-:W-:Y:S02]  /*b680*/  IMAD R244, R2, 0x23, RZ ;  /* 0x0000002302f47824 */ /* 0x000fe400078e02ff */
[----:B------:R-:W-:Y:S01]  /*b690*/  IMAD.MOV.U32 R110, RZ, RZ, R246 ;  /* 0x000000ffff6e7224 */ /* 0x000fe200078e00f6 */
[----:B------:R-:W-:Y:S01]  /*b6a0*/  LDGSTS.E [R20+0x11f80], desc[UR8][R6.64], !P4 ;  /* 0x11f8000006147fae */ /* 0x000fe2000e121848 */
[----:B------:R-:W-:Y:S01]  /*b6b0*/  IMAD.MOV.U32 R111, RZ, RZ, R247 ;  /* 0x000000ffff6f7224 */ /* 0x000fe200078e00f7 */
[----:B------:R-:W-:Y:S01]  /*b6c0*/  ISETP.GE.U32.AND P4, PT, R4, 0x7fffff8d, PT ;  /* 0x7fffff8d0400780c */ /* 0x000fe20003f86070 */
[----:B------:R-:W-:-:S02]  /*b6d0*/  IMAD.MOV.U32 R77, RZ, RZ, R245 ;  /* 0x000000ffff4d7224 */ /* 0x000fc400078e00f5 */
[----:B------:R-:W-:-:S04]  /*b6e0*/  IMAD.WIDE R246, R244, 0x4, R70 ;  /* 0x00000004f4f67825 */ /* 0x000fc800078e0246 */
[----:B------:R-:W-:Y:S01]  /*b6f0*/  IMAD.MOV.U32 R72, RZ, RZ, R238 ;  /* 0x000000ffff487224 */ /* 0x000fe200078e00ee */
[----:B------:R-:W-:Y:S01]  /*b700*/  LDGSTS.E [R20+0x12300], desc[UR8][R246.64], !P6 ;  /* 0x12300000f6147fae */ /* 0x000fe2000f121848 */
[----:B------:R-:W-:-:S04]  /*b710*/  IMAD.WIDE R244, R244, 0x4, R28 ;  /* 0x00000004f4f47825 */ /* 0x000fc800078e021c */
[----:B------:R-:W-:Y:S01]  /*b720*/  IMAD R238, R2, 0x27, RZ ;  /* 0x0000002702ee7824 */ /* 0x000fe200078e02ff */
[----:B------:R-:W-:Y:S01]  /*b730*/  LDGSTS.E [R20+0x12380], desc[UR8][R244.64], !P6 ;  /* 0x12380000f4147fae */ /* 0x000fe2000f121848 */
[----:B--2---:R-:W-:Y:S01]  /*b740*/  VIADD R4, R22, 0xffffffc8 ;  /* 0xffffffc816047836 */ /* 0x004fe20000000000 */
[----:B-----5:R-:W-:Y:S01]  /*b750*/  IADD3 R22, R23, -0x40, RZ ;  /* 0xffffffc017167810 */ /* 0x020fe20007ffe0ff */
[----:B------:R-:W-:Y:S01]  /*b760*/  IMAD.MOV.U32 R82, RZ, RZ, R240 ;  /* 0x000000ffff527224 */ /* 0x000fe200078e00f0 */
[----:B------:R-:W1:Y:S01]  /*b770*/  LDC R23, c[0x0][0x230] ;  /* 0x00008c00ff177b82 */ /* 0x000e620000000800 */
[----:B------:R-:W-:Y:S01]  /*b780*/  IMAD.MOV.U32 R80, RZ, RZ, R248 ;  /* 0x000000ffff507224 */ /* 0x000fe200078e00f8 */
[----:B------:R-:W-:Y:S01]  /*b790*/  ISETP.GE.U32.AND P6, PT, R4, 0x7fffff89, PT ;  /* 0x7fffff890400780c */ /* 0x000fe20003fc6070 */
[----:B------:R-:W-:Y:S02]  /*b7a0*/  IMAD.MOV.U32 R73, RZ, RZ, R239 ;  /* 0x000000ffff497224 */ /* 0x000fe400078e00ef */
[----:B------:R-:W-:-:S04]  /*b7b0*/  IMAD.WIDE R240, R238, 0x4, R70 ;  /* 0x00000004eef07825 */ /* 0x000fc800078e0246 */
[----:B------:R-:W-:Y:S01]  /*b7c0*/  IMAD.WIDE R238, R238, 0x4, R28 ;  /* 0x00000004eeee7825 */ /* 0x000fe200078e021c */
[----:B------:R-:W-:Y:S03]  /*b7d0*/  LDGSTS.E [R20+0x12700], desc[UR8][R240.64], !P2 ;  /* 0x12700000f0147fae */ /* 0x000fe6000d121848 */
[----:B------:R-:W-:Y:S01]  /*b7e0*/  IMAD R248, R2, 0x2b, RZ ;  /* 0x0000002b02f87824 */ /* 0x000fe200078e02ff */
[----:B------:R-:W-:Y:S01]  /*b7f0*/  LDGSTS.E [R20+0x12780], desc[UR8][R238.64], !P2 ;  /* 0x12780000ee147fae */ /* 0x000fe2000d121848 */
[----:B----4-:R-:W-:Y:S02]  /*b800*/  VIADD R4, R24, 0xffffffc4 ;  /* 0xffffffc418047836 */ /* 0x010fe40000000000 */
[----:B------:R-:W-:Y:S01]  /*b810*/  IMAD.WIDE R96, R248, 0x4, R70 ;  /* 0x00000004f8607825 */ /* 0x000fe200078e0246 */
[----:B------:R-:W2:Y:S02]  /*b820*/  LDC R24, c[0x0][0x230] ;  /* 0x00008c00ff187b82 */ /* 0x000ea40000000800 */
[----:B------:R-:W-:Y:S01]  /*b830*/  ISETP.GE.U32.AND P2, PT, R4, 0x7fffff85, PT ;  /* 0x7fffff850400780c */ /* 0x000fe20003f46070 */
[----:B------:R-:W-:Y:S01]  /*b840*/  IMAD.WIDE R248, R248, 0x4, R28 ;  /* 0x00000004f8f87825 */ /* 0x000fe200078e021c */
[----:B------:R-:W-:Y:S03]  /*b850*/  LDGSTS.E [R20+0x12b00], desc[UR8][R96.64], !P5 ;  /* 0x12b0000060147fae */ /* 0x000fe6000e921848 */
[----:B------:R-:W-:Y:S01]  /*b860*/  IMAD R4, R2, 0x2f, RZ ;  /* 0x0000002f02047824 */ /* 0x000fe200078e02ff */
[----:B------:R-:W-:Y:S01]  /*b870*/  LDGSTS.E [R20+0x12b80], desc[UR8][R248.64], !P5 ;  /* 0x12b80000f8147fae */ /* 0x000fe2000e921848 */
[----:B------:R-:W-:Y:S01]  /*b880*/  ISETP.GE.AND P5, PT, R251, R22, PT ;  /* 0x00000016fb00720c */ /* 0x000fe20003fa6270 */
[----:B------:R-:W-:-:S02]  /*b890*/  IMAD.MOV.U32 R65, RZ, RZ, R25 ;  /* 0x000000ffff417224 */ /* 0x000fc400078e0019 */
[----:B------:R-:W-:Y:S01]  /*b8a0*/  IMAD.WIDE R92, R4, 0x4, R70 ;  /* 0x00000004045c7825 */ /* 0x000fe200078e0246 */
[----:B------:R-:W-:Y:S01]  /*b8b0*/  SEL R21, RZ, 0x4, P5 ;  /* 0x00000004ff157807 */ /* 0x000fe20002800000 */
[----:B------:R-:W-:Y:S01]  /*b8c0*/  STL.64 [R1+0x18], R96 ;  /* 0x0000186001007387 */ /* 0x000fe20000100a00 */
[----:B------:R-:W-:Y:S01]  /*b8d0*/  ISETP.GE.AND P5, PT, R250, R22, PT ;  /* 0x00000016fa00720c */ /* 0x000fe20003fa6270 */
[----:B------:R-:W-:Y:S01]  /*b8e0*/  IMAD.WIDE R88, R4, 0x4, R28 ;  /* 0x0000000404587825 */ /* 0x000fe200078e021c */
[----:B------:R-:W3:Y:S01]  /*b8f0*/  LDC R25, c[0x0][0x230] ;  /* 0x00008c00ff197b82 */ /* 0x000ee20000000800 */
[----:B------:R4:W-:Y:S01]  /*b900*/  LDGSTS.E [R20+0x12f00], desc[UR8][R92.64], !P3 ;  /* 0x12f000005c147fae */ /* 0x0009e2000d921848 */
[----:B------:R-:W-:Y:S02]  /*b910*/  SEL R4, RZ, 0x4, P5 ;  /* 0x00000004ff047807 */ /* 0x000fe40002800000 */
[----:B------:R-:W-:Y:S01]  /*b920*/  ISETP.GT.AND P5, PT, R242, 0x7f, PT ;  /* 0x0000007ff200780c */ /* 0x000fe20003fa4270 */
[----:B------:R5:W-:Y:S01]  /*b930*/  LDGSTS.E [R20+0x12f80], desc[UR8][R88.64], !P3 ;  /* 0x12f8000058147fae */ /* 0x000be2000d921848 */
[----:B------:R-:W-:Y:S01]  /*b940*/  ISETP.GE.U32.AND P3, PT, R22, 0x7fffff81, PT ;  /* 0x7fffff811600780c */ /* 0x000fe20003f66070 */
[----:B------:R-:W-:Y:S01]  /*b950*/  IMAD R22, R2, 0x33, RZ ;  /* 0x0000003302167824 */ /* 0x000fe200078e02ff */
[----:B------:R-:W-:Y:S01]  /*b960*/  SEL R4, R4, RZ, P5 ;  /* 0x000000ff04047207 */ /* 0x000fe20002800000 */
[----:B------:R4:W-:Y:S01]  /*b970*/  STL.64 [R1+0x48], R92 ;  /* 0x0000485c01007387 */ /* 0x0009e20000100a00 */
[----:B------:R-:W-:-:S02]  /*b980*/  SEL R21, R21, RZ, P5 ;  /* 0x000000ff15157207 */ /* 0x000fc40002800000 */
[----:B------:R-:W-:Y:S01]  /*b990*/  ISETP.NE.U32.AND P5, PT, R4, RZ, PT ;  /* 0x000000ff0400720c */ /* 0x000fe20003fa5070 */
[----:B------:R5:W-:Y:S01]  /*b9a0*/  STL.64 [R1+0x40], R88 ;  /* 0x0000405801007387 */ /* 0x000be20000100a00 */
[----:B------:R-:W-:-:S03]  /*b9b0*/  IMAD R4, R2, 0x3b, RZ ;  /* 0x0000003b02047824 */ /* 0x000fc600078e02ff */
[----:B------:R-:W-:Y:S01]  /*b9c0*/  STL.64 [R1+0x1138], R242 ;  /* 0x001138f201007387 */ /* 0x000fe20000100a00 */
[----:B------:R-:W-:-:S04]  /*b9d0*/  IMAD.WIDE R106, R4, 0x4, R70 ;  /* 0x00000004046a7825 */ /* 0x000fc800078e0246 */
[----:B----4-:R-:W-:-:S04]  /*b9e0*/  IMAD.WIDE R92, R22, 0x4, R70 ;  /* 0x00000004165c7825 */ /* 0x010fc800078e0246 */
[----:B-----5:R-:W-:Y:S01]  /*b9f0*/  IMAD.WIDE R88, R22, 0x4, R28 ;  /* 0x0000000416587825 */ /* 0x020fe200078e021c */
[----:B------:R4:W-:Y:S03]  /*ba00*/  STL.64 [R1+0x38], R92 ;  /* 0x0000385c01007387 */ /* 0x0009e60000100a00 */
[C---:B------:R-:W-:Y:S01]  /*ba10*/  IMAD R22, R2.reuse, 0x37, RZ ;  /* 0x0000003702167824 */ /* 0x040fe200078e02ff */
[----:B------:R4:W-:Y:S01]  /*ba20*/  LDGSTS.E [R20+0x13300], desc[UR8][R92.64], !P4 ;  /* 0x133000005c147fae */ /* 0x0009e2000e121848 */
[----:B------:R-:W-:Y:S02]  /*ba30*/  IMAD R2, R2, 0x3f, RZ ;  /* 0x0000003f02027824 */ /* 0x000fe400078e02ff */
[----:B------:R-:W-:Y:S01]  /*ba40*/  IMAD.WIDE R96, R22, 0x4, R70 ;  /* 0x0000000416607825 */ /* 0x000fe200078e0246 */
[----:B------:R5:W-:Y:S03]  /*ba50*/  STL.64 [R1+0x30], R88 ;  /* 0x0000305801007387 */ /* 0x000be60000100a00 */
[----:B------:R-:W-:Y:S01]  /*ba60*/  IMAD.WIDE R250, R2, 0x4, R28 ;  /* 0x0000000402fa7825 */ /* 0x000fe200078e021c */
[----:B------:R5:W-:Y:S01]  /*ba70*/  LDGSTS.E [R20+0x13380], desc[UR8][R88.64], !P4 ;  /* 0x1338000058147fae */ /* 0x000be2000e121848 */
[----:B------:R-:W-:-:S02]  /*ba80*/  ISETP.NE.U32.AND P4, PT, R21, RZ, PT ;  /* 0x000000ff1500720c */ /* 0x000fc40003f85070 */
[----:B--2---:R-:W-:Y:S01]  /*ba90*/  VIADD R21, R24, 0xffffffbf ;  /* 0xffffffbf18157836 */ /* 0x004fe20000000000 */
[----:B------:R2:W-:Y:S01]  /*baa0*/  STL.64 [R1+0x28], R96 ;  /* 0x0000286001007387 */ /* 0x0005e20000100a00 */
[----:B----4-:R-:W4:Y:S01]  /*bab0*/  LDC R92, c[0x0][0x230] ;  /* 0x00008c00ff5c7b82 */ /* 0x010f220000000800 */
[----:B------:R-:W-:Y:S02]  /*bac0*/  LOP3.LUT R24, R99, 0x70, RZ, 0x3c, !PT ;  /* 0x0000007063187812 */ /* 0x000fe400078e3cff */
[----:B------:R2:W-:Y:S01]  /*bad0*/  LDGSTS.E [R20+0x13700], desc[UR8][R96.64], !P6 ;  /* 0x1370000060147fae */ /* 0x0005e2000f121848 */
[----:B-----5:R-:W-:-:S04]  /*bae0*/  IMAD.WIDE R88, R22, 0x4, R28 ;  /* 0x0000000416587825 */ /* 0x020fc800078e021c */
[----:B------:R-:W5:Y:S01]  /*baf0*/  LDC R22, c[0x0][0x230] ;  /* 0x00008c00ff167b82 */ /* 0x000f620000000800 */
[----:B------:R3:W-:Y:S01]  /*bb00*/  STL.64 [R1+0x20], R88 ;  /* 0x0000205801007387 */ /* 0x0007e20000100a00 */
[----:B--2---:R-:W-:-:S03]  /*bb10*/  IMAD.WIDE R96, R4, 0x4, R28 ;  /* 0x0000000404607825 */ /* 0x004fc600078e021c */
[----:B------:R2:W-:Y:S01]  /*bb20*/  LDGSTS.E [R20+0x13780], desc[UR8][R88.64], !P6 ;  /* 0x1378000058147fae */ /* 0x0005e2000f121848 */
[----:B------:R-:W-:Y:S01]  /*bb30*/  ISETP.GE.U32.AND P6, PT, R21, 0x7fffff80, PT ;  /* 0x7fffff801500780c */ /* 0x000fe20003fc6070 */
[----:B-1----:R-:W-:Y:S02]  /*bb40*/  VIADD R21, R23, 0xffffffbb ;  /* 0xffffffbb17157836 */ /* 0x002fe40000000000 */
[----:B------:R-:W-:Y:S01]  /*bb50*/  STL.64 [R1+0x10], R106 ;  /* 0x0000106a01007387 */ /* 0x000fe20000100a00 */
[----:B---3--:R-:W-:Y:S02]  /*bb60*/  IADD3 R4, R25, -0x49, RZ ;  /* 0xffffffb719047810 */ /* 0x008fe40007ffe0ff */
[----:B------:R-:W-:Y:S01]  /*bb70*/  LOP3.LUT R23, R99, 0x50, RZ, 0x3c, !PT ;  /* 0x0000005063177812 */ /* 0x000fe200078e3cff */
[----:B------:R-:W-:Y:S01]  /*bb80*/  LDGSTS.E [R20+0x13b00], desc[UR8][R106.64], !P2 ;  /* 0x13b000006a147fae */ /* 0x000fe2000d121848 */
[----:B------:R-:W-:Y:S01]  /*bb90*/  IADD3 R24, R24, UR4, RZ ;  /* 0x0000000418187c10 */ /* 0x000fe2000fffe0ff */
[----:B------:R-:W1:Y:S01]  /*bba0*/  LDC R25, c[0x0][0x230] ;  /* 0x00008c00ff197b82 */ /* 0x000e620000000800 */
[----:B--2---:R-:W-:Y:S01]  /*bbb0*/  IMAD.WIDE R88, R2, 0x4, R70 ;  /* 0x0000000402587825 */ /* 0x004fe200078e0246 */
[----:B------:R-:W-:Y:S04]  /*bbc0*/  STL.64 [R1+0x8], R96 ;  /* 0x0000086001007387 */ /* 0x000fe80000100a00 */
[----:B------:R-:W-:Y:S01]  /*bbd0*/  LDGSTS.E [R20+0x13b80], desc[UR8][R96.64], !P2 ;  /* 0x13b8000060147fae */ /* 0x000fe2000d121848 */
[----:B------:R-:W-:Y:S01]  /*bbe0*/  ISETP.GE.U32.AND P2, PT, R21, 0x7fffff7c, PT ;  /* 0x7fffff7c1500780c */ /* 0x000fe20003f46070 */
[----:B-----5:R-:W-:Y:S01]  /*bbf0*/  VIADD R2, R22, 0xffffffaf ;  /* 0xffffffaf16027836 */ /* 0x020fe20000000000 */
[C---:B------:R-:W-:Y:S01]  /*bc00*/  LOP3.LUT R21, R99.reuse, 0x10, RZ, 0x3c, !PT ;  /* 0x0000001063157812 */ /* 0x040fe200078e3cff */
[----:B------:R2:W-:Y:S01]  /*bc10*/  STL.64 [R1], R88 ;  /* 0x0000005801007387 */ /* 0x0005e20000100a00 */
[----:B------:R-:W-:-:S03]  /*bc20*/  LOP3.LUT R22, R99, 0x30, RZ, 0x3c, !PT ;  /* 0x0000003063167812 */ /* 0x000fc600078e3cff */
[----:B------:R2:W-:Y:S04]  /*bc30*/  LDGSTS.E [R20+0x13f00], desc[UR8][R88.64], !P3 ;  /* 0x13f0000058147fae */ /* 0x0005e8000d921848 */
[----:B------:R-:W-:Y:S01]  /*bc40*/  LDGSTS.E [R20+0x13f80], desc[UR8][R250.64], !P3 ;  /* 0x13f80000fa147fae */ /* 0x000fe2000d921848 */
[----:B------:R-:W-:Y:S01]  /*bc50*/  ISETP.GE.U32.AND P3, PT, R4, 0x7fffff78, PT ;  /* 0x7fffff780400780c */ /* 0x000fe20003f66070 */
[----:B----4-:R-:W-:Y:S02]  /*bc60*/  VIADD R4, R92, 0xffffffb3 ;  /* 0xffffffb35c047836 */ /* 0x010fe40000000000 */
[----:B------:R-:W0:Y:S01]  /*bc70*/  LDGDEPBAR ;  /* 0x00000000000079af */ /* 0x000e220000000000 */
[----:B--2---:R-:W-:Y:S01]  /*bc80*/  IMAD.MOV.U32 R88, RZ, RZ, R118 ;  /* 0x000000ffff587224 */ /* 0x004fe200078e0076 */
[----:B------:R-:W-:Y:S01]  /*bc90*/  MOV R118, R84 ;  /* 0x0000005400767202 */ /* 0x000fe20000000f00 */
[----:B------:R-:W-:Y:S01]  /*bca0*/  IMAD.MOV.U32 R89, RZ, RZ, R119 ;  /* 0x000000ffff597224 */ /* 0x000fe200078e0077 */
[----:B------:R2:W-:Y:S01]  /*bcb0*/  STL.64 [R1+0x1140], R250 ;  /* 0x001140fa01007387 */ /* 0x0005e20000100a00 */
[----:B------:R-:W-:Y:S01]  /*bcc0*/  IMAD.MOV.U32 R119, RZ, RZ, R85 ;  /* 0x000000ffff777224 */ /* 0x000fe200078e0055 */
[----:B------:R-:W-:Y:S01]  /*bcd0*/  MOV R85, R91 ;  /* 0x0000005b00557202 */ /* 0x000fe20000000f00 */
[----:B------:R-:W-:Y:S01]  /*bce0*/  IMAD.MOV.U32 R84, RZ, RZ, R90 ;  /* 0x000000ffff547224 */ /* 0x000fe200078e005a */
[----:B------:R3:W-:Y:S01]  /*bcf0*/  LDGSTS.E [R0], desc[UR8][R88.64], P1 ;  /* 0x0000000058007fae */ /* 0x0007e20008921848 */
[----:B------:R-:W-:Y:S01]  /*bd00*/  IMAD.MOV.U32 R90, RZ, RZ, R80 ;  /* 0x000000ffff5a7224 */ /* 0x000fe200078e0050 */
[----:B------:R-:W-:Y:S01]  /*bd10*/  MOV R80, R110 ;  /* 0x0000006e00507202 */ /* 0x000fe20000000f00 */
[----:B------:R-:W-:Y:S01]  /*bd20*/  IMAD.MOV.U32 R91, RZ, RZ, R81 ;  /* 0x000000ffff5b7224 */ /* 0x000fe200078e0051 */
[----:B------:R4:W-:Y:S01]  /*bd30*/  LDGSTS.E [R0+0x80], desc[UR8][R118.64], P0 ;  /* 0x0008000076007fae */ /* 0x0009e20008121848 */
[----:B------:R-:W-:Y:S01]  /*bd40*/  IMAD.MOV.U32 R81, RZ, RZ, R111 ;  /* 0x000000ffff517224 */ /* 0x000fe200078e006f */
[----:B------:R-:W-:Y:S01]  /*bd50*/  MOV R111, R77 ;  /* 0x0000004d006f7202 */ /* 0x000fe20000000f00 */
[----:B------:R-:W-:Y:S01]  /*bd60*/  IMAD.MOV.U32 R110, RZ, RZ, R76 ;  /* 0x000000ffff6e7224 */ /* 0x000fe200078e004c */
[----:B------:R-:W-:Y:S01]  /*bd70*/  LDGSTS.E [R0+0x800], desc[UR8][R84.64], P1 ;  /* 0x0080000054007fae */ /* 0x000fe20008921848 */
        /* <DEDUP_REMOVED lines=11> */
[----:B--2---:R-:W2:Y:S01]  /*be30*/  LDL.LU.64 R250, [R1+0xa0] ;  /* 0x0000a00001fa7983 */ /* 0x004ea20000300a00 */
[----:B------:R-:W-:Y:S01]  /*be40*/  IMAD.MOV.U32 R69, RZ, RZ, R75 ;  /* 0x000000ffff457224 */ /* 0x000fe200078e004b */
[----:B------:R-:W-:Y:S01]  /*be50*/  MOV R75, R65 ;  /* 0x00000041004b7202 */ /* 0x000fe20000000f00 */
[----:B------:R-:W-:Y:S01]  /*be60*/  IMAD.MOV.U32 R74, RZ, RZ, R64 ;  /* 0x000000ffff4a7224 */ /* 0x000fe200078e0040 */
[----:B------:R5:W-:Y:S01]  /*be70*/  LDGSTS.E [R0+0x1080], desc[UR8][R110.64], P0 ;  /* 0x010800006e007fae */ /* 0x000be20008121848 */
[----:B------:R-:W-:Y:S01]  /*be80*/  IMAD.MOV.U32 R64, RZ, RZ, R94 ;  /* 0x000000ffff407224 */ /* 0x000fe200078e005e */
[----:B------:R-:W-:Y:S01]  /*be90*/  MOV R94, R46 ;  /* 0x0000002e005e7202 */ /* 0x000fe20000000f00 */
[----:B------:R-:W-:Y:S01]  /*bea0*/  IMAD.MOV.U32 R65, RZ, RZ, R95 ;  /* 0x000000ffff417224 */ /* 0x000fe200078e005f */
[----:B------:R-:W2:Y:S01]  /*beb0*/  LDL.LU.64 R242, [R1+0x6d0] ;  /* 0x0006d00001f27983 */ /* 0x000ea20000300a00 */
[----:B------:R-:W-:Y:S01]  /*bec0*/  IMAD.MOV.U32 R95, RZ, RZ, R47 ;  /* 0x000000ffff5f7224 */ /* 0x000fe200078e002f */
[----:B------:R-:W-:Y:S01]  /*bed0*/  MOV R47, R67 ;  /* 0x00000043002f7202 */ /* 0x000fe20000000f00 */
[----:B------:R-:W-:Y:S01]  /*bee0*/  IMAD.MOV.U32 R46, RZ, RZ, R66 ;  /* 0x000000ffff2e7224 */ /* 0x000fe200078e0042 */
[----:B------:R-:W-:Y:S01]  /*bef0*/  MOV R126, R82 ;  /* 0x00000052007e7202 */ /* 0x000fe20000000f00 */
[----:B------:R-:W-:Y:S01]  /*bf00*/  IMAD.MOV.U32 R66, RZ, RZ, R42 ;  /* 0x000000ffff427224 */ /* 0x000fe200078e002a */
[----:B------:R-:W-:Y:S01]  /*bf10*/  MOV R42, R86 ;  /* 0x00000056002a7202 */ /* 0x000fe20000000f00 */
[----:B------:R-:W-:-:S02]  /*bf20*/  IMAD.MOV.U32 R67, RZ, RZ, R43 ;  /* 0x000000ffff437224 */ /* 0x000fc400078e002b */
[----:B------:R-:W-:Y:S02]  /*bf30*/  IMAD.MOV.U32 R96, RZ, RZ, R76 ;  /* 0x000000ffff607224 */ /* 0x000fe400078e004c */
[----:B------:R-:W-:Y:S01]  /*bf40*/  IMAD.MOV.U32 R97, RZ, RZ, R77 ;  /* 0x000000ffff617224 */ /* 0x000fe200078e004d */
[----:B------:R-:W-:Y:S01]  /*bf50*/  MOV R93, R73 ;  /* 0x00000049005d7202 */ /* 0x000fe20000000f00 */
[----:B------:R-:W-:Y:S01]  /*bf60*/  IMAD.MOV.U32 R43, RZ, RZ, R87 ;  /* 0x000000ffff2b7224 */ /* 0x000fe200078e0057 */
[----:B------:R-:W-:Y:S01]  /*bf70*/  MOV R87, R41 ;  /* 0x0000002900577202 */ /* 0x000fe20000000f00 */
[----:B------:R-:W-:Y:S02]  /*bf80*/  IMAD.MOV.U32 R86, RZ, RZ, R40 ;  /* 0x000000ffff567224 */ /* 0x000fe400078e0028 */
[----:B------:R-:W-:Y:S02]  /*bf90*/  IMAD.MOV.U32 R127, RZ, RZ, R83 ;  /* 0x000000ffff7f7224 */ /* 0x000fe400078e0053 */
[----:B------:R-:W-:-:S02]  /*bfa0*/  IMAD.MOV.U32 R92, RZ, RZ, R72 ;  /* 0x000000ffff5c7224 */ /* 0x000fc400078e0048 */
[----:B------:R-:W-:Y:S02]  /*bfb0*/  IMAD.MOV.U32 R98, RZ, RZ, R102 ;  /* 0x000000ffff627224 */ /* 0x000fe400078e0066 */
[----:B------:R-:W-:Y:S01]  /*bfc0*/  IMAD.MOV.U32 R99, RZ, RZ, R103 ;  /* 0x000000ffff637224 */ /* 0x000fe200078e0067 */
[----:B---3--:R-:W-:Y:S01]  /*bfd0*/  MOV R88, R68 ;  /* 0x0000004400587202 */ /* 0x008fe20000000f00 */
[----:B------:R-:W-:Y:S01]  /*bfe0*/  IMAD.MOV.U32 R40, RZ, RZ, R44 ;  /* 0x000000ffff287224 */ /* 0x000fe200078e002c */
[----:B------:R-:W-:Y:S01]  /*bff0*/  MOV R44, R36 ;  /* 0x00000024002c7202 */ /* 0x000fe20000000f00 */
[----:B------:R-:W-:Y:S01]  /*c000*/  IMAD.MOV.U32 R41, RZ, RZ, R45 ;  /* 0x000000ffff297224 */ /* 0x000fe200078e002d */
[----:B----4-:R-:W-:Y:S01]  /*c010*/  MOV R119, R75 ;  /* 0x0000004b00777202 */ /* 0x010fe20000000f00 */
[----:B------:R-:W-:Y:S01]  /*c020*/  IMAD.MOV.U32 R45, RZ, RZ, R37 ;  /* 0x000000ffff2d7224 */ /* 0x000fe200078e0025 */
[----:B------:R-:W-:Y:S01]  /*c030*/  MOV R37, R27 ;  /* 0x0000001b00257202 */ /* 0x000fe20000000f00 */
[----:B-----5:R-:W-:Y:S01]  /*c040*/  IMAD.MOV.U32 R110, RZ, RZ, R66 ;  /* 0x000000ffff6e7224 */ /* 0x020fe200078e0042 */
[----:B------:R-:W-:Y:S01]  /*c050*/  MOV R76, R42 ;  /* 0x0000002a004c7202 */ /* 0x000fe20000000f00 */
[----:B------:R-:W-:Y:S01]  /*c060*/  IMAD.MOV.U32 R111, RZ, RZ, R67 ;  /* 0x000000ffff6f7224 */ /* 0x000fe200078e0043 */
[----:B------:R-:W-:Y:S01]  /*c070*/  MOV R83, R87 ;  /* 0x0000005700537202 */ /* 0x000fe20000000f00 */
[----:B------:R-:W-:Y:S01]  /*c080*/  IMAD.MOV.U32 R36, RZ, RZ, R26 ;  /* 0x000000ffff247224 */ /* 0x000fe200078e001a */
[----:B------:R-:W3:Y:S01]  /*c090*/  LDL.64 R66, [R1+0xf0] ;  /* 0x0000f00001427983 */ /* 0x000ee20000100a00 */
[----:B------:R-:W-:-:S02]  /*c0a0*/  IMAD.MOV.U32 R77, RZ, RZ, R43 ;  /* 0x000000ffff4d7224 */ /* 0x000fc400078e002b */
[----:B------:R-:W-:Y:S01]  /*c0b0*/  IMAD.MOV.U32 R82, RZ, RZ, R86 ;  /* 0x000000ffff527224 */ /* 0x000fe200078e0056 */
[----:B------:R-:W4:Y:S01]  /*c0c0*/  LDL.64 R42, [R1+0xe8] ;  /* 0x0000e800012a7983 */ /* 0x000f220000100a00 */
[----:B------:R-:W-:Y:S01]  /*c0d0*/  IMAD.MOV.U32 R72, RZ, RZ, R40 ;  /* 0x000000ffff487224 */ /* 0x000fe200078e0028 */
[----:B------:R-:W-:Y:S01]  /*c0e0*/  MOV R102, R44 ;  /* 0x0000002c00667202 */ /* 0x000fe20000000f00 */
[----:B------:R-:W-:Y:S01]  /*c0f0*/  IMAD.MOV.U32 R73, RZ, RZ, R41 ;  /* 0x000000ffff497224 */ /* 0x000fe200078e0029 */
[----:B------:R-:W5:Y:S01]  /*c100*/  LDL.64 R86, [R1+0xe0] ;  /* 0x0000e00001567983 */ /* 0x000f620000100a00 */
[----:B------:R-:W-:Y:S02]  /*c110*/  IMAD.MOV.U32 R103, RZ, RZ, R45 ;  /* 0x000000ffff677224 */ /* 0x000fe400078e002d */
[----:B------:R-:W-:Y:S01]  /*c120*/  IMAD.MOV.U32 R89, RZ, RZ, R69 ;  /* 0x000000ffff597224 */ /* 0x000fe200078e0045 */
[----:B------:R-:W2:Y:S01]  /*c130*/  LDL.64 R40, [R1+0xb0] ;  /* 0x0000b00001287983 */ /* 0x000ea20000100a00 */
[----:B------:R-:W-:Y:S01]  /*c140*/  IMAD.MOV.U32 R118, RZ, RZ, R74 ;  /* 0x000000ffff767224 */ /* 0x000fe200078e004a */
[----:B------:R-:W-:Y:S01]  /*c150*/  MOV R69, R37 ;  /* 0x0000002500457202 */ /* 0x000fe20000000f00 */
        /* <DEDUP_REMOVED lines=17> */
[----:B------:R-:W-:Y:S01]  /*c270*/  IADD3 R21, R21, UR4, RZ ;  /* 0x0000000415157c10 */ /* 0x000fe2000fffe0ff */
[----:B------:R-:W-:Y:S01]  /*c280*/  IMAD.MOV.U32 R46, RZ, RZ, R32 ;  /* 0x000000ffff2e7224 */ /* 0x000fe200078e0020 */
[----:B------:R-:W2:Y:S01]  /*c290*/  LDL.64 R38, [R1+0x4f0] ;  /* 0x0004f00001267983 */ /* 0x000ea20000100a00 */
[----:B------:R-:W-:Y:S01]  /*c2a0*/  IMAD.MOV.U32 R47, RZ, RZ, R33 ;  /* 0x000000ffff2f7224 */ /* 0x000fe200078e0021 */
[----:B------:R-:W1:Y:S02]  /*c2b0*/  LDC.64 R26, c[0x0][0x238] ;  /* 0x00008e00ff1a7b82 */ /* 0x000e640000000a00 */
[----:B------:R-:W-:Y:S04]  /*c2c0*/  LDGSTS.E [R0+0x1800], desc[UR8][R30.64], P1 ;  /* 0x018000001e007fae */ /* 0x000fe80008921848 */
[----:B------:R-:W2:Y:S04]  /*c2d0*/  LDL.64 R32, [R1+0x4d8] ;  /* 0x0004d80001207983 */ /* 0x000ea80000100a00 */
        /* <DEDUP_REMOVED lines=38> */
[----:B------:R-:W2:Y:S04]  /*c540*/  LDL.64 R94, [R1+0x260] ;  /* 0x00026000015e7983 */ /* 0x000ea80000100a00 */
[----:B------:R-:W2:Y:S04]  /*c550*/  LDL.64 R46, [R1+0x248] ;  /* 0x00024800012e7983 */ /* 0x000ea80000100a00 */
[----:B---3--:R-:W-:Y:S04]  /*c560*/  LDGSTS.E [R0+0x6800], desc[UR8][R66.64], P1 ;  /* 0x0680000042007fae */ /* 0x008fe80008921848 */
[----:B----4-:R-:W-:Y:S04]  /*c570*/  LDGSTS.E [R0+0x6880], desc[UR8][R42.64], P0 ;  /* 0x068800002a007fae */ /* 0x010fe80008121848 */
[----:B-----5:R-:W-:Y:S04]  /*c580*/  LDGSTS.E [R0+0x7000], desc[UR8][R86.64], P1 ;  /* 0x0700000056007fae */ /* 0x020fe80008921848 */
[----:B------:R-:W3:Y:S04]  /*c590*/  LDL.64 R66, [R1+0x230] ;  /* 0x0002300001427983 */ /* 0x000ee80000100a00 */
[----:B--2---:R-:W-:Y:S04]  /*c5a0*/  LDGSTS.E [R0+0x7080], desc[UR8][R40.64], P0 ;  /* 0x0708000028007fae */ /* 0x004fe80008121848 */
[----:B------:R-:W2:Y:S04]  /*c5b0*/  LDL.64 R42, [R1+0x228] ;  /* 0x00022800012a7983 */ /* 0x000ea80000100a00 */
[----:B------:R-:W-:Y:S04]  /*c5c0*/  LDGSTS.E [R0+0x7800], desc[UR8][R44.64], P1 ;  /* 0x078000002c007fae */ /* 0x000fe80008921848 */
[----:B------:R-:W4:Y:S04]  /*c5d0*/  LDL.64 R86, [R1+0x210] ;  /* 0x0002100001567983 */ /* 0x000f280000100a00 */
[----:B------:R-:W-:Y:S04]  /*c5e0*/  LDGSTS.E [R0+0x7880], desc[UR8][R250.64], P0 ;  /* 0x07880000fa007fae */ /* 0x000fe80008121848 */
[----:B------:R-:W5:Y:S04]  /*c5f0*/  LDL.64 R40, [R1+0x208] ;  /* 0x0002080001287983 */ /* 0x000f680000100a00 */
        /* <DEDUP_REMOVED lines=52> */
[----:B------:R-:W5:Y:S04]  /*c940*/  LDL.64 R46, [R1+0x240] ;  /* 0x00024000012e7983 */ /* 0x000f680000100a00 */
[----:B---3--:R-:W-:Y:S04]  /*c950*/  LDGSTS.E [R21+0x6900], desc[UR8][R66.64], P1 ;  /* 0x0690000042157fae */ /* 0x008fe80008921848 */
[----:B--2---:R-:W-:Y:S04]  /*c960*/  LDGSTS.E [R21+0x6980], desc[UR8][R42.64], P0 ;  /* 0x069800002a157fae */ /* 0x004fe80008121848 */
[----:B------:R-:W2:Y:S04]  /*c970*/  LDL.64 R66, [R1+0x238] ;  /* 0x0002380001427983 */ /* 0x000ea80000100a00 */
[----:B----4-:R-:W-:Y:S04]  /*c980*/  LDGSTS.E [R21+0x7100], desc[UR8][R86.64], P1 ;  /* 0x0710000056157fae */ /* 0x010fe80008921848 */
[----:B------:R-:W3:Y:S04]  /*c990*/  LDL.64 R42, [R1+0x220] ;  /* 0x00022000012a7983 */ /* 0x000ee80000100a00 */
[----:B-----5:R-:W-:Y:S04]  /*c9a0*/  LDGSTS.E [R21+0x7180], desc[UR8][R40.64], P0 ;  /* 0x0718000028157fae */ /* 0x020fe80008121848 */
        /* <DEDUP_REMOVED lines=52> */
[----:B------:R-:W5:Y:S01]  /*ccf0*/  LDL.64 R64, [R1+0x578] ;  /* 0x0005780001407983 */ /* 0x000f620000100a00 */
[----:B------:R-:W-:-:S03]  /*cd00*/  VIADD R22, R22, UR4 ;  /* 0x0000000416167c36 */ /* 0x000fc60008000000 */
[----:B------:R-:W-:Y:S04]  /*cd10*/  LDGSTS.E [R3+0x6200], desc[UR8][R46.64], P1 ;  /* 0x062000002e037fae */ /* 0x000fe80008921848 */
[----:B------:R-:W5:Y:S04]  /*cd20*/  LDL.64 R94, [R1+0x948] ;  /* 0x00094800015e7983 */ /* 0x000f680000100a00 */
[----:B------:R-:W5:Y:S04]  /*cd30*/  LDL.64 R46, [R1+0x570] ;  /* 0x00057000012e7983 */ /* 0x000f680000100a00 */
[----:B--2---:R-:W-:Y:S04]  /*cd40*/  LDGSTS.E [R3+0x6280], desc[UR8][R66.64], P0 ;  /* 0x0628000042037fae */ /* 0x004fe80008121848 */
[----:B---3--:R-:W-:Y:S04]  /*cd50*/  LDGSTS.E [R3+0x6a00], desc[UR8][R42.64], P1 ;  /* 0x06a000002a037fae */ /* 0x008fe80008921848 */
        /* <DEDUP_REMOVED lines=271> */
[----:B------:R-:W5:Y:S04]  /*de50*/  LDL.LU.64 R106, [R1+0x1238] ;  /* 0x00123800016a7983 */ /* 0x000f680000300a00 */
        /* <DEDUP_REMOVED lines=36> */
[----:B------:R-:W5:Y:S04]  /*e0a0*/  LDL.LU.64 R46, [R1+0x11a0] ;  /* 0x0011a000012e7983 */ /* 0x000f680000300a00 */
[----:B--2---:R-:W-:Y:S04]  /*e0b0*/  LDGSTS.E [R24+0x5700], desc[UR8][R66.64], P1 ;  /* 0x0570000042187fae */ /* 0x004fe80008921848 */
[----:B---3--:R-:W-:Y:S04]  /*e0c0*/  LDGSTS.E [R24+0x5780], desc[UR8][R42.64], P0 ;  /* 0x057800002a187fae */ /* 0x008fe80008121848 */
[----:B------:R-:W2:Y:S04]  /*e0d0*/  LDL.LU.64 R66, [R1+0x1198] ;  /* 0x0011980001427983 */ /* 0x000ea80000300a00 */
[----:B----4-:R-:W-:Y:S04]  /*e0e0*/  LDGSTS.E [R24+0x5f00], desc[UR8][R86.64], P1 ;  /* 0x05f0000056187fae */ /* 0x010fe80008921848 */
[----:B------:R-:W3:Y:S04]  /*e0f0*/  LDL.LU.64 R42, [R1+0x1190] ;  /* 0x00119000012a7983 */ /* 0x000ee80000300a00 */
[----:B-----5:R-:W-:Y:S04]  /*e100*/  LDGSTS.E [R24+0x5f80], desc[UR8][R40.64], P0 ;  /* 0x05f8000028187fae */ /* 0x020fe80008121848 */
[----:B------:R-:W4:Y:S04]  /*e110*/  LDL.LU.64 R86, [R1+0x1188] ;  /* 0x0011880001567983 */ /* 0x000f280000300a00 */
[----:B------:R-:W-:Y:S04]  /*e120*/  LDGSTS.E [R24+0x6700], desc[UR8][R44.64], P1 ;  /* 0x067000002c187fae */ /* 0x000fe80008921848 */
[----:B------:R-:W5:Y:S04]  /*e130*/  LDL.LU.64 R40, [R1+0x1180] ;  /* 0x0011800001287983 */ /* 0x000f680000300a00 */
[----:B------:R-:W-:Y:S04]  /*e140*/  LDGSTS.E [R24+0x6780], desc[UR8][R36.64], P0 ;  /* 0x0678000024187fae */ /* 0x000fe80008121848 */
[----:B------:R-:W2:Y:S04]  /*e150*/  LDL.LU.64 R44, [R1+0x1178] ;  /* 0x00117800012c7983 */ /* 0x000ea80000300a00 */
[----:B------:R-:W-:Y:S04]  /*e160*/  LDGSTS.E [R24+0x6f00], desc[UR8][R78.64], P1 ;  /* 0x06f000004e187fae */ /* 0x000fe80008921848 */
[----:B------:R-:W3:Y:S04]  /*e170*/  LDL.LU.64 R36, [R1+0x1170] ;  /* 0x0011700001247983 */ /* 0x000ee80000300a00 */
[----:B------:R-:W-:Y:S04]  /*e180*/  LDGSTS.E [R24+0x6f80], desc[UR8][R34.64], P0 ;  /* 0x06f8000022187fae */ /* 0x000fe80008121848 */
        /* <DEDUP_REMOVED lines=9> */
[----:B------:R-:W0:Y:S01]  /*e220*/  LDGDEPBAR ;  /* 0x00000000000079af */ /* 0x000e220000000000 */
[----:B------:R-:W-:Y:S01]  /*e230*/  BAR.SYNC.DEFER_BLOCKING 0x0 ;  /* 0x0000000000007b1d */ /* 0x000fe20000010000 */
[----:B------:R-:W-:-:S02]  /*e240*/  ISETP.GE.U32.AND P0, PT, R2, 0x7fffff70, PT ;  /* 0x7fffff700200780c */ /* 0x000fc40003f06070 */
[----:B-1----:R-:W-:Y:S02]  /*e250*/  SHF.L.U32 R2, R26, 0x6, RZ ;  /* 0x000000061a027819 */ /* 0x002fe400000006ff */
[----:B------:R-:W-:-:S03]  /*e260*/  ISETP.GE.U32.AND P1, PT, R4, 0x7fffff74, PT ;  /* 0x7fffff740400780c */ /* 0x000fc60003f26070 */
[----:B------:R-:W1:Y:S01]  /*e270*/  LDC R26, c[0x0][0x230] ;  /* 0x00008c00ff1a7b82 */ /* 0x000e620000000800 */
[----:B------:R-:W-:-:S05]  /*e280*/  IMAD.WIDE R70, R2, 0x4, R70 ;  /* 0x0000000402467825 */ /* 0x000fca00078e0246 */
[----:B------:R1:W-:Y:S02]  /*e290*/  STL.64 [R1+0x550], R70 ;  /* 0x0005504601007387 */ /* 0x0003e40000100a00 */
[----:B------:R-:W1:Y:S01]  /*e2a0*/  LDC R4, c[0x0][0x230] ;  /* 0x00008c00ff047b82 */ /* 0x000e620000000800 */
[----:B------:R-:W-:Y:S01]  /*e2b0*/  IMAD.WIDE R28, R2, 0x4, R28 ;  /* 0x00000004021c7825 */ /* 0x000fe200078e021c */
[----:B------:R-:W-:Y:S01]  /*e2c0*/  @!PT LDS RZ, [RZ] ;  /* 0x00000000fffff984 */ /* 0x000fe20000000800 */
[----:B------:R-:W-:Y:S01]  /*e2d0*/  @!PT LDS RZ, [RZ] ;  /* 0x00000000fffff984 */ /* 0x000fe20000000800 */
[----:B------:R-:W-:Y:S01]  /*e2e0*/  @!PT LDS RZ, [RZ] ;  /* 0x00000000fffff984 */ /* 0x000fe20000000800 */
[----:B------:R1:W-:Y:S04]  /*e2f0*/  LDGSTS.E [R0+0x14000], desc[UR8][R70.64], !P6 ;  /* 0x1400000046007fae */ /* 0x0003e8000f121848 */
[----:B------:R1:W-:Y:S04]  /*e300*/  STL.64 [R1+0x5d8], R28 ;  /* 0x0005d81c01007387 */ /* 0x0003e80000100a00 */
[----:B------:R1:W-:Y:S02]  /*e310*/  LDGSTS.E [R0+0x14080], desc[UR8][R28.64], !P6 ;  /* 0x140800001c007fae */ /* 0x0003e4000f121848 */
[----:B-1----:R-:W1:Y:S01]  /*e320*/  LDC R71, c[0x0][0x230] ;  /* 0x00008c00ff477b82 */ /* 0x002e620000000800 */
[----:B------:R-:W-:-:S07]  /*e330*/  VIADD R25, R25, 0xffffffab ;  /* 0xffffffab19197836 */ /* 0x000fce0000000000 */
[----:B------:R-:W4:Y:S01]  /*e340*/  LDC R28, c[0x0][0x230] ;  /* 0x00008c00ff1c7b82 */ /* 0x000f220000000800 */
[----:B------:R-:W-:Y:S01]  /*e350*/  ISETP.GE.U32.AND P6, PT, R25, 0x7fffff6c, PT ;  /* 0x7fffff6c1900780c */ /* 0x000fe20003fc6070 */
[----:B------:R-:W-:-:S06]  /*e360*/  VIADD R4, R4, 0xffffffa7 ;  /* 0xffffffa704047836 */ /* 0x000fcc0000000000 */
[----:B------:R-:W4:Y:S01]  /*e370*/  LDC R29, c[0x0][0x230] ;  /* 0x00008c00ff1d7b82 */ /* 0x000f220000000800 */
[----:B-1----:R-:W-:Y:S01]  /*e380*/  IADD3 R25, R71, -0x5d, RZ ;  /* 0xffffffa347197810 */ /* 0x002fe20007ffe0ff */
[----:B-----5:R-:W-:-:S04]  /*e390*/  IMAD.WIDE R70, R2, 0x4, R34 ;  /* 0x0000000402467825 */ /* 0x020fc800078e0222 */
[----:B--2---:R-:W-:-:S04]  /*e3a0*/  IMAD.WIDE R38, R2, 0x4, R38 ;  /* 0x0000000402267825 */ /* 0x004fc800078e0226 */
[----:B---3--:R-:W-:-:S04]  /*e3b0*/  IMAD.WIDE R32, R2, 0x4, R32 ;  /* 0x0000000402207825 */ /* 0x008fc800078e0220 */
[----:B----4-:R-:W-:-:S05]  /*e3c0*/  IMAD.WIDE R30, R2, 0x4, R30 ;  /* 0x00000004021e7825 */ /* 0x010fca00078e021e */
[----:B------:R1:W-:Y:S04]  /*e3d0*/  STL.64 [R1+0x78], R30 ;  /* 0x0000781e01007387 */ /* 0x0003e80000100a00 */
[----:B------:R1:W-:Y:S04]  /*e3e0*/  LDGSTS.E [R0+0x14400], desc[UR8][R30.64], !P2 ;  /* 0x144000001e007fae */ /* 0x0003e8000d121848 */
[----:B------:R-:W-:Y:S04]  /*e3f0*/  STL.64 [R1+0x70], R32 ;  /* 0x0000702001007387 */ /* 0x000fe80000100a00 */
[----:B------:R-:W-:Y:S04]  /*e400*/  LDGSTS.E [R0+0x14480], desc[UR8][R32.64], !P2 ;  /* 0x1448000020007fae */ /* 0x000fe8000d121848 */
[----:B------:R-:W-:Y:S01]  /*e410*/  STL.64 [R1+0x88], R38 ;  /* 0x0000882601007387 */ /* 0x000fe20000100a00 */
[----:B-1----:R-:W1:Y:S03]  /*e420*/  LDC R31, c[0x0][0x230] ;  /* 0x00008c00ff1f7b82 */ /* 0x002e660000000800 */
[----:B------:R-:W-:Y:S04]  /*e430*/  LDGSTS.E [R0+0x14800], desc[UR8][R38.64], !P3 ;  /* 0x1480000026007fae */ /* 0x000fe8000d921848 */
[----:B------:R2:W-:Y:S01]  /*e440*/  STL.64 [R1+0x98], R70 ;  /* 0x0000984601007387 */ /* 0x0005e20000100a00 */
[----:B------:R-:W-:Y:S01]  /*e450*/  IMAD.WIDE R34, R2, 0x4, R78 ;  /* 0x0000000402227825 */ /* 0x000fe200078e024e */
[----:B------:R-:W3:Y:S02]  /*e460*/  LDC R30, c[0x0][0x230] ;  /* 0x00008c00ff1e7b82 */ /* 0x000ee40000000800 */
[----:B------:R2:W-:Y:S01]  /*e470*/  LDGSTS.E [R0+0x14880], desc[UR8][R70.64], !P3 ;  /* 0x1488000046007fae */ /* 0x0005e2000d921848 */
[----:B------:R-:W-:Y:S01]  /*e480*/  ISETP.GE.U32.AND P2, PT, R4, 0x7fffff68, PT ;  /* 0x7fffff680400780c */ /* 0x000fe20003f46070 */
[----:B------:R-:W-:-:S04]  /*e490*/  VIADD R4, R28, 0xffffff9f ;  /* 0xffffff9f1c047836 */ /* 0x000fc80000000000 */
[----:B--2---:R-:W2:Y:S01]  /*e4a0*/  LDC R71, c[0x0][0x230] ;  /* 0x00008c00ff477b82 */ /* 0x004ea20000000800 */
[----:B------:R-:W-:Y:S01]  /*e4b0*/  ISETP.GE.U32.AND P3, PT, R25, 0x7fffff64, PT ;  /* 0x7fffff641900780c */ /* 0x000fe20003f66070 */
[C---:B------:R-:W-:Y:S01]  /*e4c0*/  IMAD.WIDE R32, R2.reuse, 0x4, R36 ;  /* 0x0000000402207825 */ /* 0x040fe200078e0224 */
[----:B------:R4:W-:Y:S03]  /*e4d0*/  STL.64 [R1+0xc0], R34 ;  /* 0x0000c02201007387 */ /* 0x0009e60000100a00 */
[----:B------:R-:W-:Y:S01]  /*e4e0*/  IMAD.WIDE R38, R2, 0x4, R44 ;  /* 0x0000000402267825 */ /* 0x000fe200078e022c */
[----:B------:R4:W-:Y:S01]  /*e4f0*/  LDGSTS.E [R0+0x14c00], desc[UR8][R34.64], !P1 ;  /* 0x14c0000022007fae */ /* 0x0009e2000c921848 */
[----:B------:R-:W5:Y:S02]  /*e500*/  LDC R28, c[0x0][0x230] ;  /* 0x00008c00ff1c7b82 */ /* 0x000f640000000800 */
[----:B------:R-:W-:Y:S01]  /*e510*/  VIADD R25, R26, 0xffffff9b ;  /* 0xffffff9b1a197836 */ /* 0x000fe20000000000 */
[----:B------:R1:W-:Y:S01]  /*e520*/  STL.64 [R1+0xd8], R32 ;  /* 0x0000d82001007387 */ /* 0x0003e20000100a00 */
[----:B------:R-:W-:-:S03]  /*e530*/  IMAD.WIDE R36, R2, 0x4, R40 ;  /* 0x0000000402247825 */ /* 0x000fc600078e0228 */
[----:B------:R1:W-:Y:S01]  /*e540*/  LDGSTS.E [R0+0x14c80], desc[UR8][R32.64], !P1 ;  /* 0x14c8000020007fae */ /* 0x0003e2000c921848 */
[----:B------:R-:W3:Y:S01]  /*e550*/  LDC R26, c[0x0][0x230] ;  /* 0x00008c00ff1a7b82 */ /* 0x000ee20000000800 */
[----:B----4-:R-:W-:Y:S02]  /*e560*/  IMAD.WIDE R34, R2, 0x4, R86 ;  /* 0x0000000402227825 */ /* 0x010fe400078e0256 */
[----:B------:R4:W-:Y:S01]  /*e570*/  STL.64 [R1+0x258], R38 ;  /* 0x0002582601007387 */ /* 0x0009e20000100a00 */
[----:B------:R-:W-:-:S03]  /*e580*/  ISETP.GE.U32.AND P1, PT, R4, 0x7fffff60, PT ;  /* 0x7fffff600400780c */ /* 0x000fc60003f26070 */
[----:B------:R4:W-:Y:S01]  /*e590*/  LDGSTS.E [R0+0x15000], desc[UR8][R38.64], !P0 ;  /* 0x1500000026007fae */ /* 0x0009e2000c121848 */
[----:B-1----:R-:W-:-:S03]  /*e5a0*/  IMAD.WIDE R32, R2, 0x4, R42 ;  /* 0x0000000402207825 */ /* 0x002fc600078e022a */
[----:B------:R1:W-:Y:S04]  /*e5b0*/  STL.64 [R1+0x2c0], R36 ;  /* 0x0002c02401007387 */ /* 0x0003e80000100a00 */
[----:B------:R1:W-:Y:S01]  /*e5c0*/  LDGSTS.E [R0+0x15080], desc[UR8][R36.64], !P0 ;  /* 0x1508000024007fae */ /* 0x0003e2000c121848 */
[----:B------:R-:W-:-:S03]  /*e5d0*/  IMAD.WIDE R40, R2, 0x4, R66 ;  /* 0x0000000402287825 */ /* 0x000fc600078e0242 */
[----:B------:R1:W-:Y:S01]  /*e5e0*/  STL.64 [R1+0x2d8], R34 ;  /* 0x0002d82201007387 */ /* 0x0003e20000100a00 */
[----:B----4-:R-:W-:-:S03]  /*e5f0*/  IMAD.WIDE R38, R2, 0x4, R46 ;  /* 0x0000000402267825 */ /* 0x010fc600078e022e */
[----:B------:R4:W-:Y:S01]  /*e600*/  LDGSTS.E [R0+0x15400], desc[UR8][R34.64], !P6 ;  /* 0x1540000022007fae */ /* 0x0009e2000f121848 */
[----:B--2---:R-:W-:-:S03]  /*e610*/  IADD3 R4, R71, -0x69, RZ ;  /* 0xffffff9747047810 */ /* 0x004fc60007ffe0ff */
[----:B------:R2:W-:Y:S01]  /*e620*/  STL.64 [R1+0x2f0], R32 ;  /* 0x0002f02001007387 */ /* 0x0005e20000100a00 */
[----:B------:R-:W-:-:S03]  /*e630*/  ISETP.GE.U32.AND P0, PT, R25, 0x7fffff5c, PT ;  /* 0x7fffff5c1900780c */ /* 0x000fc60003f06070 */
[----:B------:R2:W-:Y:S01]  /*e640*/  LDGSTS.E [R0+0x15480], desc[UR8][R32.64], !P6 ;  /* 0x1548000020007fae */ /* 0x0005e2000f121848 */
[----:B------:R-:W-:Y:S02]  /*e650*/  VIADD R25, R29, 0xffffff93 ;  /* 0xffffff931d197836 */ /* 0x000fe40000000000 */
[----:B-1----:R-:W-:Y:S01]  /*e660*/  IMAD.WIDE R36, R2, 0x4, R94 ;  /* 0x0000000402247825 */ /* 0x002fe200078e025e */
[----:B------:R-:W1:Y:S01]  /*e670*/  LDC R29, c[0x0][0x230] ;  /* 0x00008c00ff1d7b82 */ /* 0x000e620000000800 */
[----:B------:R5:W-:Y:S01]  /*e680*/  STL.64 [R1+0x308], R40 ;  /* 0x0003082801007387 */ /* 0x000be20000100a00 */
[----:B------:R-:W-:Y:S01]  /*e690*/  ISETP.GE.U32.AND P6, PT, R4, 0x7fffff58, PT ;  /* 0x7fffff580400780c */ /* 0x000fe20003fc6070 */
[----:B----4-:R-:W-:Y:S02]  /*e6a0*/  IMAD.WIDE R34, R2, 0x4, R64 ;  /* 0x0000000402227825 */ /* 0x010fe400078e0240 */
[----:B------:R5:W-:Y:S03]  /*e6b0*/  LDGSTS.E [R0+0x15800], desc[UR8][R40.64], !P2 ;  /* 0x1580000028007fae */ /* 0x000be6000d121848 */
[----:B--2---:R-:W2:Y:S01]  /*e6c0*/  LDC R33, c[0x0][0x230] ;  /* 0x00008c00ff217b82 */ /* 0x004ea20000000800 */
[----:B------:R4:W-:Y:S04]  /*e6d0*/  STL.64 [R1+0x320], R38 ;  /* 0x0003202601007387 */ /* 0x0009e80000100a00 */
[----:B------:R4:W-:Y:S01]  /*e6e0*/  LDGSTS.E [R0+0x15880], desc[UR8][R38.64], !P2 ;  /* 0x1588000026007fae */ /* 0x0009e2000d121848 */
[----:B------:R-:W-:-:S02]  /*e6f0*/  ISETP.GE.U32.AND P2, PT, R25, 0x7fffff54, PT ;  /* 0x7fffff541900780c */ /* 0x000fc40003f46070 */
[----:B------:R-:W1:Y:S01]  /*e700*/  LDC R32, c[0x0][0x230] ;  /* 0x00008c00ff207b82 */ /* 0x000e620000000800 */
[----:B-----5:R-:W-:Y:S01]  /*e710*/  IMAD.WIDE R40, R2, 0x4, R74 ;  /* 0x0000000402287825 */ /* 0x020fe200078e024a */
[----:B------:R5:W-:Y:S01]  /*e720*/  STL.64 [R1+0x338], R36 ;  /* 0x0003382401007387 */ /* 0x000be20000100a00 */
[----:B------:R-:W-:-:S03]  /*e730*/  IADD3 R25, R28, -0x75, RZ ;  /* 0xffffff8b1c197810 */ /* 0x000fc60007ffe0ff */
[----:B------:R5:W-:Y:S02]  /*e740*/  LDGSTS.E [R0+0x15c00], desc[UR8][R36.64], !P3 ;  /* 0x15c0000024007fae */ /* 0x000be4000d921848 */
[----:B------:R-:W1:Y:S01]  /*e750*/  LDC R28, c[0x0][0x230] ;  /* 0x00008c00ff1c7b82 */ /* 0x000e620000000800 */
[C---:B----4-:R-:W-:Y:S01]  /*e760*/  IMAD.WIDE R38, R2.reuse, 0x4, R68 ;  /* 0x0000000402267825 */ /* 0x050fe200078e0244 */
[----:B------:R4:W-:Y:S04]  /*e770*/  STL.64 [R1+0x350], R34 ;  /* 0x0003502201007387 */ /* 0x0009e80000100a00 */
[----:B------:R4:W-:Y:S01]  /*e780*/  LDGSTS.E [R0+0x15c80], desc[UR8][R34.64], !P3 ;  /* 0x15c8000022007fae */ /* 0x0009e2000d921848 */
[----:B------:R-:W-:Y:S02]  /*e790*/  VIADD R4, R31, 0xffffff8f ;  /* 0xffffff8f1f047836 */ /* 0x000fe40000000000 */
[----:B------:R-:W1:Y:S01]  /*e7a0*/  LDC R31, c[0x0][0x230] ;  /* 0x00008c00ff1f7b82 */ /* 0x000e620000000800 */
[C---:B-----5:R-:W-:Y:S01]  /*e7b0*/  IMAD.WIDE R36, R2.reuse, 0x4, R102 ;  /* 0x0000000402247825 */ /* 0x060fe200078e0266 */
[----:B------:R5:W-:Y:S04]  /*e7c0*/  LDGSTS.E [R0+0x16000], desc[UR8][R40.64], !P1 ;  /* 0x1600000028007fae */ /* 0x000be8000c921848 */
[----:B------:R5:W-:Y:S01]  /*e7d0*/  LDGSTS.E [R0+0x16080], desc[UR8][R38.64], !P1 ;  /* 0x1608000026007fae */ /* 0x000be2000c921848 */
[----:B------:R-:W-:Y:S01]  /*e7e0*/  ISETP.GE.U32.AND P1, PT, R25, 0x7fffff4c, PT ;  /* 0x7fffff4c1900780c */ /* 0x000fe20003f26070 */
[----:B----4-:R-:W-:-:S02]  /*e7f0*/  IMAD.WIDE R34, R2, 0x4, R72 ;  /* 0x0000000402227825 */ /* 0x010fc400078e0248 */
[----:B------:R5:W-:Y:S02]  /*e800*/  STL.64 [R1+0x368], R40 ;  /* 0x0003682801007387 */ /* 0x000be40000100a00 */
[----:B---3--:R-:W-:Y:S02]  /*e810*/  VIADD R25, R26, 0xffffff83 ;  /* 0xffffff831a197836 */ /* 0x008fe40000000000 */
[----:B------:R3:W-:Y:S01]  /*e820*/  STL.64 [R1+0x380], R38 ;  /* 0x0003802601007387 */ /* 0x0007e20000100a00 */
[----:B------:R-:W4:Y:S01]  /*e830*/  LDC R26, c[0x0][0x230] ;  /* 0x00008c00ff1a7b82 */ /* 0x000f220000000800 */
[----:B------:R-:W-:Y:S02]  /*e840*/  ISETP.GE.U32.AND P3, PT, R4, 0x7fffff50, PT ;  /* 0x7fffff500400780c */ /* 0x000fe40003f66070 */
[----:B------:R2:W-:Y:S01]  /*e850*/  STL.64 [R1+0x3a0], R36 ;  /* 0x0003a02401007387 */ /* 0x0005e20000100a00 */
[----:B-----5:R-:W-:-:S03]  /*e860*/  IMAD.WIDE R40, R2, 0x4, R82 ;  /* 0x0000000402287825 */ /* 0x020fc600078e0252 */
[----:B------:R2:W-:Y:S01]  /*e870*/  LDGSTS.E [R0+0x16400], desc[UR8][R36.64], !P0 ;  /* 0x1640000024007fae */ /* 0x0005e2000c121848 */
[----:B---3--:R-:W-:-:S03]  /*e880*/  IMAD.WIDE R38, R2, 0x4, R76 ;  /* 0x0000000402267825 */ /* 0x008fc600078e024c */
[----:B------:R3:W-:Y:S04]  /*e890*/  STL.64 [R1+0x3b8], R34 ;  /* 0x0003b82201007387 */ /* 0x0007e80000100a00 */
[----:B------:R3:W-:Y:S01]  /*e8a0*/  LDGSTS.E [R0+0x16480], desc[UR8][R34.64], !P0 ;  /* 0x1648000022007fae */ /* 0x0007e2000c121848 */
[----:B------:R-:W-:Y:S02]  /*e8b0*/  VIADD R4, R30, 0xffffff87 ;  /* 0xffffff871e047836 */ /* 0x000fe40000000000 */
[----:B------:R-:W5:Y:S01]  /*e8c0*/  LDC R30, c[0x0][0x230] ;  /* 0x00008c00ff1e7b82 */ /* 0x000f620000000800 */
[C---:B--2---:R-:W-:Y:S01]  /*e8d0*/  IMAD.WIDE R36, R2.reuse, 0x4, R110 ;  /* 0x0000000402247825 */ /* 0x044fe200078e026e */
[----:B------:R2:W-:Y:S04]  /*e8e0*/  STL.64 [R1+0x420], R40 ;  /* 0x0004202801007387 */ /* 0x0005e80000100a00 */
[----:B------:R2:W-:Y:S01]  /*e8f0*/  LDGSTS.E [R0+0x16800], desc[UR8][R40.64], !P6 ;  /* 0x1680000028007fae */ /* 0x0005e2000f121848 */
[----:B---3--:R-:W-:-:S03]  /*e900*/  IMAD.WIDE R34, R2, 0x4, R80 ;  /* 0x0000000402227825 */ /* 0x008fc600078e0250 */
[----:B------:R3:W-:Y:S01]  /*e910*/  STL.64 [R1+0x438], R38 ;  /* 0x0004382601007387 */ /* 0x0007e20000100a00 */
[----:B------:R-:W-:-:S03]  /*e920*/  ISETP.GE.U32.AND P0, PT, R4, 0x7fffff48, PT ;  /* 0x7fffff480400780c */ /* 0x000fc60003f06070 */
[----:B------:R3:W-:Y:S04]  /*e930*/  LDGSTS.E [R0+0x16880], desc[UR8][R38.64], !P6 ;  /* 0x1688000026007fae */ /* 0x0007e8000f121848 */
[----:B------:R-:W-:Y:S04]  /*e940*/  STL.64 [R1+0x520], R36 ;  /* 0x0005202401007387 */ /* 0x000fe80000100a00 */
[----:B------:R-:W-:Y:S01]  /*e950*/  LDGSTS.E [R0+0x16c00], desc[UR8][R36.64], !P2 ;  /* 0x16c0000024007fae */ /* 0x000fe2000d121848 */
[----:B------:R-:W-:Y:S01]  /*e960*/  IADD3 R4, R33, -0x42, RZ ;  /* 0xffffffbe21047810 */ /* 0x000fe20007ffe0ff */
[C---:B------:R-:W-:Y:S01]  /*e970*/  IMAD.WIDE R42, R2.reuse, 0x4, R90 ;  /* 0x00000004022a7825 */ /* 0x040fe200078e025a */
[----:B------:R-:W-:Y:S01]  /*e980*/  ISETP.GE.U32.AND P6, PT, R25, 0x7fffff44, PT ;  /* 0x7fffff441900780c */ /* 0x000fe20003fc6070 */
[----:B------:R4:W-:Y:S01]  /*e990*/  STL.64 [R1+0x528], R34 ;  /* 0x0005282201007387 */ /* 0x0009e20000100a00 */
[----:B------:R-:W5:Y:S03]  /*e9a0*/  LDC R33, c[0x0][0x230] ;  /* 0x00008c00ff217b82 */ /* 0x000f660000000800 */
[----:B------:R4:W-:Y:S01]  /*e9b0*/  LDGSTS.E [R0+0x16c80], desc[UR8][R34.64], !P2 ;  /* 0x16c8000022007fae */ /* 0x0009e2000d121848 */
[----:B--2---:R-:W-:Y:S01]  /*e9c0*/  IMAD.WIDE R40, R2, 0x4, R84 ;  /* 0x0000000402287825 */ /* 0x004fe200078e0254 */
[----:B------:R-:W-:-:S03]  /*e9d0*/  ISETP.GE.U32.AND P2, PT, R4, 0x7fffff7f, PT ;  /* 0x7fffff7f0400780c */ /* 0x000fc60003f46070 */
[----:B-1----:R-:W-:Y:S01]  /*e9e0*/  VIADD R25, R29, 0xffffffba ;  /* 0xffffffba1d197836 */ /* 0x002fe20000000000 */
[----:B------:R1:W-:Y:S01]  /*e9f0*/  STL.64 [R1+0x560], R42 ;  /* 0x0005602a01007387 */ /* 0x0003e20000100a00 */
[C---:B---3--:R-:W-:Y:S01]  /*ea00*/  IMAD.WIDE R38, R2.reuse, 0x4, R118 ;  /* 0x0000000402267825 */ /* 0x048fe200078e0276 */
[----:B------:R-:W2:Y:S02]  /*ea10*/  LDC R29, c[0x0][0x230] ;  /* 0x00008c00ff1d7b82 */ /* 0x000ea40000000800 */
[----:B------:R1:W-:Y:S06]  /*ea20*/  LDGSTS.E [R0+0x17000], desc[UR8][R42.64], !P3 ;  /* 0x170000002a007fae */ /* 0x0003ec000d921848 */
[----:B----4-:R-:W3:Y:S01]  /*ea30*/  LDC R34, c[0x0][0x230] ;  /* 0x00008c00ff227b82 */ /* 0x010ee20000000800 */
[----:B------:R-:W-:Y:S01]  /*ea40*/  IMAD.WIDE R36, R2, 0x4, R88 ;  /* 0x0000000402247825 */ /* 0x000fe200078e0258 */
[----:B------:R4:W-:Y:S03]  /*ea50*/  STL.64 [R1+0x568], R40 ;  /* 0x0005682801007387 */ /* 0x0009e60000100a00 */
[----:B------:R-:W-:Y:S01]  /*ea60*/  VIADD R4, R32, 0xffffffb6 ;  /* 0xffffffb620047836 */ /* 0x000fe20000000000 */
[----:B------:R4:W-:Y:S01]  /*ea70*/  LDGSTS.E [R0+0x17080], desc[UR8][R40.64], !P3 ;  /* 0x1708000028007fae */ /* 0x0009e2000d921848 */
[----:B-1----:R-:W-:Y:S01]  /*ea80*/  IMAD.WIDE R42, R2, 0x4, R98 ;  /* 0x00000004022a7825 */ /* 0x002fe200078e0262 */
[----:B------:R-:W-:Y:S01]  /*ea90*/  ISETP.GE.U32.AND P3, PT, R25, 0x7fffff7b, PT ;  /* 0x7fffff7b1900780c */ /* 0x000fe20003f66070 */
[----:B------:R-:W1:Y:S01]  /*eaa0*/  LDC R32, c[0x0][0x230] ;  /* 0x00008c00ff207b82 */ /* 0x000e620000000800 */
[----:B------:R5:W-:Y:S01]  /*eab0*/  STL.64 [R1+0x5e0], R38 ;  /* 0x0005e02601007387 */ /* 0x000be20000100a00 */
[----:B------:R-:W-:-:S03]  /*eac0*/  IADD3 R25, R28, -0x4e, RZ ;  /* 0xffffffb21c197810 */ /* 0x000fc60007ffe0ff */
[----:B------:R5:W-:Y:S03]  /*ead0*/  LDGSTS.E [R0+0x17400], desc[UR8][R38.64], !P1 ;  /* 0x1740000026007fae */ /* 0x000be6000c921848 */
[----:B------:R-:W1:Y:S01]  /*eae0*/  LDC R28, c[0x0][0x230] ;  /* 0x00008c00ff1c7b82 */ /* 0x000e620000000800 */
[----:B----4-:R-:W-:Y:S01]  /*eaf0*/  IMAD.WIDE R40, R2, 0x4, R92 ;  /* 0x0000000402287825 */ /* 0x010fe200078e025c */
[----:B------:R4:W-:Y:S04]  /*eb00*/  STL.64 [R1+0x5e8], R36 ;  /* 0x0005e82401007387 */ /* 0x0009e80000100a00 */
[----:B------:R4:W-:Y:S01]  /*eb10*/  LDGSTS.E [R0+0x17480], desc[UR8][R36.64], !P1 ;  /* 0x1748000024007fae */ /* 0x0009e2000c921848 */
[----:B------:R-:W-:Y:S01]  /*eb20*/  ISETP.GE.U32.AND P1, PT, R4, 0x7fffff77, PT ;  /* 0x7fffff770400780c */ /* 0x000fe20003f26070 */
[----:B-----5:R-:W-:-:S02]  /*eb30*/  IMAD.WIDE R38, R2, 0x4, R126 ;  /* 0x0000000402267825 */ /* 0x020fc400078e027e */
[----:B------:R5:W-:Y:S02]  /*eb40*/  STL.64 [R1+0x660], R42 ;  /* 0x0006602a01007387 */ /* 0x000be40000100a00 */
[----:B------:R-:W-:Y:S02]  /*eb50*/  VIADD R4, R31, 0xffffffae ;  /* 0xffffffae1f047836 */ /* 0x000fe40000000000 */
[----:B------:R5:W-:Y:S01]  /*eb60*/  LDGSTS.E [R0+0x17800], desc[UR8][R42.64], !P0 ;  /* 0x178000002a007fae */ /* 0x000be2000c121848 */
[C---:B------:R-:W-:Y:S01]  /*eb70*/  IMAD.WIDE R94, R2.reuse, 0x4, R108 ;  /* 0x00000004025e7825 */ /* 0x040fe200078e026c */
[----:B------:R-:W1:Y:S02]  /*eb80*/  LDC R31, c[0x0][0x230] ;  /* 0x00008c00ff1f7b82 */ /* 0x000e640000000800 */
[----:B------:R2:W-:Y:S01]  /*eb90*/  STL.64 [R1+0x668], R40 ;  /* 0x0006682801007387 */ /* 0x0005e20000100a00 */
[----:B----4-:R-:W-:-:S03]  /*eba0*/  IMAD.WIDE R36, R2, 0x4, R96 ;  /* 0x0000000402247825 */ /* 0x010fc600078e0260 */
[----:B------:R2:W-:Y:S01]  /*ebb0*/  LDGSTS.E [R0+0x17880], desc[UR8][R40.64], !P0 ;  /* 0x1788000028007fae */ /* 0x0005e2000c121848 */
[----:B------:R-:W-:Y:S01]  /*ebc0*/  ISETP.GE.U32.AND P0, PT, R25, 0x7fffff73, PT ;  /* 0x7fffff731900780c */ /* 0x000fe20003f06070 */
[----:B------:R-:W-:Y:S02]  /*ebd0*/  VIADD R25, R26, 0xffffffaa ;  /* 0xffffffaa1a197836 */ /* 0x000fe40000000000 */
[C---:B-----5:R-:W-:Y:S01]  /*ebe0*/  IMAD.WIDE R42, R2.reuse, 0x4, R106 ;  /* 0x00000004022a7825 */ /* 0x060fe200078e026a */
[----:B------:R4:W-:Y:S01]  /*ebf0*/  LDGSTS.E [R0+0x17c00], desc[UR8][R38.64], !P6 ;  /* 0x17c0000026007fae */ /* 0x0009e2000f121848 */
[----:B------:R-:W5:Y:S03]  /*ec00*/  LDC R26, c[0x0][0x230] ;  /* 0x00008c00ff1a7b82 */ /* 0x000f660000000800 */
[----:B------:R4:W-:Y:S01]  /*ec10*/  LDGSTS.E [R0+0x17c80], desc[UR8][R36.64], !P6 ;  /* 0x17c8000024007fae */ /* 0x0009e2000f121848 */
[----:B--2---:R-:W-:Y:S01]  /*ec20*/  IMAD.WIDE R40, R2, 0x4, R100 ;  /* 0x0000000402287825 */ /* 0x004fe200078e0264 */
[----:B------:R-:W-:-:S02]  /*ec30*/  ISETP.GE.U32.AND P6, PT, R4, 0x7fffff6f, PT ;  /* 0x7fffff6f0400780c */ /* 0x000fc40003fc6070 */
[----:B------:R-:W-:Y:S04]  /*ec40*/  LDGSTS.E [R3+0x14100], desc[UR8][R42.64], !P2 ;  /* 0x141000002a037fae */ /* 0x000fe8000d121848 */
[----:B------:R4:W-:Y:S04]  /*ec50*/  STL.64 [R1+0x678], R38 ;  /* 0x0006782601007387 */ /* 0x0009e80000100a00 */
[----:B------:R2:W-:Y:S01]  /*ec60*/  LDGSTS.E [R3+0x14180], desc[UR8][R40.64], !P2 ;  /* 0x1418000028037fae */ /* 0x0005e2000d121848 */
[----:B------:R-:W-:-:S03]  /*ec70*/  ISETP.GE.U32.AND P2, PT, R25, 0x7fffff6b, PT ;  /* 0x7fffff6b1900780c */ /* 0x000fc60003f46070 */
[----:B------:R2:W-:Y:S01]  /*ec80*/  STL.64 [R1+0x680], R36 ;  /* 0x0006802401007387 */ /* 0x0005e20000100a00 */
[----:B---3--:R-:W-:Y:S01]  /*ec90*/  IADD3 R4, R34, -0x5a, RZ ;  /* 0xffffffa622047810 */ /* 0x008fe20007ffe0ff */
[C---:B----4-:R-:W-:Y:S02]  /*eca0*/  IMAD.WIDE R38, R2.reuse, 0x4, R134 ;  /* 0x0000000402267825 */ /* 0x050fe400078e0286 */
[----:B------:R-:W-:Y:S02]  /*ecb0*/  STL.64 [R1+0x68], R42 ;  /* 0x0000682a01007387 */ /* 0x000fe40000100a00 */
[----:B------:R-:W-:-:S04]  /*ecc0*/  IMAD.WIDE R134, R2, 0x4, R114 ;  /* 0x0000000402867825 */ /* 0x000fc800078e0272 */
[----:B--2---:R-:W-:Y:S01]  /*ecd0*/  IMAD.WIDE R36, R2, 0x4, R104 ;  /* 0x0000000402247825 */ /* 0x004fe200078e0268 */
[----:B------:R2:W-:Y:S03]  /*ece0*/  STL.64 [R1+0x60], R40 ;  /* 0x0000602801007387 */ /* 0x0005e60000100a00 */
[----:B------:R-:W-:Y:S01]  /*ecf0*/  VIADD R25, R30, 0xffffffa2 ;  /* 0xffffffa21e197836 */ /* 0x000fe20000000000 */
[----:B------:R3:W-:Y:S01]  /*ed00*/  LDGSTS.E [R3+0x14500], desc[UR8][R38.64], !P3 ;  /* 0x1450000026037fae */ /* 0x0007e2000d921848 */
[C---:B------:R-:W-:Y:S01]  /*ed10*/  IMAD.WIDE R92, R2.reuse, 0x4, R142 ;  /* 0x00000004025c7825 */ /* 0x040fe200078e028e */
[----:B------:R-:W4:Y:S02]  /*ed20*/  LDC R30, c[0x0][0x230] ;  /* 0x00008c00ff1e7b82 */ /* 0x000f240000000800 */
[----:B------:R3:W-:Y:S01]  /*ed30*/  STL.64 [R1+0x58], R38 ;  /* 0x0000582601007387 */ /* 0x0007e20000100a00 */
[----:B------:R-:W-:-:S03]  /*ed40*/  IMAD.WIDE R90, R2, 0x4, R112 ;  /* 0x00000004025a7825 */ /* 0x000fc600078e0270 */
[----:B------:R1:W-:Y:S01]  /*ed50*/  LDGSTS.E [R3+0x14580], desc[UR8][R36.64], !P3 ;  /* 0x1458000024037fae */ /* 0x0003e2000d921848 */
[----:B--2---:R-:W-:Y:S01]  /*ed60*/  IMAD.WIDE R40, R2, 0x4, R122 ;  /* 0x0000000402287825 */ /* 0x004fe200078e027a */
[----:B------:R-:W-:Y:S02]  /*ed70*/  ISETP.GE.U32.AND P3, PT, R4, 0x7fffff67, PT ;  /* 0x7fffff670400780c */ /* 0x000fe40003f66070 */
[----:B------:R1:W-:Y:S01]  /*ed80*/  STL.64 [R1+0x50], R36 ;  /* 0x0000502401007387 */ /* 0x0003e20000100a00 */
[----:B------:R-:W-:Y:S02]  /*ed90*/  VIADD R4, R33, 0xffffff9e ;  /* 0xffffff9e21047836 */ /* 0x000fe40000000000 */
[----:B------:R-:W2:Y:S01]  /*eda0*/  LDC R33, c[0x0][0x230] ;  /* 0x00008c00ff217b82 */ /* 0x000ea20000000800 */
[----:B------:R-:W-:Y:S01]  /*edb0*/  LDGSTS.E [R3+0x14900], desc[UR8][R134.64], !P1 ;  /* 0x1490000086037fae */ /* 0x000fe2000c921848 */
[----:B---3--:R-:W-:-:S03]  /*edc0*/  IMAD.WIDE R38, R2, 0x4, R116 ;  /* 0x0000000402267825 */ /* 0x008fc600078e0274 */
[----:B------:R-:W-:Y:S01]  /*edd0*/  LDGSTS.E [R3+0x14980], desc[UR8][R94.64], !P1 ;  /* 0x149800005e037fae */ /* 0x000fe2000c921848 */
[----:B------:R-:W-:Y:S01]  /*ede0*/  ISETP.GE.U32.AND P1, PT, R25, 0x7fffff63, PT ;  /* 0x7fffff631900780c */ /* 0x000fe20003f26070 */
[C---:B------:R-:W-:Y:S01]  /*edf0*/  IMAD.WIDE R34, R2.reuse, 0x4, R120 ;  /* 0x0000000402227825 */ /* 0x040fe200078e0278 */
[----:B------:R-:W-:Y:S01]  /*ee00*/  IADD3 R25, R29, -0x66, RZ ;  /* 0xffffff9a1d197810 */ /* 0x000fe20007ffe0ff */
[----:B------:R-:W-:Y:S01]  /*ee10*/  LDGSTS.E [R3+0x14d00], desc[UR8][R92.64], !P0 ;  /* 0x14d000005c037fae */ /* 0x000fe2000c121848 */
[----:B------:R-:W3:Y:S01]  /*ee20*/  LDC R29, c[0x0][0x230] ;  /* 0x00008c00ff1d7b82 */ /* 0x000ee20000000800 */
[----:B-1----:R-:W-:Y:S02]  /*ee30*/  IMAD.WIDE R36, R2, 0x4, R150 ;  /* 0x0000000402247825 */ /* 0x002fe400078e0296 */
[----:B------:R-:W-:Y:S04]  /*ee40*/  LDGSTS.E [R3+0x14d80], desc[UR8][R90.64], !P0 ;  /* 0x14d800005a037fae */ /* 0x000fe8000c121848 */
[----:B------:R1:W-:Y:S04]  /*ee50*/  STL.64 [R1+0x80], R40 ;  /* 0x0000802801007387 */ /* 0x0003e80000100a00 */
[----:B------:R1:W-:Y:S04]  /*ee60*/  LDGSTS.E [R3+0x15100], desc[UR8][R40.64], !P6 ;  /* 0x1510000028037fae */ /* 0x0003e8000f121848 */
[----:B------:R-:W-:Y:S04]  /*ee70*/  STL.64 [R1+0x90], R38 ;  /* 0x0000902601007387 */ /* 0x000fe80000100a00 */
[----:B------:R-:W-:Y:S04]  /*ee80*/  LDGSTS.E [R3+0x15180], desc[UR8][R38.64], !P6 ;  /* 0x1518000026037fae */ /* 0x000fe8000f121848 */
[----:B------:R-:W-:Y:S04]  /*ee90*/  STL.64 [R1+0xb8], R36 ;  /* 0x0000b82401007387 */ /* 0x000fe80000100a00 */
[----:B------:R-:W-:Y:S04]  /*eea0*/  LDGSTS.E [R3+0x15500], desc[UR8][R36.64], !P2 ;  /* 0x1550000024037fae */ /* 0x000fe8000d121848 */
[----:B------:R5:W-:Y:S04]  /*eeb0*/  STL.64 [R1+0xd0], R34 ;  /* 0x0000d02201007387 */ /* 0x000be80000100a00 */
[----:B------:R5:W-:Y:S01]  /*eec0*/  LDGSTS.E [R3+0x15580], desc[UR8][R34.64], !P2 ;  /* 0x1558000022037fae */ /* 0x000be2000d121848 */
[----:B------:R-:W-:Y:S01]  /*eed0*/  ISETP.GE.U32.AND P0, PT, R4, 0x7fffff5f, PT ;  /* 0x7fffff5f0400780c */ /* 0x000fe20003f06070 */
[----:B------:R-:W-:-:S02]  /*eee0*/  VIADD R4, R32, 0xffffff96 ;  /* 0xffffff9620047836 */ /* 0x000fc40000000000 */
[C---:B------:R-:W-:Y:S01]  /*eef0*/  IMAD.WIDE R42, R2.reuse, 0x4, R130 ;  /* 0x00000004022a7825 */ /* 0x040fe200078e0282 */
[----:B------:R-:W-:Y:S01]  /*ef00*/  ISETP.GE.U32.AND P6, PT, R25, 0x7fffff5b, PT ;  /* 0x7fffff5b1900780c */ /* 0x000fe20003fc6070 */
[----:B------:R-:W4:Y:S02]  /*ef10*/  LDC R32, c[0x0][0x230] ;  /* 0x00008c00ff207b82 */ /* 0x000f240000000800 */
[----:B-1----:R-:W-:-:S06]  /*ef20*/  IMAD.WIDE R40, R2, 0x4, R124 ;  /* 0x0000000402287825 */ /* 0x002fcc00078e027c */
[----:B-----5:R-:W1:Y:S01]  /*ef30*/  LDC R34, c[0x0][0x230] ;  /* 0x00008c00ff227b82 */ /* 0x020e620000000800 */
[----:B------:R-:W-:Y:S01]  /*ef40*/  VIADD R25, R28, 0xffffff92 ;  /* 0xffffff921c197836 */ /* 0x000fe20000000000 */
[----:B------:R-:W-:Y:S01]  /*ef50*/  ISETP.GE.U32.AND P2, PT, R4, 0x7fffff57, PT ;  /* 0x7fffff570400780c */ /* 0x000fe20003f46070 */
[C---:B------:R-:W-:Y:S01]  /*ef60*/  IMAD.WIDE R38, R2.reuse, 0x4, R158 ;  /* 0x0000000402267825 */ /* 0x040fe200078e029e */
[----:B------:R5:W-:Y:S03]  /*ef70*/  STL.64 [R1+0x250], R42 ;  /* 0x0002502a01007387 */ /* 0x000be60000100a00 */
[C---:B------:R-:W-:Y:S01]  /*ef80*/  IMAD.WIDE R36, R2.reuse, 0x4, R128 ;  /* 0x0000000402247825 */ /* 0x040fe200078e0280 */
[----:B------:R5:W-:Y:S01]  /*ef90*/  LDGSTS.E [R3+0x15900], desc[UR8][R42.64], !P3 ;  /* 0x159000002a037fae */ /* 0x000be2000d921848 */
[----:B------:R-:W-:Y:S01]  /*efa0*/  IADD3 R4, R31, -0x72, RZ ;  /* 0xffffff8e1f047810 */ /* 0x000fe20007ffe0ff */
[----:B------:R-:W4:Y:S02]  /*efb0*/  LDC R28, c[0x0][0x230] ;  /* 0x00008c00ff1c7b82 */ /* 0x000f240000000800 */
[----:B------:R2:W-:Y:S04]  /*efc0*/  STL.64 [R1+0x2b8], R40 ;  /* 0x0002b82801007387 */ /* 0x0005e80000100a00 */
[----:B------:R2:W-:Y:S01]  /*efd0*/  LDGSTS.E [R3+0x15980], desc[UR8][R40.64], !P3 ;  /* 0x1598000028037fae */ /* 0x0005e2000d921848 */
[----:B------:R-:W-:Y:S01]  /*efe0*/  ISETP.GE.U32.AND P3, PT, R25, 0x7fffff53, PT ;  /* 0x7fffff531900780c */ /* 0x000fe20003f66070 */
[----:B-----5:R-:W-:-:S02]  /*eff0*/  IMAD.WIDE R42, R2, 0x4, R138 ;  /* 0x00000004022a7825 */ /* 0x020fc400078e028a */
[----:B------:R5:W-:Y:S01]  /*f000*/  STL.64 [R1+0x2d0], R38 ;  /* 0x0002d02601007387 */ /* 0x000be20000100a00 */
[----:B------:R-:W4:Y:S01]  /*f010*/  LDC R31, c[0x0][0x230] ;  /* 0x00008c00ff1f7b82 */ /* 0x000f220000000800 */
[----:B------:R-:W-:Y:S02]  /*f020*/  VIADD R25, R26, 0xffffff8a ;  /* 0xffffff8a1a197836 */ /* 0x000fe40000000000 */
[----:B------:R5:W-:Y:S01]  /*f030*/  LDGSTS.E [R3+0x15d00], desc[UR8][R38.64], !P1 ;  /* 0x15d0000026037fae */ /* 0x000be2000c921848 */
[----:B--2---:R-:W-:-:S03]  /*f040*/  IMAD.WIDE R40, R2, 0x4, R132 ;  /* 0x0000000402287825 */ /* 0x004fc600078e0284 */
[----:B------:R2:W-:Y:S01]  /*f050*/  STL.64 [R1+0x2e8], R36 ;  /* 0x0002e82401007387 */ /* 0x0005e20000100a00 */
[----:B------:R-:W4:Y:S03]  /*f060*/  LDC R26, c[0x0][0x230] ;  /* 0x00008c00ff1a7b82 */ /* 0x000f260000000800 */
[----:B------:R2:W-:Y:S01]  /*f070*/  LDGSTS.E [R3+0x15d80], desc[UR8][R36.64], !P1 ;  /* 0x15d8000024037fae */ /* 0x0005e2000c921848 */
[----:B------:R-:W-:Y:S01]  /*f080*/  ISETP.GE.U32.AND P1, PT, R4, 0x7fffff4f, PT ;  /* 0x7fffff4f0400780c */ /* 0x000fe20003f26070 */
[----:B-----5:R-:W-:Y:S02]  /*f090*/  IMAD.WIDE R38, R2, 0x4, R166 ;  /* 0x0000000402267825 */ /* 0x020fe400078e02a6 */
[----:B------:R5:W-:Y:S04]  /*f0a0*/  STL.64 [R1+0x300], R42 ;  /* 0x0003002a01007387 */ /* 0x000be80000100a00 */
[----:B------:R5:W-:Y:S01]  /*f0b0*/  LDGSTS.E [R3+0x16100], desc[UR8][R42.64], !P0 ;  /* 0x161000002a037fae */ /* 0x000be2000c121848 */
[----:B------:R-:W-:-:S02]  /*f0c0*/  VIADD R4, R33, 0xffffff86 ;  /* 0xffffff8621047836 */ /* 0x000fc40000000000 */
[C---:B--2---:R-:W-:Y:S01]  /*f0d0*/  IMAD.WIDE R36, R2.reuse, 0x4, R136 ;  /* 0x0000000402247825 */ /* 0x044fe200078e0288 */
[----:B------:R2:W-:Y:S01]  /*f0e0*/  STL.64 [R1+0x318], R40 ;  /* 0x0003182801007387 */ /* 0x0005e20000100a00 */
[----:B------:R-:W4:Y:S03]  /*f0f0*/  LDC R33, c[0x0][0x230] ;  /* 0x00008c00ff217b82 */ /* 0x000f260000000800 */
[----:B------:R2:W-:Y:S01]  /*f100*/  LDGSTS.E [R3+0x16180], desc[UR8][R40.64], !P0 ;  /* 0x1618000028037fae */ /* 0x0005e2000c121848 */
[----:B------:R-:W-:Y:S01]  /*f110*/  ISETP.GE.U32.AND P0, PT, R25, 0x7fffff4b, PT ;  /* 0x7fffff4b1900780c */ /* 0x000fe20003f06070 */
[----:B-----5:R-:W-:Y:S02]  /*f120*/  IMAD.WIDE R42, R2, 0x4, R146 ;  /* 0x00000004022a7825 */ /* 0x020fe400078e0292 */
[----:B------:R5:W-:Y:S01]  /*f130*/  LDGSTS.E [R3+0x16500], desc[UR8][R38.64], !P6 ;  /* 0x1650000026037fae */ /* 0x000be2000f121848 */
[----:B---3--:R-:W-:-:S02]  /*f140*/  IADD3 R25, R29, -0x7e, RZ ;  /* 0xffffff821d197810 */ /* 0x008fc40007ffe0ff */
[----:B------:R-:W3:Y:S01]  /*f150*/  LDC R29, c[0x0][0x230] ;  /* 0x00008c00ff1d7b82 */ /* 0x000ee20000000800 */
[----:B------:R5:W-:Y:S01]  /*f160*/  LDGSTS.E [R3+0x16580], desc[UR8][R36.64], !P6 ;  /* 0x1658000024037fae */ /* 0x000be2000f121848 */
[----:B--2---:R-:W-:-:S03]  /*f170*/  IMAD.WIDE R40, R2, 0x4, R140 ;  /* 0x0000000402287825 */ /* 0x004fc600078e028c */
[----:B------:R2:W-:Y:S01]  /*f180*/  LDGSTS.E [R3+0x16900], desc[UR8][R42.64], !P2 ;  /* 0x169000002a037fae */ /* 0x0005e2000d121848 */
[----:B------:R-:W-:Y:S01]  /*f190*/  ISETP.GE.U32.AND P6, PT, R4, 0x7fffff47, PT ;  /* 0x7fffff470400780c */ /* 0x000fe20003fc6070 */
[----:B-1----:R-:W-:Y:S02]  /*f1a0*/  VIADD R4, R34, 0xffffffbd ;  /* 0xffffffbd22047836 */ /* 0x002fe40000000000 */
[----:B------:R1:W-:Y:S01]  /*f1b0*/  LDGSTS.E [R3+0x16980], desc[UR8][R40.64], !P2 ;  /* 0x1698000028037fae */ /* 0x0003e2000d121848 */
[----:B------:R-:W-:Y:S01]  /*f1c0*/  ISETP.GE.U32.AND P2, PT, R25, 0x7fffff43, PT ;  /* 0x7fffff431900780c */ /* 0x000fe20003f46070 */
[----:B------:R-:W3:Y:S01]  /*f1d0*/  LDC R34, c[0x0][0x230] ;  /* 0x00008c00ff227b82 */ /* 0x000ee20000000800 */
[----:B----4-:R-:W-:Y:S01]  /*f1e0*/  VIADD R25, R30, 0xffffffb9 ;  /* 0xffffffb91e197836 */ /* 0x010fe20000000000 */
[----:B------:R5:W-:Y:S04]  /*f1f0*/  STL.64 [R1+0x330], R38 ;  /* 0x0003302601007387 */ /* 0x000be80000100a00 */
[----:B------:R4:W-:Y:S02]  /*f200*/  STL.64 [R1+0x348], R36 ;  /* 0x0003482401007387 */ /* 0x0009e40000100a00 */
[----:B------:R-:W3:Y:S02]  /*f210*/  LDC R30, c[0x0][0x230] ;  /* 0x00008c00ff1e7b82 */ /* 0x000ee40000000800 */
[----:B------:R2:W-:Y:S01]  /*f220*/  STL.64 [R1+0x360], R42 ;  /* 0x0003602a01007387 */ /* 0x0005e20000100a00 */
[----:B-----5:R-:W-:-:S03]  /*f230*/  IMAD.WIDE R38, R2, 0x4, R174 ;  /* 0x0000000402267825 */ /* 0x020fc600078e02ae */
[----:B------:R1:W-:Y:S01]  /*f240*/  STL.64 [R1+0x378], R40 ;  /* 0x0003782801007387 */ /* 0x0003e20000100a00 */
[----:B----4-:R-:W-:-:S03]  /*f250*/  IMAD.WIDE R36, R2, 0x4, R144 ;  /* 0x0000000402247825 */ /* 0x010fc600078e0290 */
[----:B------:R4:W-:Y:S01]  /*f260*/  STL.64 [R1+0x398], R38 ;  /* 0x0003982601007387 */ /* 0x0009e20000100a00 */
[----:B--2---:R-:W-:-:S03]  /*f270*/  IMAD.WIDE R42, R2, 0x4, R154 ;  /* 0x00000004022a7825 */ /* 0x004fc600078e029a */
[----:B------:R4:W-:Y:S01]  /*f280*/  LDGSTS.E [R3+0x16d00], desc[UR8][R38.64], !P3 ;  /* 0x16d0000026037fae */ /* 0x0009e2000d921848 */
[----:B-1----:R-:W-:-:S03]  /*f290*/  IMAD.WIDE R40, R2, 0x4, R148 ;  /* 0x0000000402287825 */ /* 0x002fc600078e0294 */
[----:B------:R1:W-:Y:S04]  /*f2a0*/  STL.64 [R1+0x3b0], R36 ;  /* 0x0003b02401007387 */ /* 0x0003e80000100a00 */
[----:B------:R1:W-:Y:S01]  /*f2b0*/  LDGSTS.E [R3+0x16d80], desc[UR8][R36.64], !P3 ;  /* 0x16d8000024037fae */ /* 0x0003e2000d921848 */
[----:B------:R-:W-:Y:S01]  /*f2c0*/  ISETP.GE.U32.AND P3, PT, R4, 0x7fffff7e, PT ;  /* 0x7fffff7e0400780c */ /* 0x000fe20003f66070 */
[----:B----4-:R-:W-:Y:S01]  /*f2d0*/  IMAD.WIDE R38, R2, 0x4, R182 ;  /* 0x0000000402267825 */ /* 0x010fe200078e02b6 */
[----:B------:R-:W-:Y:S01]  /*f2e0*/  IADD3 R4, R32, -0x4b, RZ ;  /* 0xffffffb520047810 */ /* 0x000fe20007ffe0ff */
[----:B------:R2:W-:Y:S01]  /*f2f0*/  STL.64 [R1+0x418], R42 ;  /* 0x0004182a01007387 */ /* 0x0005e20000100a00 */
[----:B------:R-:W4:Y:S03]  /*f300*/  LDC R32, c[0x0][0x230] ;  /* 0x00008c00ff207b82 */ /* 0x000f260000000800 */
[----:B------:R2:W-:Y:S01]  /*f310*/  LDGSTS.E [R3+0x17100], desc[UR8][R42.64], !P1 ;  /* 0x171000002a037fae */ /* 0x0005e2000c921848 */
[----:B-1----:R-:W-:-:S03]  /*f320*/  IMAD.WIDE R36, R2, 0x4, R152 ;  /* 0x0000000402247825 */ /* 0x002fc600078e0298 */
[----:B------:R1:W-:Y:S04]  /*f330*/  STL.64 [R1+0x430], R40 ;  /* 0x0004302801007387 */ /* 0x0003e80000100a00 */
[----:B------:R1:W-:Y:S01]  /*f340*/  LDGSTS.E [R3+0x17180], desc[UR8][R40.64], !P1 ;  /* 0x1718000028037fae */ /* 0x0003e2000c921848 */
[----:B------:R-:W-:Y:S01]  /*f350*/  ISETP.GE.U32.AND P1, PT, R25, 0x7fffff7a, PT ;  /* 0x7fffff7a1900780c */ /* 0x000fe20003f26070 */
[----:B------:R-:W-:Y:S02]  /*f360*/  VIADD R25, R28, 0xffffffb1 ;  /* 0xffffffb11c197836 */ /* 0x000fe40000000000 */
[C---:B--2---:R-:W-:Y:S01]  /*f370*/  IMAD.WIDE R42, R2.reuse, 0x4, R162 ;  /* 0x00000004022a7825 */ /* 0x044fe200078e02a2 */
[----:B------:R2:W-:Y:S01]  /*f380*/  LDGSTS.E [R3+0x17500], desc[UR8][R38.64], !P0 ;  /* 0x1750000026037fae */ /* 0x0005e2000c121848 */
[----:B------:R-:W5:Y:S03]  /*f390*/  LDC R28, c[0x0][0x230] ;  /* 0x00008c00ff1c7b82 */ /* 0x000f660000000800 */
[----:B------:R2:W-:Y:S01]  /*f3a0*/  STL.64 [R1+0x5b0], R38 ;  /* 0x0005b02601007387 */ /* 0x0005e20000100a00 */
[----:B-1----:R-:W-:-:S03]  /*f3b0*/  IMAD.WIDE R40, R2, 0x4, R156 ;  /* 0x0000000402287825 */ /* 0x002fc600078e029c */
[----:B------:R1:W-:Y:S01]  /*f3c0*/  LDGSTS.E [R3+0x17580], desc[UR8][R36.64], !P0 ;  /* 0x1758000024037fae */ /* 0x0003e2000c121848 */
[----:B------:R-:W-:-:S03]  /*f3d0*/  ISETP.GE.U32.AND P0, PT, R4, 0x7fffff76, PT ;  /* 0x7fffff760400780c */ /* 0x000fc60003f06070 */
[----:B------:R1:W-:Y:S01]  /*f3e0*/  STL.64 [R1+0x5b8], R36 ;  /* 0x0005b82401007387 */ /* 0x0003e20000100a00 */
[----:B------:R-:W-:-:S03]  /*f3f0*/  IMAD.WIDE R88, R2, 0x4, R170 ;  /* 0x0000000402587825 */ /* 0x000fc600078e02aa */
[----:B------:R5:W-:Y:S01]  /*f400*/  LDGSTS.E [R3+0x17900], desc[UR8][R42.64], !P6 ;  /* 0x179000002a037fae */ /* 0x000be2000f121848 */
[----:B--2---:R-:W-:-:S03]  /*f410*/  IMAD.WIDE R38, R2, 0x4, R190 ;  /* 0x0000000402267825 */ /* 0x004fc600078e02be */
[----:B------:R-:W-:Y:S01]  /*f420*/  LDGSTS.E [R3+0x17980], desc[UR8][R40.64], !P6 ;  /* 0x1798000028037fae */ /* 0x000fe2000f121848 */
[----:B------:R-:W-:Y:S02]  /*f430*/  VIADD R4, R31, 0xffffffad ;  /* 0xffffffad1f047836 */ /* 0x000fe40000000000 */
[C---:B-1----:R-:W-:Y:S01]  /*f440*/  IMAD.WIDE R36, R2.reuse, 0x4, R160 ;  /* 0x0000000402247825 */ /* 0x042fe200078e02a0 */
[----:B------:R-:W-:Y:S01]  /*f450*/  ISETP.GE.U32.AND P6, PT, R25, 0x7fffff72, PT ;  /* 0x7fffff721900780c */ /* 0x000fe20003fc6070 */
[----:B------:R-:W-:Y:S02]  /*f460*/  LDGSTS.E [R3+0x17d00], desc[UR8][R38.64], !P2 ;  /* 0x17d0000026037fae */ /* 0x000fe4000d121848 */
[----:B------:R-:W-:Y:S01]  /*f470*/  IMAD.WIDE R86, R2, 0x4, R164 ;  /* 0x0000000402567825 */ /* 0x000fe200078e02a4 */
[----:B------:R-:W-:Y:S01]  /*f480*/  IADD3 R25, R26, -0x57, RZ ;  /* 0xffffffa91a197810 */ /* 0x000fe20007ffe0ff */
[----:B------:R1:W-:Y:S02]  /*f490*/  LDGSTS.E [R3+0x17d80], desc[UR8][R36.64], !P2 ;  /* 0x17d8000024037fae */ /* 0x0003e4000d121848 */
[----:B------:R-:W-:Y:S01]  /*f4a0*/  IMAD.WIDE R84, R2, 0x4, R198 ;  /* 0x0000000402547825 */ /* 0x000fe200078e02c6 */
[----:B------:R-:W-:Y:S01]  /*f4b0*/  ISETP.GE.U32.AND P2, PT, R4, 0x7fffff6e, PT ;  /* 0x7fffff6e0400780c */ /* 0x000fe20003f46070 */
[----:B------:R-:W-:Y:S01]  /*f4c0*/  LDGSTS.E [R5+0x14200], desc[UR8][R88.64], !P3 ;  /* 0x1420000058057fae */ /* 0x000fe2000d921848 */
[----:B------:R-:W2:Y:S01]  /*f4d0*/  LDC R31, c[0x0][0x230] ;  /* 0x00008c00ff1f7b82 */ /* 0x000ea20000000800 */
[----:B------:R-:W-:-:S02]  /*f4e0*/  IMAD.WIDE R82, R2, 0x4, R168 ;  /* 0x0000000402527825 */ /* 0x000fc400078e02a8 */
[----:B------:R-:W-:Y:S01]  /*f4f0*/  LDGSTS.E [R5+0x14280], desc[UR8][R86.64], !P3 ;  /* 0x1428000056057fae */ /* 0x000fe2000d921848 */
[----:B------:R-:W-:Y:S01]  /*f500*/  ISETP.GE.U32.AND P3, PT, R25, 0x7fffff6a, PT ;  /* 0x7fffff6a1900780c */ /* 0x000fe20003f66070 */
[----:B------:R-:W-:Y:S02]  /*f510*/  IMAD.WIDE R80, R2, 0x4, R178 ;  /* 0x0000000402507825 */ /* 0x000fe400078e02b2 */
[----:B------:R-:W-:Y:S01]  /*f520*/  LDGSTS.E [R5+0x14600], desc[UR8][R84.64], !P1 ;  /* 0x1460000054057fae */ /* 0x000fe2000c921848 */
[----:B------:R-:W1:Y:S01]  /*f530*/  LDC R26, c[0x0][0x230] ;  /* 0x00008c00ff1a7b82 */ /* 0x000e620000000800 */
[----:B---3--:R-:W-:Y:S02]  /*f540*/  VIADD R4, R34, 0xffffffa5 ;  /* 0xffffffa522047836 */ /* 0x008fe40000000000 */
[----:B------:R-:W-:Y:S01]  /*f550*/  IMAD.WIDE R78, R2, 0x4, R172 ;  /* 0x00000004024e7825 */ /* 0x000fe200078e02ac */
[----:B------:R-:W-:Y:S03]  /*f560*/  LDGSTS.E [R5+0x14680], desc[UR8][R82.64], !P1 ;  /* 0x1468000052057fae */ /* 0x000fe6000c921848 */
[----:B------:R-:W-:Y:S01]  /*f570*/  VIADD R25, R30, 0xffffffa1 ;  /* 0xffffffa11e197836 */ /* 0x000fe20000000000 */
[----:B------:R-:W-:Y:S01]  /*f580*/  LDGSTS.E [R5+0x14a00], desc[UR8][R80.64], !P0 ;  /* 0x14a0000050057fae */ /* 0x000fe2000c121848 */
[----:B------:R-:W-:Y:S01]  /*f590*/  ISETP.GE.U32.AND P1, PT, R4, 0x7fffff66, PT ;  /* 0x7fffff660400780c */ /* 0x000fe20003f26070 */
[C---:B------:R-:W-:Y:S01]  /*f5a0*/  IMAD.WIDE R76, R2.reuse, 0x4, R206 ;  /* 0x00000004024c7825 */ /* 0x040fe200078e02ce */
[----:B------:R-:W-:Y:S01]  /*f5b0*/  IADD3 R4, R33, -0x63, RZ ;  /* 0xffffff9d21047810 */ /* 0x000fe20007ffe0ff */
[----:B------:R-:W-:Y:S01]  /*f5c0*/  LDGSTS.E [R5+0x14a80], desc[UR8][R78.64], !P0 ;  /* 0x14a800004e057fae */ /* 0x000fe2000c121848 */
[----:B------:R-:W-:Y:S01]  /*f5d0*/  ISETP.GE.U32.AND P0, PT, R25, 0x7fffff62, PT ;  /* 0x7fffff621900780c */ /* 0x000fe20003f06070 */
[----:B------:R-:W3:Y:S01]  /*f5e0*/  LDC R33, c[0x0][0x230] ;  /* 0x00008c00ff217b82 */ /* 0x000ee20000000800 */
[----:B------:R-:W-:Y:S01]  /*f5f0*/  VIADD R25, R29, 0xffffff99 ;  /* 0xffffff991d197836 */ /* 0x000fe20000000000 */
[----:B------:R-:W-:Y:S01]  /*f600*/  LDGSTS.E [R5+0x14e00], desc[UR8][R76.64], !P6 ;  /* 0x14e000004c057fae */ /* 0x000fe2000f121848 */
[----:B------:R-:W-:-:S05]  /*f610*/  IMAD.WIDE R74, R2, 0x4, R176 ;  /* 0x00000004024a7825 */ /* 0x000fca00078e02b0 */
[----:B------:R-:W3:Y:S01]  /*f620*/  LDC R29, c[0x0][0x230] ;  /* 0x00008c00ff1d7b82 */ /* 0x000ee20000000800 */
[C---:B------:R-:W-:Y:S01]  /*f630*/  IMAD.WIDE R72, R2.reuse, 0x4, R186 ;  /* 0x0000000402487825 */ /* 0x040fe200078e02ba */
[----:B------:R-:W-:Y:S03]  /*f640*/  LDGSTS.E [R5+0x14e80], desc[UR8][R74.64], !P6 ;  /* 0x14e800004a057fae */ /* 0x000fe6000f121848 */
[----:B------:R-:W-:Y:S01]  /*f650*/  IMAD.WIDE R70, R2, 0x4, R180 ;  /* 0x0000000402467825 */ /* 0x000fe200078e02b4 */
[----:B------:R-:W-:Y:S01]  /*f660*/  ISETP.GE.U32.AND P6, PT, R4, 0x7fffff5e, PT ;  /* 0x7fffff5e0400780c */ /* 0x000fe20003fc6070 */
[----:B------:R-:W-:Y:S01]  /*f670*/  LDGSTS.E [R5+0x15200], desc[UR8][R72.64], !P2 ;  /* 0x1520000048057fae */ /* 0x000fe2000d121848 */
[----:B------:R-:W3:Y:S01]  /*f680*/  LDC R30, c[0x0][0x230] ;  /* 0x00008c00ff1e7b82 */ /* 0x000ee20000000800 */
[C---:B------:R-:W-:Y:S02]  /*f690*/  IMAD.WIDE R68, R2.reuse, 0x4, R214 ;  /* 0x0000000402447825 */ /* 0x040fe400078e02d6 */
[----:B------:R2:W-:Y:S02]  /*f6a0*/  STL.64 [R1+0x5f0], R42 ;  /* 0x0005f02a01007387 */ /* 0x0005e40000100a00 */
[----:B------:R-:W-:-:S02]  /*f6b0*/  IMAD.WIDE R66, R2, 0x4, R184 ;  /* 0x0000000402427825 */ /* 0x000fc400078e02b8 */
[----:B------:R-:W-:Y:S01]  /*f6c0*/  LDGSTS.E [R5+0x15280], desc[UR8][R70.64], !P2 ;  /* 0x1528000046057fae */ /* 0x000fe2000d121848 */
[----:B------:R-:W-:Y:S01]  /*f6d0*/  ISETP.GE.U32.AND P2, PT, R25, 0x7fffff5a, PT ;  /* 0x7fffff5a1900780c */ /* 0x000fe20003f46070 */
[----:B----4-:R-:W-:Y:S01]  /*f6e0*/  VIADD R4, R32, 0xffffff95 ;  /* 0xffffff9520047836 */ /* 0x010fe20000000000 */
[----:B------:R-:W4:Y:S01]  /*f6f0*/  LDC R34, c[0x0][0x230] ;  /* 0x00008c00ff227b82 */ /* 0x000f220000000800 */
[----:B------:R-:W-:Y:S01]  /*f700*/  IMAD.WIDE R136, R2, 0x4, R194 ;  /* 0x0000000402887825 */ /* 0x000fe200078e02c2 */
[----:B------:R-:W-:Y:S01]  /*f710*/  STL.64 [R1+0x5f8], R40 ;  /* 0x0005f82801007387 */ /* 0x000fe20000100a00 */
[----:B-----5:R-:W-:Y:S02]  /*f720*/  IADD3 R25, R28, -0x6f, RZ ;  /* 0xffffff911c197810 */ /* 0x020fe40007ffe0ff */
[C---:B------:R-:W-:Y:S01]  /*f730*/  IMAD.WIDE R156, R2.reuse, 0x4, R188 ;  /* 0x00000004029c7825 */ /* 0x040fe200078e02bc */
[----:B------:R-:W-:Y:S02]  /*f740*/  STL.64 [R1+0x630], R38 ;  /* 0x0006302601007387 */ /* 0x000fe40000100a00 */
[----:B------:R-:W5:Y:S01]  /*f750*/  LDC R32, c[0x0][0x230] ;  /* 0x00008c00ff207b82 */ /* 0x000f620000000800 */
[C---:B------:R-:W-:Y:S01]  /*f760*/  IMAD.WIDE R158, R2.reuse, 0x4, R222 ;  /* 0x00000004029e7825 */ /* 0x040fe200078e02de */
[----:B------:R1:W-:Y:S04]  /*f770*/  STL.64 [R1+0x638], R36 ;  /* 0x0006382401007387 */ /* 0x0003e80000100a00 */
[----:B------:R-:W-:Y:S01]  /*f780*/  LDGSTS.E [R5+0x15600], desc[UR8][R68.64], !P3 ;  /* 0x1560000044057fae */ /* 0x000fe2000d921848 */
[----:B--2---:R-:W-:Y:S01]  /*f790*/  IMAD.WIDE R42, R2, 0x4, R202 ;  /* 0x00000004022a7825 */ /* 0x004fe200078e02ca */
[----:B------:R-:W2:Y:S02]  /*f7a0*/  LDC R28, c[0x0][0x230] ;  /* 0x00008c00ff1c7b82 */ /* 0x000ea40000000800 */
[----:B------:R-:W-:Y:S01]  /*f7b0*/  LDGSTS.E [R5+0x15680], desc[UR8][R66.64], !P3 ;  /* 0x1568000042057fae */ /* 0x000fe2000d921848 */
[----:B------:R-:W-:Y:S01]  /*f7c0*/  ISETP.GE.U32.AND P3, PT, R4, 0x7fffff56, PT ;  /* 0x7fffff560400780c */ /* 0x000fe20003f66070 */
[----:B------:R-:W-:-:S02]  /*f7d0*/  VIADD R4, R31, 0xffffff8d ;  /* 0xffffff8d1f047836 */ /* 0x000fc40000000000 */
[C---:B-1----:R-:W-:Y:S01]  /*f7e0*/  IMAD.WIDE R36, R2.reuse, 0x4, R192 ;  /* 0x0000000402247825 */ /* 0x042fe200078e02c0 */
[----:B------:R-:W-:Y:S01]  /*f7f0*/  LDGSTS.E [R5+0x15a00], desc[UR8][R136.64], !P1 ;  /* 0x15a0000088057fae */ /* 0x000fe2000c921848 */
[----:B------:R-:W1:Y:S02]  /*f800*/  LDC R31, c[0x0][0x230] ;  /* 0x00008c00ff1f7b82 */ /* 0x000e640000000800 */
[----:B------:R-:W-:Y:S01]  /*f810*/  IMAD.WIDE R40, R2, 0x4, R196 ;  /* 0x0000000402287825 */ /* 0x000fe200078e02c4 */
[----:B------:R-:W-:Y:S01]  /*f820*/  LDGSTS.E [R5+0x15a80], desc[UR8][R156.64], !P1 ;  /* 0x15a800009c057fae */ /* 0x000fe2000c921848 */
[----:B------:R-:W-:Y:S02]  /*f830*/  ISETP.GE.U32.AND P1, PT, R25, 0x7fffff52, PT ;  /* 0x7fffff521900780c */ /* 0x000fe40003f26070 */
[----:B------:R-:W-:Y:S01]  /*f840*/  VIADD R25, R26, 0xffffff89 ;  /* 0xffffff891a197836 */ /* 0x000fe20000000000 */
[----:B------:R-:W-:Y:S01]  /*f850*/  LDGSTS.E [R5+0x15e00], desc[UR8][R158.64], !P0 ;  /* 0x15e000009e057fae */ /* 0x000fe2000c121848 */
[----:B------:R-:W-:Y:S01]  /*f860*/  IMAD.WIDE R38, R2, 0x4, R228 ;  /* 0x0000000402267825 */ /* 0x000fe200078e02e4 */
[----:B------:R-:W1:Y:S02]  /*f870*/  LDC R26, c[0x0][0x230] ;  /* 0x00008c00ff1a7b82 */ /* 0x000e640000000800 */
[----:B------:R4:W-:Y:S04]  /*f880*/  STL.64 [R1+0xc8], R36 ;  /* 0x0000c82401007387 */ /* 0x0009e80000100a00 */
[----:B------:R4:W-:Y:S01]  /*f890*/  LDGSTS.E [R5+0x15e80], desc[UR8][R36.64], !P0 ;  /* 0x15e8000024057fae */ /* 0x0009e2000c121848 */
[----:B------:R-:W-:-:S03]  /*f8a0*/  ISETP.GE.U32.AND P0, PT, R4, 0x7fffff4e, PT ;  /* 0x7fffff4e0400780c */ /* 0x000fc60003f06070 */
[----:B------:R5:W-:Y:S01]  /*f8b0*/  LDGSTS.E [R5+0x16200], desc[UR8][R42.64], !P6 ;  /* 0x162000002a057fae */ /* 0x000be2000f121848 */
[----:B---3--:R-:W-:Y:S02]  /*f8c0*/  IADD3 R4, R33, -0x7b, RZ ;  /* 0xffffff8521047810 */ /* 0x008fe40007ffe0ff */
[----:B------:R-:W3:Y:S01]  /*f8d0*/  LDC R33, c[0x0][0x230] ;  /* 0x00008c00ff217b82 */ /* 0x000ee20000000800 */
[----:B------:R5:W-:Y:S01]  /*f8e0*/  STL.64 [R1+0x1e8], R42 ;  /* 0x0001e82a01007387 */ /* 0x000be20000100a00 */
[----:B----4-:R-:W-:-:S03]  /*f8f0*/  IMAD.WIDE R36, R2, 0x4, R200 ;  /* 0x0000000402247825 */ /* 0x010fc600078e02c8 */
[----:B------:R4:W-:Y:S01]  /*f900*/  LDGSTS.E [R5+0x16280], desc[UR8][R40.64], !P6 ;  /* 0x1628000028057fae */ /* 0x0009e2000f121848 */
[----:B------:R-:W-:-:S03]  /*f910*/  ISETP.GE.U32.AND P6, PT, R25, 0x7fffff4a, PT ;  /* 0x7fffff4a1900780c */ /* 0x000fc60003fc6070 */
[----:B------:R4:W-:Y:S01]  /*f920*/  STL.64 [R1+0x2b0], R40 ;  /* 0x0002b02801007387 */ /* 0x0009e20000100a00 */
[----:B------:R-:W-:Y:S02]  /*f930*/  VIADD R25, R29, 0xffffff81 ;  /* 0xffffff811d197836 */ /* 0x000fe40000000000 */
[C---:B-----5:R-:W-:Y:S01]  /*f940*/  IMAD.WIDE R42, R2.reuse, 0x4, R210 ;  /* 0x00000004022a7825 */ /* 0x060fe200078e02d2 */
[----:B------:R5:W-:Y:S01]  /*f950*/  STL.64 [R1+0x2c8], R38 ;  /* 0x0002c82601007387 */ /* 0x000be20000100a00 */
[----:B------:R-:W3:Y:S03]  /*f960*/  LDC R29, c[0x0][0x230] ;  /* 0x00008c00ff1d7b82 */ /* 0x000ee60000000800 */
[----:B------:R5:W-:Y:S01]  /*f970*/  LDGSTS.E [R5+0x16600], desc[UR8][R38.64], !P2 ;  /* 0x1660000026057fae */ /* 0x000be2000d121848 */
[----:B----4-:R-:W-:-:S03]  /*f980*/  IMAD.WIDE R40, R2, 0x4, R204 ;  /* 0x0000000402287825 */ /* 0x010fc600078e02cc */
[----:B------:R4:W-:Y:S04]  /*f990*/  STL.64 [R1+0x2e0], R36 ;  /* 0x0002e02401007387 */ /* 0x0009e80000100a00 */
[----:B------:R4:W-:Y:S01]  /*f9a0*/  LDGSTS.E [R5+0x16680], desc[UR8][R36.64], !P2 ;  /* 0x1668000024057fae */ /* 0x0009e2000d121848 */
[----:B-----5:R-:W-:Y:S01]  /*f9b0*/  IMAD.WIDE R38, R2, 0x4, R232 ;  /* 0x0000000402267825 */ /* 0x020fe200078e02e8 */
[----:B------:R-:W-:Y:S02]  /*f9c0*/  ISETP.GE.U32.AND P2, PT, R4, 0x7fffff46, PT ;  /* 0x7fffff460400780c */ /* 0x000fe40003f46070 */
[----:B------:R5:W-:Y:S04]  /*f9d0*/  STL.64 [R1+0x2f8], R42 ;  /* 0x0002f82a01007387 */ /* 0x000be80000100a00 */
[----:B------:R5:W-:Y:S01]  /*f9e0*/  LDGSTS.E [R5+0x16a00], desc[UR8][R42.64], !P3 ;  /* 0x16a000002a057fae */ /* 0x000be2000d921848 */
[----:B----4-:R-:W-:-:S03]  /*f9f0*/  IMAD.WIDE R36, R2, 0x4, R208 ;  /* 0x0000000402247825 */ /* 0x010fc600078e02d0 */
[----:B------:R4:W-:Y:S04]  /*fa00*/  STL.64 [R1+0x310], R40 ;  /* 0x0003102801007387 */ /* 0x0009e80000100a00 */
[----:B------:R4:W-:Y:S01]  /*fa10*/  LDGSTS.E [R5+0x16a80], desc[UR8][R40.64], !P3 ;  /* 0x16a8000028057fae */ /* 0x0009e2000d921848 */
[----:B------:R-:W-:Y:S01]  /*fa20*/  ISETP.GE.U32.AND P3, PT, R25, 0x7fffff42, PT ;  /* 0x7fffff421900780c */ /* 0x000fe20003f66070 */
[C---:B-----5:R-:W-:Y:S02]  /*fa30*/  IMAD.WIDE R42, R2.reuse, 0x4, R218 ;  /* 0x00000004022a7825 */ /* 0x060fe400078e02da */
[----:B------:R5:W-:Y:S04]  /*fa40*/  STL.64 [R1+0x328], R38 ;  /* 0x0003282601007387 */ /* 0x000be80000100a00 */
[----:B------:R5:W-:Y:S01]  /*fa50*/  LDGSTS.E [R5+0x16e00], desc[UR8][R38.64], !P1 ;  /* 0x16e0000026057fae */ /* 0x000be2000c921848 */
[----:B----4-:R-:W-:-:S03]  /*fa60*/  IMAD.WIDE R40, R2, 0x4, R212 ;  /* 0x0000000402287825 */ /* 0x010fc600078e02d4 */
[----:B------:R4:W-:Y:S04]  /*fa70*/  STL.64 [R1+0x340], R36 ;  /* 0x0003402401007387 */ /* 0x0009e80000100a00 */
[----:B------:R4:W-:Y:S01]  /*fa80*/  LDGSTS.E [R5+0x16e80], desc[UR8][R36.64], !P1 ;  /* 0x16e8000024057fae */ /* 0x0009e2000c921848 */
[----:B-----5:R-:W-:-:S03]  /*fa90*/  IMAD.WIDE R38, R2, 0x4, R234 ;  /* 0x0000000402267825 */ /* 0x020fc600078e02ea */
        /* <DEDUP_REMOVED lines=12> */
[----:B------:R-:W-:Y:S04]  /*fb60*/  STL.64 [R1+0x410], R42 ;  /* 0x0004102a01007387 */ /* 0x000fe80000100a00 */
[----:B------:R-:W-:Y:S01]  /*fb70*/  STL.64 [R1+0x428], R40 ;  /* 0x0004282801007387 */ /* 0x000fe20000100a00 */
[----:B----4-:R-:W-:-:S03]  /*fb80*/  IMAD.WIDE R36, R2, 0x4, R224 ;  /* 0x0000000402247825 */ /* 0x010fc600078e02e0 */
[----:B------:R-:W-:Y:S04]  /*fb90*/  LDGSTS.E [R5+0x17a00], desc[UR8][R42.64], !P2 ;  /* 0x17a000002a057fae */ /* 0x000fe8000d121848 */
[----:B------:R-:W-:Y:S04]  /*fba0*/  LDGSTS.E [R5+0x17a80], desc[UR8][R40.64], !P2 ;  /* 0x17a8000028057fae */ /* 0x000fe8000d121848 */
[----:B------:R4:W-:Y:S04]  /*fbb0*/  STL.64 [R1+0x640], R38 ;  /* 0x0006402601007387 */ /* 0x0009e80000100a00 */
[----:B------:R5:W-:Y:S04]  /*fbc0*/  STL.64 [R1+0x648], R36 ;  /* 0x0006482401007387 */ /* 0x000be80000100a00 */
[----:B------:R3:W-:Y:S04]  /*fbd0*/  LDGSTS.E [R5+0x17e00], desc[UR8][R38.64], !P3 ;  /* 0x17e0000026057fae */ /* 0x0007e8000d921848 */
[----:B------:R-:W-:Y:S04]  /*fbe0*/  LDGSTS.E [R5+0x17e80], desc[UR8][R36.64], !P3 ;  /* 0x17e8000024057fae */ /* 0x000fe8000d921848 */
[----:B----4-:R-:W4:Y:S04]  /*fbf0*/  LDL.LU.64 R38, [R1+0x18] ;  /* 0x0000180001267983 */ /* 0x010f280000300a00 */
[----:B------:R-:W4:Y:S04]  /*fc00*/  LDL.LU.64 R126, [R1+0x1c0] ;  /* 0x0001c000017e7983 */ /* 0x000f280000300a00 */
[----:B-----5:R-:W5:Y:S04]  /*fc10*/  LDL.LU.64 R36, [R1+0x1b8] ;  /* 0x0001b80001247983 */ /* 0x020f680000300a00 */
[----:B------:R-:W5:Y:S04]  /*fc20*/  LDL.LU.64 R110, [R1+0x1b0] ;  /* 0x0001b000016e7983 */ /* 0x000f680000300a00 */
[----:B------:R-:W5:Y:S04]  /*fc30*/  LDL.LU.64 R42, [R1+0x1a8] ;  /* 0x0001a800012a7983 */ /* 0x000f680000300a00 */
[----:B------:R-:W5:Y:S04]  /*fc40*/  LDL.LU.64 R44, [R1+0x1a0] ;  /* 0x0001a000012c7983 */ /* 0x000f680000300a00 */
[----:B------:R-:W5:Y:S01]  /*fc50*/  LDL.LU.64 R40, [R1+0x198] ;  /* 0x0001980001287983 */ /* 0x000f620000300a00 */
[----:B------:R-:W-:Y:S01]  /*fc60*/  IADD3 R25, R30, -0x48, RZ ;  /* 0xffffffb81e197810 */ /* 0x000fe20007ffe0ff */
[----:B------:R-:W-:Y:S01]  /*fc70*/  VIADD R4, R34, 0xffffffbc ;  /* 0xffffffbc22047836 */ /* 0x000fe20000000000 */
[----:B------:R-:W3:Y:S01]  /*fc80*/  LDC R30, c[0x0][0x230] ;  /* 0x00008c00ff1e7b82 */ /* 0x000ee20000000800 */
[----:B------:R-:W-:Y:S01]  /*fc90*/  IMAD.WIDE R64, R2, 0x4, R230 ;  /* 0x0000000402407825 */ /* 0x000fe200078e02e6 */
[----:B------:R-:W5:Y:S06]  /*fca0*/  LDL.LU.64 R106, [R1+0x190] ;  /* 0x00019000016a7983 */ /* 0x000f6c0000300a00 */
[----:B------:R-:W3:Y:S01]  /*fcb0*/  LDC R34, c[0x0][0x230] ;  /* 0x00008c00ff227b82 */ /* 0x000ee20000000800 */
[----:B------:R-:W-:Y:S01]  /*fcc0*/  ISETP.GE.U32.AND P1, PT, R4, 0x7fffff7d, PT ;  /* 0x7fffff7d0400780c */ /* 0x000fe20003f26070 */
[----:B------:R-:W-:Y:S01]  /*fcd0*/  VIADD R4, R32, 0xffffffb4 ;  /* 0xffffffb420047836 */ /* 0x000fe20000000000 */
[----:B------:R-:W-:Y:S01]  /*fce0*/  ISETP.GE.U32.AND P0, PT, R25, 0x7fffff79, PT ;  /* 0x7fffff791900780c */ /* 0x000fe20003f06070 */
[----:B--2---:R-:W-:Y:S01]  /*fcf0*/  VIADD R25, R28, 0xffffffb0 ;  /* 0xffffffb01c197836 */ /* 0x004fe20000000000 */
[----:B------:R-:W2:Y:S03]  /*fd00*/  LDL.LU.64 R96, [R1+0x188] ;  /* 0x0001880001607983 */ /* 0x000ea60000300a00 */
[----:B------:R-:W3:Y:S01]  /*fd10*/  LDC R32, c[0x0][0x230] ;  /* 0x00008c00ff207b82 */ /* 0x000ee20000000800 */
[----:B------:R-:W-:Y:S01]  /*fd20*/  ISETP.GE.U32.AND P6, PT, R4, 0x7fffff75, PT ;  /* 0x7fffff750400780c */ /* 0x000fe20003fc6070 */
[----:B------:R-:W-:Y:S01]  /*fd30*/  IMAD.WIDE R62, R2, 0x4, R62 ;  /* 0x00000004023e7825 */ /* 0x000fe200078e023e */
[----:B------:R-:W-:Y:S01]  /*fd40*/  ISETP.GE.U32.AND P2, PT, R25, 0x7fffff71, PT ;  /* 0x7fffff711900780c */ /* 0x000fe20003f46070 */
[----:B------:R-:W2:Y:S01]  /*fd50*/  LDL.LU.64 R118, [R1+0x180] ;  /* 0x0001800001767983 */ /* 0x000ea20000300a00 */
[----:B-1----:R-:W-:Y:S01]  /*fd60*/  IADD3 R4, R31, -0x54, RZ ;  /* 0xffffffac1f047810 */ /* 0x002fe20007ffe0ff */
[----:B------:R-:W-:-:S02]  /*fd70*/  VIADD R25, R26, 0xffffffa8 ;  /* 0xffffffa81a197836 */ /* 0x000fc40000000000 */
[----:B------:R-:W1:Y:S01]  /*fd80*/  LDC R31, c[0x0][0x230] ;  /* 0x00008c00ff1f7b82 */ /* 0x000e620000000800 */
[----:B------:R-:W-:Y:S01]  /*fd90*/  LDGSTS.E [R20+0x14300], desc[UR8][R64.64], !P1 ;  /* 0x1430000040147fae */ /* 0x000fe2000c921848 */
[----:B------:R-:W-:Y:S01]  /*fda0*/  ISETP.GE.U32.AND P3, PT, R4, 0x7fffff6d, PT ;  /* 0x7fffff6d0400780c */ /* 0x000fe20003f66070 */
[C---:B------:R-:W-:Y:S02]  /*fdb0*/  IMAD.WIDE R60, R2.reuse, 0x4, R60 ;  /* 0x00000004023c7825 */ /* 0x040fe400078e023c */
[----:B------:R-:W-:Y:S01]  /*fdc0*/  LDGSTS.E [R20+0x14380], desc[UR8][R62.64], !P1 ;  /* 0x143800003e147fae */ /* 0x000fe2000c921848 */
[----:B------:R-:W-:Y:S01]  /*fdd0*/  ISETP.GE.U32.AND P1, PT, R25, 0x7fffff69, PT ;  /* 0x7fffff691900780c */ /* 0x000fe20003f26070 */
[----:B------:R-:W-:Y:S01]  /*fde0*/  IMAD.WIDE R58, R2, 0x4, R58 ;  /* 0x00000004023a7825 */ /* 0x000fe200078e023a */
[----:B---3--:R-:W-:Y:S01]  /*fdf0*/  IADD3 R25, R30, -0x60, RZ ;  /* 0xffffffa01e197810 */ /* 0x008fe20007ffe0ff */
[----:B------:R-:W3:Y:S01]  /*fe00*/  LDC R28, c[0x0][0x230] ;  /* 0x00008c00ff1c7b82 */ /* 0x000ee20000000800 */
[----:B------:R-:W-:Y:S01]  /*fe10*/  LDGSTS.E [R20+0x14700], desc[UR8][R60.64], !P0 ;  /* 0x147000003c147fae */ /* 0x000fe2000c121848 */
[----:B------:R-:W-:-:S02]  /*fe20*/  VIADD R4, R34, 0xffffffa4 ;  /* 0xffffffa422047836 */ /* 0x000fc40000000000 */
[C---:B------:R-:W-:Y:S01]  /*fe30*/  IMAD.WIDE R56, R2.reuse, 0x4, R56 ;  /* 0x0000000402387825 */ /* 0x040fe200078e0238 */
[----:B------:R-:W-:Y:S03]  /*fe40*/  LDGSTS.E [R20+0x14780], desc[UR8][R58.64], !P0 ;  /* 0x147800003a147fae */ /* 0x000fe6000c121848 */
[----:B------:R-:W3:Y:S01]  /*fe50*/  LDC R30, c[0x0][0x230] ;  /* 0x00008c00ff1e7b82 */ /* 0x000ee20000000800 */
[----:B------:R-:W-:Y:S01]  /*fe60*/  IMAD.WIDE R54, R2, 0x4, R54 ;  /* 0x0000000402367825 */ /* 0x000fe200078e0236 */
[----:B------:R-:W-:Y:S01]  /*fe70*/  ISETP.GE.U32.AND P0, PT, R4, 0x7fffff65, PT ;  /* 0x7fffff650400780c */ /* 0x000fe20003f06070 */
[----:B------:R-:W-:Y:S02]  /*fe80*/  LDGSTS.E [R20+0x14b00], desc[UR8][R56.64], !P6 ;  /* 0x14b0000038147fae */ /* 0x000fe4000f121848 */
[C---:B------:R-:W-:Y:S02]  /*fe90*/  IMAD.WIDE R52, R2.reuse, 0x4, R52 ;  /* 0x0000000402347825 */ /* 0x040fe400078e0234 */
[----:B------:R-:W-:Y:S01]  /*fea0*/  LDGSTS.E [R20+0x14b80], desc[UR8][R54.64], !P6 ;  /* 0x14b8000036147fae */ /* 0x000fe2000f121848 */
[----:B------:R-:W3:Y:S01]  /*feb0*/  LDC R26, c[0x0][0x230] ;  /* 0x00008c00ff1a7b82 */ /* 0x000ee20000000800 */
[----:B------:R-:W-:Y:S01]  /*fec0*/  IMAD.WIDE R50, R2, 0x4, R50 ;  /* 0x0000000402327825 */ /* 0x000fe200078e0232 */
[----:B------:R-:W-:Y:S01]  /*fed0*/  ISETP.GE.U32.AND P6, PT, R25, 0x7fffff61, PT ;  /* 0x7fffff611900780c */ /* 0x000fe20003fc6070 */
[----:B------:R-:W-:Y:S02]  /*fee0*/  LDGSTS.E [R20+0x14f00], desc[UR8][R52.64], !P2 ;  /* 0x14f0000034147fae */ /* 0x000fe4000d121848 */
[----:B------:R-:W-:-:S02]  /*fef0*/  VIADD R4, R33, 0xffffff9c ;  /* 0xffffff9c21047836 */ /* 0x000fc40000000000 */
[C---:B------:R-:W-:Y:S01]  /*ff00*/  IMAD.WIDE R48, R2.reuse, 0x4, R48 ;  /* 0x0000000402307825 */ /* 0x040fe200078e0230 */
[----:B------:R-:W-:Y:S03]  /*ff10*/  LDGSTS.E [R20+0x14f80], desc[UR8][R50.64], !P2 ;  /* 0x14f8000032147fae */ /* 0x000fe6000d121848 */
[----:B------:R-:W-:Y:S01]  /*ff20*/  IMAD.WIDE R18, R2, 0x4, R18 ;  /* 0x0000000402127825 */ /* 0x000fe200078e0212 */
[----:B------:R-:W-:Y:S01]  /*ff30*/  ISETP.GE.U32.AND P2, PT, R4, 0x7fffff5d, PT ;  /* 0x7fffff5d0400780c */ /* 0x000fe20003f46070 */
[----:B------:R-:W-:Y:S02]  /*ff40*/  LDGSTS.E [R20+0x15300], desc[UR8][R48.64], !P3 ;  /* 0x1530000030147fae */ /* 0x000fe4000d921848 */
[----:B------:R-:W-:Y:S02]  /*ff50*/  VIADD R25, R29, 0xffffff98 ;  /* 0xffffff981d197836 */ /* 0x000fe40000000000 */
[----:B------:R-:W-:Y:S01]  /*ff60*/  IMAD.WIDE R16, R2, 0x4, R16 ;  /* 0x0000000402107825 */ /* 0x000fe200078e0210 */
[----:B------:R-:W-:Y:S01]  /*ff70*/  IADD3 R4, R32, -0x6c, RZ ;  /* 0xffffff9420047810 */ /* 0x000fe20007ffe0ff */
[----:B------:R-:W-:Y:S02]  /*ff80*/  LDGSTS.E [R20+0x15380], desc[UR8][R18.64], !P3 ;  /* 0x1538000012147fae */ /* 0x000fe4000d921848 */
[C---:B------:R-:W-:Y:S01]  /*ff90*/  IMAD.WIDE R14, R2.reuse, 0x4, R14 ;  /* 0x00000004020e7825 */ /* 0x040fe200078e020e */
[----:B------:R-:W-:Y:S01]  /*ffa0*/  ISETP.GE.U32.AND P3, PT, R25, 0x7fffff59, PT ;  /* 0x7fffff591900780c */ /* 0x000fe20003f66070 */
[----:B------:R-:W-:Y:S01]  /*ffb0*/  LDGSTS.E [R20+0x15700], desc[UR8][R16.64], !P1 ;  /* 0x1570000010147fae */ /* 0x000fe2000c921848 */
[----:B------:R-:W2:Y:S01]  /*ffc0*/  LDC R29, c[0x0][0x230] ;  /* 0x00008c00ff1d7b82 */ /* 0x000ea20000000800 */
[----:B------:R-:W-:-:S02]  /*ffd0*/  IMAD.WIDE R12, R2, 0x4, R12 ;  /* 0x00000004020c7825 */ /* 0x000fc400078e020c */
[----:B------:R-:W-:Y:S02]  /*ffe0*/  LDGSTS.E [R20+0x15780], desc[UR8][R14.64], !P1 ;  /* 0x157800000e147fae */ /* 0x000fe4000c921848 */
[----:B------:R-:W-:Y:S01]  /*fff0*/  IMAD.WIDE R10, R2, 0x4, R10 ;  /* 0x00000004020a7825 */ /* 0x000fe200078e020a */
[----:B------:R-:W-:Y:S01]  /*10000*/  ISETP.GE.U32.AND P1, PT, R4, 0x7fffff55, PT ;  /* 0x7fffff550400780c */ /* 0x000fe20003f26070 */
[----:B------:R-:W-:Y:S02]  /*10010*/  LDGSTS.E [R20+0x15b00], desc[UR8][R12.64], !P0 ;  /* 0x15b000000c147fae */ /* 0x000fe4000c121848 */
[C---:B------:R-:W-:Y:S02]  /*10020*/  IMAD.WIDE R8, R2.reuse, 0x4, R8 ;  /* 0x0000000402087825 */ /* 0x040fe400078e0208 */
[----:B------:R-:W-:Y:S02]  /*10030*/  LDGSTS.E [R20+0x15b80], desc[UR8][R10.64], !P0 ;  /* 0x15b800000a147fae */ /* 0x000fe4000c121848 */
[----:B------:R-:W-:-:S02]  /*10040*/  IMAD.WIDE R6, R2, 0x4, R6 ;  /* 0x0000000402067825 */ /* 0x000fc400078e0206 */
[----:B------:R-:W-:Y:S02]  /*10050*/  LDGSTS.E [R20+0x15f00], desc[UR8][R8.64], !P6 ;  /* 0x15f0000008147fae */ /* 0x000fe4000f121848 */
[----:B-1----:R-:W-:Y:S02]  /*10060*/  VIADD R4, R31, 0xffffff8c ;  /* 0xffffff8c1f047836 */ /* 0x002fe40000000000 */
[C---:B------:R-:W-:Y:S01]  /*10070*/  IMAD.WIDE R132, R2.reuse, 0x4, R246 ;  /* 0x0000000402847825 */ /* 0x040fe200078e02f6 */
[----:B------:R-:W-:Y:S03]  /*10080*/  LDGSTS.E [R20+0x15f80], desc[UR8][R6.64], !P6 ;  /* 0x15f8000006147fae */ /* 0x000fe6000f121848 */
[----:B------:R-:W-:Y:S01]  /*10090*/  IMAD.WIDE R138, R2, 0x4, R244 ;  /* 0x00000004028a7825 */ /* 0x000fe200078e02f4 */
[----:B------:R-:W-:Y:S01]  /*100a0*/  ISETP.GE.U32.AND P6, PT, R4, 0x7fffff4d, PT ;  /* 0x7fffff4d0400780c */ /* 0x000fe20003fc6070 */
[----:B------:R-:W-:Y:S02]  /*100b0*/  LDGSTS.E [R20+0x16300], desc[UR8][R132.64], !P2 ;  /* 0x1630000084147fae */ /* 0x000fe4000d121848 */
[----:B------:R-:W-:-:S02]  /*100c0*/  IMAD.WIDE R240, R2, 0x4, R240 ;  /* 0x0000000402f07825 */ /* 0x000fc400078e02f0 */
[----:B------:R-:W-:Y:S02]  /*100d0*/  LDGSTS.E [R20+0x16380], desc[UR8][R138.64], !P2 ;  /* 0x163800008a147fae */ /* 0x000fe4000d121848 */
[----:B------:R-:W-:Y:S02]  /*100e0*/  IMAD.WIDE R232, R2, 0x4, R238 ;  /* 0x0000000402e87825 */ /* 0x000fe400078e02ee */
[----:B------:R-:W-:Y:S02]  /*100f0*/  LDGSTS.E [R20+0x16700], desc[UR8][R240.64], !P3 ;  /* 0x16700000f0147fae */ /* 0x000fe4000d921848 */
[----:B---3--:R-:W-:Y:S02]  /*10100*/  VIADD R25, R28, 0xffffff90 ;  /* 0xffffff901c197836 */ /* 0x008fe40000000000 */
[----:B------:R-:W-:Y:S01]  /*10110*/  VIADD R4, R30, 0xffffff84 ;  /* 0xffffff841e047836 */ /* 0x000fe20000000000 */
[----:B------:R-:W-:Y:S02]  /*10120*/  LDGSTS.E [R20+0x16780], desc[UR8][R232.64], !P3 ;  /* 0x16780000e8147fae */ /* 0x000fe4000d921848 */
[----:B------:R-:W-:-:S02]  /*10130*/  ISETP.GE.U32.AND P0, PT, R25, 0x7fffff51, PT ;  /* 0x7fffff511900780c */ /* 0x000fc40003f06070 */
[----:B------:R-:W-:Y:S01]  /*10140*/  ISETP.GE.U32.AND P3, PT, R4, 0x7fffff45, PT ;  /* 0x7fffff450400780c */ /* 0x000fe20003f66070 */
[----:B------:R-:W-:Y:S01]  /*10150*/  IMAD.SHL.U32 R4, R27, 0x40, RZ ;  /* 0x000000401b047824 */ /* 0x000fe200078e00ff */
[----:B------:R-:W-:Y:S01]  /*10160*/  IADD3 R25, R26, -0x78, RZ ;  /* 0xffffff881a197810 */ /* 0x000fe20007ffe0ff */
[C---:B------:R-:W-:Y:S01]  /*10170*/  IMAD.WIDE R26, R2.reuse, 0x4, R248 ;  /* 0x00000004021a7825 */ /* 0x040fe200078e02f8 */
[----:B------:R-:W3:Y:S04]  /*10180*/  LDL.LU.64 R102, [R1+0x178] ;  /* 0x0001780001667983 */ /* 0x000ee80000300a00 */
[----:B------:R-:W3:Y:S01]  /*10190*/  LDL.LU.64 R46, [R1+0x170] ;  /* 0x00017000012e7983 */ /* 0x000ee20000300a00 */
[----:B----4-:R-:W-:-:S05]  /*101a0*/  IMAD.WIDE R38, R2, 0x4, R38 ;  /* 0x0000000402267825 */ /* 0x010fca00078e0226 */
[----:B------:R1:W-:Y:S01]  /*101b0*/  STL.64 [R1+0x18], R38 ;  /* 0x0000182601007387 */ /* 0x0003e20000100a00 */
[----:B------:R-:W-:-:S03]  /*101c0*/  IMAD.WIDE R144, R4, 0x4, R126 ;  /* 0x0000000404907825 */ /* 0x000fc600078e027e */
[----:B------:R4:W-:Y:S01]  /*101d0*/  STL.64 [R1+0x1e0], R26 ;  /* 0x0001e01a01007387 */ /* 0x0009e20000100a00 */
[----:B-----5:R-:W-:-:S03]  /*101e0*/  IMAD.WIDE R142, R4, 0x4, R36 ;  /* 0x00000004048e7825 */ /* 0x020fc600078e0224 */
[----:B------:R5:W-:Y:S01]  /*101f0*/  LDGSTS.E [R20+0x16b00], desc[UR8][R38.64], !P1 ;  /* 0x16b0000026147fae */ /* 0x000be2000c921848 */
[----:B------:R-:W-:-:S03]  /*10200*/  IMAD.WIDE R140, R4, 0x4, R110 ;  /* 0x00000004048c7825 */ /* 0x000fc600078e026e */
[----:B------:R-:W4:Y:S01]  /*10210*/  LDL.LU.64 R98, [R1+0x168] ;  /* 0x0001680001627983 */ /* 0x000f220000300a00 */
[----:B------:R-:W-:-:S03]  /*10220*/  IMAD.WIDE R130, R4, 0x4, R42 ;  /* 0x0000000404827825 */ /* 0x000fc600078e022a */
[----:B------:R5:W-:Y:S04]  /*10230*/  LDGSTS.E [R20+0x16b80], desc[UR8][R26.64], !P1 ;  /* 0x16b800001a147fae */ /* 0x000be8000c921848 */
[----:B-1----:R-:W5:Y:S01]  /*10240*/  LDL.LU.64 R38, [R1+0x160] ;  /* 0x0001600001267983 */ /* 0x002f620000300a00 */
[----:B------:R-:W-:-:S03]  /*10250*/  IMAD.WIDE R128, R4, 0x4, R44 ;  /* 0x0000000404807825 */ /* 0x000fc600078e022c */
[----:B------:R-:W5:Y:S04]  /*10260*/  LDL.LU.64 R36, [R1+0x158] ;  /* 0x0001580001247983 */ /* 0x000f680000300a00 */
[----:B------:R-:W5:Y:S01]  /*10270*/  LDL.LU.64 R110, [R1+0x150] ;  /* 0x00015000016e7983 */ /* 0x000f620000300a00 */
[----:B------:R-:W-:-:S03]  /*10280*/  IMAD.WIDE R126, R4, 0x4, R40 ;  /* 0x00000004047e7825 */ /* 0x000fc600078e0228 */
[----:B------:R-:W5:Y:S04]  /*10290*/  LDL.LU.64 R42, [R1+0x148] ;  /* 0x00014800012a7983 */ /* 0x000f680000300a00 */
[----:B------:R-:W-:Y:S04]  /*102a0*/  STL.64 [R1+0x6d8], R144 ;  /* 0x0006d89001007387 */ /* 0x000fe80000100a00 */
[----:B------:R-:W5:Y:S04]  /*102b0*/  LDL.LU.64 R44, [R1+0x140] ;  /* 0x00014000012c7983 */ /* 0x000f680000300a00 */
[----:B------:R-:W-:Y:S04]  /*102c0*/  STL.64 [R1+0x6e0], R142 ;  /* 0x0006e08e01007387 */ /* 0x000fe80000100a00 */
[----:B------:R-:W5:Y:S01]  /*102d0*/  LDL.LU.64 R40, [R1+0x138] ;  /* 0x0001380001287983 */ /* 0x000f620000300a00 */
[----:B------:R-:W-:-:S03]  /*102e0*/  IMAD.WIDE R124, R4, 0x4, R106 ;  /* 0x00000004047c7825 */ /* 0x000fc600078e026a */
[----:B------:R-:W-:Y:S01]  /*102f0*/  STL.64 [R1+0x740], R140 ;  /* 0x0007408c01007387 */ /* 0x000fe20000100a00 */
[----:B--2---:R-:W-:-:S03]  /*10300*/  IMAD.WIDE R122, R4, 0x4, R96 ;  /* 0x00000004047a7825 */ /* 0x004fc600078e0260 */
[----:B------:R-:W-:Y:S01]  /*10310*/  STL.64 [R1+0x748], R130 ;  /* 0x0007488201007387 */ /* 0x000fe20000100a00 */
[----:B------:R-:W-:-:S03]  /*10320*/  IMAD.WIDE R120, R4, 0x4, R118 ;  /* 0x0000000404787825 */ /* 0x000fc600078e0276 */
[----:B------:R-:W2:Y:S04]  /*10330*/  LDL.LU.64 R108, [R1+0x130] ;  /* 0x00013000016c7983 */ /* 0x000ea80000300a00 */
[----:B------:R-:W-:Y:S04]  /*10340*/  STL.64 [R1+0x7e0], R128 ;  /* 0x0007e08001007387 */ /* 0x000fe80000100a00 */
[----:B------:R-:W2:Y:S04]  /*10350*/  LDL.LU.64 R106, [R1+0x128] ;  /* 0x00012800016a7983 */ /* 0x000ea80000300a00 */
[----:B------:R-:W-:Y:S01]  /*10360*/  STL.64 [R1+0x7e8], R126 ;  /* 0x0007e87e01007387 */ /* 0x000fe20000100a00 */
[----:B---3--:R-:W-:-:S03]  /*10370*/  IMAD.WIDE R118, R4, 0x4, R102 ;  /* 0x0000000404767825 */ /* 0x008fc600078e0266 */
[----:B------:R-:W3:Y:S01]  /*10380*/  LDL.LU.64 R102, [R1+0x120] ;  /* 0x0001200001667983 */ /* 0x000ee20000300a00 */
[----:B------:R-:W-:-:S03]  /*10390*/  IMAD.WIDE R116, R4, 0x4, R46 ;  /* 0x0000000404747825 */ /* 0x000fc600078e022e */
[----:B------:R-:W-:Y:S04]  /*103a0*/  STL.64 [R1+0x8e0], R124 ;  /* 0x0008e07c01007387 */ /* 0x000fe80000100a00 */
[----:B------:R-:W3:Y:S04]  /*103b0*/  LDL.LU.64 R46, [R1+0x118] ;  /* 0x00011800012e7983 */ /* 0x000ee80000300a00 */
[----:B------:R-:W-:Y:S04]  /*103c0*/  STL.64 [R1+0x8e8], R122 ;  /* 0x0008e87a01007387 */ /* 0x000fe80000100a00 */
[----:B------:R-:W-:Y:S04]  /*103d0*/  STL.64 [R1+0x968], R120 ;  /* 0x0009687801007387 */ /* 0x000fe80000100a00 */
[----:B------:R-:W3:Y:S04]  /*103e0*/  LDL.LU.64 R104, [R1+0x110] ;  /* 0x0001100001687983 */ /* 0x000ee80000300a00 */
[----:B------:R-:W-:Y:S04]  /*103f0*/  STL.64 [R1+0x970], R118 ;  /* 0x0009707601007387 */ /* 0x000fe80000100a00 */
[----:B------:R-:W-:Y:S04]  /*10400*/  STL.64 [R1+0x9f8], R116 ;  /* 0x0009f87401007387 */ /* 0x000fe80000100a00 */
[----:B------:R-:W3:Y:S01]  /*10410*/  LDL.LU.64 R100, [R1+0x108] ;  /* 0x0001080001647983 */ /* 0x000ee20000300a00 */
[----:B----4-:R-:W-:-:S04]  /*10420*/  IMAD.WIDE R96, R4, 0x4, R98 ;  /* 0x0000000404607825 */ /* 0x010fc800078e0262 */
[C---:B-----5:R-:W-:Y:S01]  /*10430*/  IMAD.WIDE R38, R4.reuse, 0x4, R38 ;  /* 0x0000000404267825 */ /* 0x060fe200078e0226 */
[----:B------:R1:W-:Y:S03]  /*10440*/  STL.64 [R1+0xa60], R96 ;  /* 0x000a606001007387 */ /* 0x0003e60000100a00 */
[C---:B------:R-:W-:Y:S01]  /*10450*/  IMAD.WIDE R36, R4.reuse, 0x4, R36 ;  /* 0x0000000404247825 */ /* 0x040fe200078e0224 */
[----:B------:R4:W-:Y:S03]  /*10460*/  STL.64 [R1+0xae0], R38 ;  /* 0x000ae02601007387 */ /* 0x0009e60000100a00 */
[----:B------:R-:W-:-:S04]  /*10470*/  IMAD.WIDE R114, R4, 0x4, R110 ;  /* 0x0000000404727825 */ /* 0x000fc800078e026e */
[C---:B------:R-:W-:Y:S02]  /*10480*/  IMAD.WIDE R98, R4.reuse, 0x4, R42 ;  /* 0x0000000404627825 */ /* 0x040fe400078e022a */
[----:B------:R-:W5:Y:S02]  /*10490*/  LDL.LU.64 R42, [R1+0x100] ;  /* 0x00010000012a7983 */ /* 0x000f640000300a00 */
[C---:B------:R-:W-:Y:S02]  /*104a0*/  IMAD.WIDE R112, R4.reuse, 0x4, R44 ;  /* 0x0000000404707825 */ /* 0x040fe400078e022c */
[----:B------:R-:W4:Y:S04]  /*104b0*/  LDL.LU.64 R44, [R1+0xf8] ;  /* 0x0000f800012c7983 */ /* 0x000f280000300a00 */
[----:B------:R1:W-:Y:S01]  /*104c0*/  STL.64 [R1+0xae8], R36 ;  /* 0x000ae82401007387 */ /* 0x0003e20000100a00 */
[----:B------:R-:W-:-:S03]  /*104d0*/  IMAD.WIDE R110, R4, 0x4, R40 ;  /* 0x00000004046e7825 */ /* 0x000fc600078e0228 */
[----:B------:R-:W4:Y:S04]  /*104e0*/  LDL.LU.64 R40, [R1+0xf0] ;  /* 0x0000f00001287983 */ /* 0x000f280000300a00 */
[----:B------:R-:W4:Y:S04]  /*104f0*/  LDL.LU.64 R164, [R1+0xe8] ;  /* 0x0000e80001a47983 */ /* 0x000f280000300a00 */
[----:B------:R-:W-:Y:S04]  /*10500*/  STL.64 [R1+0xb88], R114 ;  /* 0x000b887201007387 */ /* 0x000fe80000100a00 */
[----:B------:R-:W4:Y:S01]  /*10510*/  LDL.LU.64 R170, [R1+0xe0] ;  /* 0x0000e00001aa7983 */ /* 0x000f220000300a00 */
[----:B--2---:R-:W-:-:S03]  /*10520*/  IMAD.WIDE R108, R4, 0x4, R108 ;  /* 0x00000004046c7825 */ /* 0x004fc600078e026c */
[----:B------:R-:W2:Y:S04]  /*10530*/  LDL.LU.64 R160, [R1+0xb0] ;  /* 0x0000b00001a07983 */ /* 0x000ea80000300a00 */
[----:B------:R1:W-:Y:S04]  /*10540*/  STL.64 [R1+0xbe0], R98 ;  /* 0x000be06201007387 */ /* 0x0003e80000100a00 */
[----:B------:R-:W2:Y:S04]  /*10550*/  LDL.LU.64 R190, [R1+0xa8] ;  /* 0x0000a80001be7983 */ /* 0x000ea80000300a00 */
[----:B------:R-:W-:Y:S04]  /*10560*/  STL.64 [R1+0xc78], R112 ;  /* 0x000c787001007387 */ /* 0x000fe80000100a00 */
[----:B------:R-:W2:Y:S01]  /*10570*/  LDL.LU.64 R162, [R1+0x48] ;  /* 0x0000480001a27983 */ /* 0x000ea20000300a00 */
[----:B------:R-:W-:-:S03]  /*10580*/  IMAD.WIDE R106, R4, 0x4, R106 ;  /* 0x00000004046a7825 */ /* 0x000fc600078e026a */
[----:B------:R1:W-:Y:S04]  /*10590*/  STL.64 [R1+0xc80], R110 ;  /* 0x000c806e01007387 */ /* 0x0003e80000100a00 */
[----:B------:R-:W2:Y:S04]  /*105a0*/  LDL.LU.64 R152, [R1+0x40] ;  /* 0x0000400001987983 */ /* 0x000ea80000300a00 */
[----:B------:R-:W2:Y:S04]  /*105b0*/  LDL.LU.64 R182, [R1+0x38] ;  /* 0x0000380001b67983 */ /* 0x000ea80000300a00 */
[----:B------:R-:W-:Y:S04]  /*105c0*/  STL.64 [R1+0xd10], R108 ;  /* 0x000d106c01007387 */ /* 0x000fe80000100a00 */
[----:B------:R-:W2:Y:S04]  /*105d0*/  LDL.LU.64 R148, [R1+0x30] ;  /* 0x0000300001947983 */ /* 0x000ea80000300a00 */
[----:B------:R-:W2:Y:S04]  /*105e0*/  LDL.LU.64 R154, [R1+0x28] ;  /* 0x00002800019a7983 */ /* 0x000ea80000300a00 */
[----:B------:R-:W2:Y:S04]  /*105f0*/  LDL.LU.64 R174, [R1+0x20] ;  /* 0x0000200001ae7983 */ /* 0x000ea80000300a00 */
[----:B------:R-:W2:Y:S04]  /*10600*/  LDL.LU.64 R150, [R1+0x10] ;  /* 0x0000100001967983 */ /* 0x000ea80000300a00 */
[----:B------:R-:W-:Y:S04]  /*10610*/  STL.64 [R1+0xd18], R106 ;  /* 0x000d186a01007387 */ /* 0x000fe80000100a00 */
[----:B------:R-:W2:Y:S04]  /*10620*/  LDL.LU.64 R146, [R1+0x8] ;  /* 0x0000080001927983 */ /* 0x000ea80000300a00 */
[----:B------:R-:W2:Y:S01]  /*10630*/  LDL.LU.64 R166, [R1] ;  /* 0x0000000001a67983 */ /* 0x000ea20000300a00 */
[----:B------:R-:W-:-:S04]  /*10640*/  IMAD.WIDE R26, R4, 0x4, R250 ;  /* 0x00000004041a7825 */ /* 0x000fc800078e02fa */
[----:B---3--:R-:W-:-:S04]  /*10650*/  IMAD.WIDE R102, R4, 0x4, R102 ;  /* 0x0000000404667825 */ /* 0x008fc800078e0266 */
[C---:B------:R-:W-:Y:S01]  /*10660*/  IMAD.WIDE R46, R4.reuse, 0x4, R46 ;  /* 0x00000004042e7825 */ /* 0x040fe200078e022e */
[----:B------:R3:W-:Y:S04]  /*10670*/  STL.64 [R1+0xd90], R102 ;  /* 0x000d906601007387 */ /* 0x0007e80000100a00 */
[----:B------:R3:W-:Y:S01]  /*10680*/  STL.64 [R1+0xd98], R46 ;  /* 0x000d982e01007387 */ /* 0x0007e20000100a00 */
[----:B------:R-:W-:-:S05]  /*10690*/  IMAD.WIDE R104, R4, 0x4, R104 ;  /* 0x0000000404687825 */ /* 0x000fca00078e0268 */
[----:B------:R-:W-:Y:S01]  /*106a0*/  STL.64 [R1+0x1070], R104 ;  /* 0x0010706801007387 */ /* 0x000fe20000100a00 */
[----:B------:R-:W-:-:S05]  /*106b0*/  IMAD.WIDE R100, R4, 0x4, R100 ;  /* 0x0000000404647825 */ /* 0x000fca00078e0264 */
[----:B------:R-:W-:Y:S01]  /*106c0*/  STL.64 [R1+0x1080], R100 ;  /* 0x0010806401007387 */ /* 0x000fe20000100a00 */
[----:B-----5:R-:W-:-:S04]  /*106d0*/  IMAD.WIDE R42, R4, 0x4, R42 ;  /* 0x00000004042a7825 */ /* 0x020fc800078e022a */
[C---:B----4-:R-:W-:Y:S01]  /*106e0*/  IMAD.WIDE R44, R4.reuse, 0x4, R44 ;  /* 0x00000004042c7825 */ /* 0x050fe200078e022c */
[----:B------:R4:W-:Y:S03]  /*106f0*/  STL.64 [R1+0x10b8], R42 ;  /* 0x0010b82a01007387 */ /* 0x0009e60000100a00 */
[C---:B------:R-:W-:Y:S01]  /*10700*/  IMAD.WIDE R40, R4.reuse, 0x4, R40 ;  /* 0x0000000404287825 */ /* 0x040fe200078e0228 */
[----:B------:R-:W-:Y:S03]  /*10710*/  STL.64 [R1+0x10c0], R44 ;  /* 0x0010c02c01007387 */ /* 0x000fe60000100a00 */
[----:B------:R-:W-:Y:S01]  /*10720*/  IMAD.WIDE R34, R4, 0x4, R164 ;  /* 0x0000000404227825 */ /* 0x000fe200078e02a4 */
[----:B------:R5:W-:Y:S04]  /*10730*/  STL.64 [R1+0x10e8], R40 ;  /* 0x0010e82801007387 */ /* 0x000be80000100a00 */
[----:B------:R-:W-:Y:S04]  /*10740*/  STL.64 [R1+0x10f0], R34 ;  /* 0x0010f02201007387 */ /* 0x000fe80000100a00 */
[----:B------:R-:W3:Y:S01]  /*10750*/  LDL.LU.64 R250, [R1+0x1140] ;  /* 0x0011400001fa7983 */ /* 0x000ee20000300a00 */
[----:B------:R-:W-:-:S02]  /*10760*/  ISETP.GE.U32.AND P2, PT, R25, 0x7fffff49, PT ;  /* 0x7fffff491900780c */ /* 0x000fc40003f46070 */
[----:B------:R-:W-:Y:S01]  /*10770*/  IADD3 R25, R29, -0x80, RZ ;  /* 0xffffff801d197810 */ /* 0x000fe20007ffe0ff */
[----:B--2---:R-:W-:-:S03]  /*10780*/  IMAD.WIDE R30, R4, 0x4, R160 ;  /* 0x00000004041e7825 */ /* 0x004fc600078e02a0 */
[----:B------:R-:W-:Y:S01]  /*10790*/  ISETP.GE.U32.AND P1, PT, R25, 0x7fffff41, PT ;  /* 0x7fffff411900780c */ /* 0x000fe20003f26070 */
[----:B------:R-:W-:-:S05]  /*107a0*/  IMAD.WIDE R234, R2, 0x4, R162 ;  /* 0x0000000402ea7825 */ /* 0x000fca00078e02a2 */
[----:B------:R-:W-:Y:S01]  /*107b0*/  LDGSTS.E [R20+0x16f00], desc[UR8][R234.64], !P0 ;  /* 0x16f00000ea147fae */ /* 0x000fe2000c121848 */
[----:B------:R-:W-:-:S04]  /*107c0*/  IMAD.WIDE R248, R2, 0x4, R152 ;  /* 0x0000000402f87825 */ /* 0x000fc800078e0298 */
[C---:B------:R-:W-:Y:S01]  /*107d0*/  IMAD.WIDE R162, R2.reuse, 0x4, R182 ;  /* 0x0000000402a27825 */ /* 0x040fe200078e02b6 */
[----:B------:R-:W-:Y:S04]  /*107e0*/  LDGSTS.E [R20+0x16f80], desc[UR8][R248.64], !P0 ;  /* 0x16f80000f8147fae */ /* 0x000fe8000c121848 */
[----:B------:R-:W-:Y:S01]  /*107f0*/  LDGSTS.E [R20+0x17300], desc[UR8][R162.64], !P6 ;  /* 0x17300000a2147fae */ /* 0x000fe2000f121848 */
[----:B------:R-:W-:-:S04]  /*10800*/  IMAD.WIDE R160, R2, 0x4, R148 ;  /* 0x0000000402a07825 */ /* 0x000fc800078e0294 */
[C---:B------:R-:W-:Y:S01]  /*10810*/  IMAD.WIDE R154, R2.reuse, 0x4, R154 ;  /* 0x00000004029a7825 */ /* 0x040fe200078e029a */
[----:B------:R-:W-:Y:S03]  /*10820*/  LDGSTS.E [R20+0x17380], desc[UR8][R160.64], !P6 ;  /* 0x17380000a0147fae */ /* 0x000fe6000f121848 */
[C---:B------:R-:W-:Y:S01]  /*10830*/  IMAD.WIDE R152, R2.reuse, 0x4, R174 ;  /* 0x0000000402987825 */ /* 0x040fe200078e02ae */
[----:B------:R-:W-:Y:S03]  /*10840*/  LDGSTS.E [R20+0x17700], desc[UR8][R154.64], !P2 ;  /* 0x177000009a147fae */ /* 0x000fe6000d121848 */
[----:B------:R-:W-:Y:S01]  /*10850*/  IMAD.WIDE R150, R2, 0x4, R150 ;  /* 0x0000000402967825 */ /* 0x000fe200078e0296 */
[----:B------:R-:W-:Y:S03]  /*10860*/  LDGSTS.E [R20+0x17780], desc[UR8][R152.64], !P2 ;  /* 0x1778000098147fae */ /* 0x000fe6000d121848 */
[----:B------:R-:W-:Y:S01]  /*10870*/  IMAD.WIDE R32, R4, 0x4, R170 ;  /* 0x0000000404207825 */ /* 0x000fe200078e02aa */
[----:B------:R-:W-:Y:S03]  /*10880*/  LDGSTS.E [R20+0x17b00], desc[UR8][R150.64], !P3 ;  /* 0x17b0000096147fae */ /* 0x000fe6000d921848 */
[----:B------:R-:W-:-:S04]  /*10890*/  IMAD.WIDE R148, R2, 0x4, R146 ;  /* 0x0000000402947825 */ /* 0x000fc800078e0292 */
[----:B------:R-:W-:Y:S01]  /*108a0*/  IMAD.WIDE R146, R2, 0x4, R166 ;  /* 0x0000000402927825 */ /* 0x000fe200078e02a6 */
[----:B------:R-:W-:Y:S03]  /*108b0*/  LDGSTS.E [R20+0x17b80], desc[UR8][R148.64], !P3 ;  /* 0x17b8000094147fae */ /* 0x000fe6000d921848 */
[----:B------:R-:W-:Y:S01]  /*108c0*/  IMAD.WIDE R28, R4, 0x4, R190 ;  /* 0x00000004041c7825 */ /* 0x000fe200078e02be */
[----:B------:R-:W-:Y:S04]  /*108d0*/  LDGSTS.E [R20+0x17f00], desc[UR8][R146.64], !P1 ;  /* 0x17f0000092147fae */ /* 0x000fe8000c921848 */
[----:B------:R-:W-:Y:S04]  /*108e0*/  STL.64 [R1+0x1108], R32 ;  /* 0x0011082001007387 */ /* 0x000fe80000100a00 */
[----:B------:R-:W-:Y:S04]  /*108f0*/  STL.64 [R1+0x1110], R30 ;  /* 0x0011101e01007387 */ /* 0x000fe80000100a00 */
[----:B------:R-:W-:Y:S04]  /*10900*/  STL.64 [R1+0x1118], R28 ;  /* 0x0011181c01007387 */ /* 0x000fe80000100a00 */
[----:B------:R-:W-:Y:S04]  /*10910*/  STL.64 [R1+0x1120], R26 ;  /* 0x0011201a01007387 */ /* 0x000fe80000100a00 */
[----:B------:R-:W-:Y:S04]  /*10920*/  STL.64 [R1+0x38], R162 ;  /* 0x000038a201007387 */ /* 0x000fe80000100a00 */
[----:B------:R-:W-:Y:S04]  /*10930*/  STL.64 [R1+0x30], R160 ;  /* 0x000030a001007387 */ /* 0x000fe80000100a00 */
[----:B------:R2:W-:Y:S04]  /*10940*/  STL.64 [R1+0x28], R154 ;  /* 0x0000289a01007387 */ /* 0x0005e80000100a00 */
[----:B------:R-:W-:Y:S04]  /*10950*/  STL.64 [R1+0x20], R152 ;  /* 0x0000209801007387 */ /* 0x000fe80000100a00 */
[----:B------:R-:W-:Y:S04]  /*10960*/  STL.64 [R1+0x10], R150 ;  /* 0x0000109601007387 */ /* 0x000fe80000100a00 */
[----:B------:R-:W-:Y:S04]  /*10970*/  STL.64 [R1+0x8], R148 ;  /* 0x0000089401007387 */ /* 0x000fe80000100a00 */
[----:B------:R2:W-:Y:S01]  /*10980*/  STL.64 [R1], R146 ;  /* 0x0000009201007387 */ /* 0x0005e20000100a00 */
[----:B---3--:R-:W-:-:S05]  /*10990*/  IMAD.WIDE R250, R2, 0x4, R250 ;  /* 0x0000000402fa7825 */ /* 0x008fca00078e02fa */
[----:B------:R-:W-:Y:S04]  /*109a0*/  LDGSTS.E [R20+0x17f80], desc[UR8][R250.64], !P1 ;  /* 0x17f80000fa147fae */ /* 0x000fe8000c921848 */
[----:B------:R-:W0:Y:S04]  /*109b0*/  LDGDEPBAR ;  /* 0x00000000000079af */ /* 0x000e280000000000 */
[----:B------:R3:W-:Y:S04]  /*109c0*/  LDGSTS.E [R0+0x8000], desc[UR8][R144.64], P4 ;  /* 0x0800000090007fae */ /* 0x0007e8000a121848 */
        /* <DEDUP_REMOVED lines=13> */
[----:B-1----:R-:W3:Y:S04]  /*10aa0*/  LDL.LU.64 R96, [R1+0x518] ;  /* 0x0005180001607983 */ /* 0x002ee80000300a00 */
[----:B------:R-:W2:Y:S04]  /*10ab0*/  LDL.LU.64 R38, [R1+0x510] ;  /* 0x0005100001267983 */ /* 0x000ea80000300a00 */
[----:B------:R-:W2:Y:S04]  /*10ac0*/  LDL.LU.64 R126, [R1+0x4f8] ;  /* 0x0004f800017e7983 */ /* 0x000ea80000300a00 */
[----:B------:R-:W2:Y:S04]  /*10ad0*/  LDL.LU.64 R36, [R1+0x4f0] ;  /* 0x0004f00001247983 */ /* 0x000ea80000300a00 */
[----:B------:R1:W-:Y:S04]  /*10ae0*/  LDGSTS.E [R0+0xb800], desc[UR8][R114.64], P4 ;  /* 0x0b80000072007fae */ /* 0x0003e8000a121848 */
[----:B------:R1:W-:Y:S04]  /*10af0*/  LDGSTS.E [R0+0xb880], desc[UR8][R98.64], P5 ;  /* 0x0b88000062007fae */ /* 0x0003e8000a921848 */
[----:B------:R1:W-:Y:S04]  /*10b00*/  LDGSTS.E [R0+0xc000], desc[UR8][R112.64], P4 ;  /* 0x0c00000070007fae */ /* 0x0003e8000a121848 */
[----:B------:R1:W-:Y:S04]  /*10b10*/  LDGSTS.E [R0+0xc080], desc[UR8][R110.64], P5 ;  /* 0x0c0800006e007fae */ /* 0x0003e8000a921848 */
[----:B------:R-:W2:Y:S04]  /*10b20*/  LDL.LU.64 R98, [R1+0x4d8] ;  /* 0x0004d80001627983 */ /* 0x000ea80000300a00 */
[----:B------:R-:W2:Y:S04]  /*10b30*/  LDL.LU.64 R118, [R1+0x4d0] ;  /* 0x0004d00001767983 */ /* 0x000ea80000300a00 */
[----:B------:R1:W-:Y:S04]  /*10b40*/  LDGSTS.E [R0+0xc800], desc[UR8][R108.64], P4 ;  /* 0x0c8000006c007fae */ /* 0x0003e8000a121848 */
        /* <DEDUP_REMOVED lines=8> */
[----:B------:R1:W-:Y:S04]  /*10bd0*/  LDGSTS.E [R0+0xe000], desc[UR8][R42.64], P4 ;  /* 0x0e0000002a007fae */ /* 0x0003e8000a121848 */
[----:B------:R1:W-:Y:S04]  /*10be0*/  LDGSTS.E [R0+0xe080], desc[UR8][R44.64], P5 ;  /* 0x0e0800002c007fae */ /* 0x0003e8000a921848 */
[----:B------:R1:W-:Y:S04]  /*10bf0*/  LDGSTS.E [R0+0xe800], desc[UR8][R40.64], P4 ;  /* 0x0e80000028007fae */ /* 0x0003e8000a121848 */
[----:B----4-:R-:W4:Y:S04]  /*10c00*/  LDL.LU.64 R42, [R1+0x490] ;  /* 0x00049000012a7983 */ /* 0x010f280000300a00 */
[----:B------:R1:W-:Y:S04]  /*10c10*/  LDGSTS.E [R0+0xe880], desc[UR8][R34.64], P5 ;  /* 0x0e88000022007fae */ /* 0x0003e8000a921848 */
[----:B-----5:R-:W5:Y:S04]  /*10c20*/  LDL.LU.64 R40, [R1+0x478] ;  /* 0x0004780001287983 */ /* 0x020f680000300a00 */
[----:B------:R-:W5:Y:S04]  /*10c30*/  LDL.LU.64 R44, [R1+0x470] ;  /* 0x00047000012c7983 */ /* 0x000f680000300a00 */
[----:B------:R1:W-:Y:S04]  /*10c40*/  LDGSTS.E [R0+0xf000], desc[UR8][R32.64], P4 ;  /* 0x0f00000020007fae */ /* 0x0003e8000a121848 */
[----:B------:R1:W-:Y:S04]  /*10c50*/  LDGSTS.E [R0+0xf080], desc[UR8][R30.64], P5 ;  /* 0x0f0800001e007fae */ /* 0x0003e8000a921848 */
[----:B------:R1:W-:Y:S04]  /*10c60*/  LDGSTS.E [R0+0xf800], desc[UR8][R28.64], P4 ;  /* 0x0f8000001c007fae */ /* 0x0003e8000a121848 */
[----:B------:R1:W-:Y:S01]  /*10c70*/  LDGSTS.E [R0+0xf880], desc[UR8][R26.64], P5 ;  /* 0x0f8800001a007fae */ /* 0x0003e2000a921848 */
[----:B---3--:R-:W-:-:S04]  /*10c80*/  IMAD.WIDE R144, R4, 0x4, R96 ;  /* 0x0000000404907825 */ /* 0x008fc800078e0260 */
[C---:B--2---:R-:W-:Y:S01]  /*10c90*/  IMAD.WIDE R142, R4.reuse, 0x4, R38 ;  /* 0x00000004048e7825 */ /* 0x044fe200078e0226 */
[----:B------:R2:W-:Y:S03]  /*10ca0*/  LDGSTS.E [R21+0x8100], desc[UR8][R144.64], P4 ;  /* 0x0810000090157fae */ /* 0x0005e6000a121848 */
[C---:B------:R-:W-:Y:S01]  /*10cb0*/  IMAD.WIDE R140, R4.reuse, 0x4, R126 ;  /* 0x00000004048c7825 */ /* 0x040fe200078e027e */
[----:B------:R-:W3:Y:S03]  /*10cc0*/  LDL.LU.64 R38, [R1+0x458] ;  /* 0x0004580001267983 */ /* 0x000ee60000300a00 */
[C---:B------:R-:W-:Y:S01]  /*10cd0*/  IMAD.WIDE R130, R4.reuse, 0x4, R36 ;  /* 0x0000000404827825 */ /* 0x040fe200078e0224 */
[----:B------:R2:W-:Y:S04]  /*10ce0*/  LDGSTS.E [R21+0x8180], desc[UR8][R142.64], P5 ;  /* 0x081800008e157fae */ /* 0x0005e8000a921848 */
[----:B------:R-:W2:Y:S04]  /*10cf0*/  LDL.LU.64 R36, [R1+0x448] ;  /* 0x0004480001247983 */ /* 0x000ea80000300a00 */
[----:B------:R-:W-:Y:S04]  /*10d00*/  STL.64 [R1+0x688], R144 ;  /* 0x0006889001007387 */ /* 0x000fe80000100a00 */
[----:B------:R-:W-:Y:S04]  /*10d10*/  STL.64 [R1+0x690], R142 ;  /* 0x0006908e01007387 */ /* 0x000fe80000100a00 */
[----:B------:R-:W1:Y:S01]  /*10d20*/  LDL.LU.64 R114, [R1+0x408] ;  /* 0x0004080001727983 */ /* 0x000e620000300a00 */
[----:B------:R-:W-:-:S03]  /*10d30*/  IMAD.WIDE R128, R4, 0x4, R98 ;  /* 0x0000000404807825 */ /* 0x000fc600078e0262 */
[----:B------:R-:W-:Y:S01]  /*10d40*/  STL.64 [R1+0x6f0], R140 ;  /* 0x0006f08c01007387 */ /* 0x000fe20000100a00 */
[----:B------:R-:W-:-:S03]  /*10d50*/  IMAD.WIDE R126, R4, 0x4, R118 ;  /* 0x00000004047e7825 */ /* 0x000fc600078e0276 */
[----:B------:R-:W2:Y:S04]  /*10d60*/  LDL.LU.64 R98, [R1+0x400] ;  /* 0x0004000001627983 */ /* 0x000ea80000300a00 */
[----:B------:R-:W-:Y:S01]  /*10d70*/  STL.64 [R1+0x6f8], R130 ;  /* 0x0006f88201007387 */ /* 0x000fe20000100a00 */
[----:B------:R-:W-:-:S03]  /*10d80*/  IMAD.WIDE R124, R4, 0x4, R110 ;  /* 0x00000004047c7825 */ /* 0x000fc600078e026e */
[----:B------:R-:W-:Y:S04]  /*10d90*/  STL.64 [R1+0x770], R128 ;  /* 0x0007708001007387 */ /* 0x000fe80000100a00 */
[----:B------:R-:W2:Y:S04]  /*10da0*/  LDL.LU.64 R112, [R1+0x3e8] ;  /* 0x0003e80001707983 */ /* 0x000ea80000300a00 */
[----:B------:R-:W2:Y:S04]  /*10db0*/  LDL.LU.64 R110, [R1+0x3e0] ;  /* 0x0003e000016e7983 */ /* 0x000ea80000300a00 */
[----:B------:R-:W-:Y:S04]  /*10dc0*/  STL.64 [R1+0x778], R126 ;  /* 0x0007787e01007387 */ /* 0x000fe80000100a00 */
[----:B------:R-:W2:Y:S01]  /*10dd0*/  LDL.LU.64 R108, [R1+0x3c8] ;  /* 0x0003c800016c7983 */ /* 0x000ea20000300a00 */
[----:B------:R-:W-:-:S03]  /*10de0*/  IMAD.WIDE R122, R4, 0x4, R102 ;  /* 0x00000004047a7825 */ /* 0x000fc600078e0266 */
[----:B------:R-:W2:Y:S01]  /*10df0*/  LDL.LU.64 R106, [R1+0x3c0] ;  /* 0x0003c000016a7983 */ /* 0x000ea20000300a00 */
[----:B------:R-:W-:-:S03]  /*10e00*/  IMAD.WIDE R120, R4, 0x4, R46 ;  /* 0x0000000404787825 */ /* 0x000fc600078e022e */
[----:B------:R-:W-:Y:S04]  /*10e10*/  STL.64 [R1+0x7f0], R124 ;  /* 0x0007f07c01007387 */ /* 0x000fe80000100a00 */
[----:B------:R-:W2:Y:S04]  /*10e20*/  LDL.LU.64 R102, [R1+0x2a0] ;  /* 0x0002a00001667983 */ /* 0x000ea80000300a00 */
[----:B------:R-:W2:Y:S04]  /*10e30*/  LDL.LU.64 R46, [R1+0x298] ;  /* 0x00029800012e7983 */ /* 0x000ea80000300a00 */
[----:B------:R-:W-:Y:S04]  /*10e40*/  STL.64 [R1+0x7f8], R122 ;  /* 0x0007f87a01007387 */ /* 0x000fe80000100a00 */
[----:B------:R-:W2:Y:S01]  /*10e50*/  LDL.LU.64 R104, [R1+0x280] ;  /* 0x0002800001687983 */ /* 0x000ea20000300a00 */
[----:B----4-:R-:W-:-:S03]  /*10e60*/  IMAD.WIDE R118, R4, 0x4, R42 ;  /* 0x0000000404767825 */ /* 0x010fc600078e022a */
[----:B------:R-:W4:Y:S04]  /*10e70*/  LDL.LU.64 R100, [R1+0x278] ;  /* 0x0002780001647983 */ /* 0x000f280000300a00 */
[----:B------:R-:W-:Y:S01]  /*10e80*/  STL.64 [R1+0x870], R120 ;  /* 0x0008707801007387 */ /* 0x000fe20000100a00 */
[----:B-----5:R-:W-:-:S03]  /*10e90*/  IMAD.WIDE R116, R4, 0x4, R40 ;  /* 0x0000000404747825 */ /* 0x020fc600078e0228 */
[----:B------:R-:W5:Y:S01]  /*10ea0*/  LDL.LU.64 R42, [R1+0x260] ;  /* 0x00026000012a7983 */ /* 0x000f620000300a00 */
[----:B------:R-:W-:-:S03]  /*10eb0*/  IMAD.WIDE R96, R4, 0x4, R44 ;  /* 0x0000000404607825 */ /* 0x000fc600078e022c */
[----:B------:R5:W-:Y:S04]  /*10ec0*/  LDGSTS.E [R21+0x8900], desc[UR8][R140.64], P4 ;  /* 0x089000008c157fae */ /* 0x000be8000a121848 */
[----:B------:R-:W5:Y:S04]  /*10ed0*/  LDL.LU.64 R44, [R1+0x248] ;  /* 0x00024800012c7983 */ /* 0x000f680000300a00 */
[----:B------:R-:W-:Y:S04]  /*10ee0*/  STL.64 [R1+0x878], R118 ;  /* 0x0008787601007387 */ /* 0x000fe80000100a00 */
[----:B------:R-:W5:Y:S04]  /*10ef0*/  LDL.LU.64 R40, [R1+0x230] ;  /* 0x0002300001287983 */ /* 0x000f680000300a00 */
[----:B------:R-:W5:Y:S04]  /*10f00*/  LDL.LU.64 R154, [R1+0x228] ;  /* 0x00022800019a7983 */ /* 0x000f680000300a00 */
[----:B------:R-:W-:Y:S04]  /*10f10*/  STL.64 [R1+0x8f8], R116 ;  /* 0x0008f87401007387 */ /* 0x000fe80000100a00 */
[----:B------:R-:W5:Y:S04]  /*10f20*/  LDL.LU.64 R174, [R1+0x210] ;  /* 0x0002100001ae7983 */ /* 0x000f680000300a00 */
[----:B------:R-:W5:Y:S04]  /*10f30*/  LDL.LU.64 R146, [R1+0x208] ;  /* 0x0002080001927983 */ /* 0x000f680000300a00 */
[----:B------:R5:W-:Y:S04]  /*10f40*/  STL.64 [R1+0x960], R96 ;  /* 0x0009606001007387 */ /* 0x000be80000100a00 */
[----:B------:R-:W5:Y:S04]  /*10f50*/  LDL.LU.64 R166, [R1+0x1f0] ;  /* 0x0001f00001a67983 */ /* 0x000f680000300a00 */
[----:B------:R-:W5:Y:S04]  /*10f60*/  LDL.LU.64 R150, [R1+0x1d8] ;  /* 0x0001d80001967983 */ /* 0x000f680000300a00 */
        /* <DEDUP_REMOVED lines=8> */
[----:B------:R5:W-:Y:S01]  /*10ff0*/  LDGSTS.E [R21+0xa980], desc[UR8][R96.64], P5 ;  /* 0x0a98000060157fae */ /* 0x000be2000a921848 */
[----:B---3--:R-:W-:-:S04]  /*11000*/  IMAD.WIDE R38, R4, 0x4, R38 ;  /* 0x0000000404267825 */ /* 0x008fc800078e0226 */
[C---:B--2---:R-:W-:Y:S01]  /*11010*/  IMAD.WIDE R36, R4.reuse, 0x4, R36 ;  /* 0x0000000404247825 */ /* 0x044fe200078e0224 */
[----:B------:R2:W-:Y:S04]  /*11020*/  STL.64 [R1+0x9e0], R38 ;  /* 0x0009e02601007387 */ /* 0x0005e80000100a00 */
[----:B------:R3:W-:Y:S04]  /*11030*/  STL.64 [R1+0x9e8], R36 ;  /* 0x0009e82401007387 */ /* 0x0007e80000100a00 */
[----:B------:R3:W-:Y:S01]  /*11040*/  LDGSTS.E [R21+0xb100], desc[UR8][R38.64], P4 ;  /* 0x0b10000026157fae */ /* 0x0007e2000a121848 */
[----:B-1----:R-:W-:-:S03]  /*11050*/  IMAD.WIDE R114, R4, 0x4, R114 ;  /* 0x0000000404727825 */ /* 0x002fc600078e0272 */
[----:B------:R1:W-:Y:S01]  /*11060*/  LDGSTS.E [R21+0xb180], desc[UR8][R36.64], P5 ;  /* 0x0b18000024157fae */ /* 0x0003e2000a921848 */
[----:B------:R-:W-:-:S03]  /*11070*/  IMAD.WIDE R98, R4, 0x4, R98 ;  /* 0x0000000404627825 */ /* 0x000fc600078e0262 */
[----:B------:R-:W-:Y:S04]  /*11080*/  STL.64 [R1+0xa68], R114 ;  /* 0x000a687201007387 */ /* 0x000fe80000100a00 */
[----:B------:R1:W-:Y:S04]  /*11090*/  STL.64 [R1+0xa70], R98 ;  /* 0x000a706201007387 */ /* 0x0003e80000100a00 */
[----:B------:R1:W-:Y:S01]  /*110a0*/  LDGSTS.E [R21+0xb900], desc[UR8][R114.64], P4 ;  /* 0x0b90000072157fae */ /* 0x0003e2000a121848 */
[----:B------:R-:W-:-:S03]  /*110b0*/  IMAD.WIDE R112, R4, 0x4, R112 ;  /* 0x0000000404707825 */ /* 0x000fc600078e0270 */
[----:B------:R1:W-:Y:S01]  /*110c0*/  LDGSTS.E [R21+0xb980], desc[UR8][R98.64], P5 ;  /* 0x0b98000062157fae */ /* 0x0003e2000a921848 */
[----:B------:R-:W-:-:S03]  /*110d0*/  IMAD.WIDE R110, R4, 0x4, R110 ;  /* 0x00000004046e7825 */ /* 0x000fc600078e026e */
[----:B------:R-:W-:Y:S01]  /*110e0*/  STL.64 [R1+0xb60], R112 ;  /* 0x000b607001007387 */ /* 0x000fe20000100a00 */
[----:B------:R-:W-:-:S03]  /*110f0*/  IMAD.WIDE R108, R4, 0x4, R108 ;  /* 0x00000004046c7825 */ /* 0x000fc600078e026c */
[----:B------:R1:W-:Y:S01]  /*11100*/  STL.64 [R1+0xb70], R110 ;  /* 0x000b706e01007387 */ /* 0x0003e20000100a00 */
[----:B------:R-:W-:-:S03]  /*11110*/  IMAD.WIDE R106, R4, 0x4, R106 ;  /* 0x00000004046a7825 */ /* 0x000fc600078e026a */
[----:B------:R-:W-:Y:S01]  /*11120*/  STL.64 [R1+0xc08], R108 ;  /* 0x000c086c01007387 */ /* 0x000fe20000100a00 */
[----:B------:R-:W-:-:S03]  /*11130*/  IMAD.WIDE R102, R4, 0x4, R102 ;  /* 0x0000000404667825 */ /* 0x000fc600078e0266 */
[----:B------:R-:W-:Y:S01]  /*11140*/  STL.64 [R1+0xc18], R106 ;  /* 0x000c186a01007387 */ /* 0x000fe20000100a00 */
[----:B------:R-:W-:-:S03]  /*11150*/  IMAD.WIDE R46, R4, 0x4, R46 ;  /* 0x00000004042e7825 */ /* 0x000fc600078e022e */
[----:B------:R1:W-:Y:S01]  /*11160*/  STL.64 [R1+0xce0], R102 ;  /* 0x000ce06601007387 */ /* 0x0003e20000100a00 */
[----:B------:R-:W-:-:S03]  /*11170*/  IMAD.WIDE R104, R4, 0x4, R104 ;  /* 0x0000000404687825 */ /* 0x000fc600078e0268 */
[----:B------:R1:W-:Y:S01]  /*11180*/  STL.64 [R1+0xcf0], R46 ;  /* 0x000cf02e01007387 */ /* 0x0003e20000100a00 */
[----:B----4-:R-:W-:-:S03]  /*11190*/  IMAD.WIDE R100, R4, 0x4, R100 ;  /* 0x0000000404647825 */ /* 0x010fc600078e0264 */
[----:B------:R-:W-:Y:S01]  /*111a0*/  STL.64 [R1+0xd60], R104 ;  /* 0x000d606801007387 */ /* 0x000fe20000100a00 */
[----:B-----5:R-:W-:-:S03]  /*111b0*/  IMAD.WIDE R42, R4, 0x4, R42 ;  /* 0x00000004042a7825 */ /* 0x020fc600078e022a */
[----:B------:R-:W-:Y:S01]  /*111c0*/  STL.64 [R1+0xd70], R100 ;  /* 0x000d706401007387 */ /* 0x000fe20000100a00 */
[----:B------:R-:W-:-:S03]  /*111d0*/  IMAD.WIDE R44, R4, 0x4, R44 ;  /* 0x00000004042c7825 */ /* 0x000fc600078e022c */
[----:B------:R4:W-:Y:S01]  /*111e0*/  STL.64 [R1+0xdf0], R42 ;  /* 0x000df02a01007387 */ /* 0x0009e20000100a00 */
[----:B------:R-:W-:-:S03]  /*111f0*/  IMAD.WIDE R40, R4, 0x4, R40 ;  /* 0x0000000404287825 */ /* 0x000fc600078e0228 */
[----:B------:R-:W-:Y:S01]  /*11200*/  STL.64 [R1+0xe00], R44 ;  /* 0x000e002c01007387 */ /* 0x000fe20000100a00 */
[----:B------:R-:W-:-:S03]  /*11210*/  IMAD.WIDE R34, R4, 0x4, R154 ;  /* 0x0000000404227825 */ /* 0x000fc600078e029a */
[----:B------:R5:W-:Y:S01]  /*11220*/  STL.64 [R1+0x1088], R40 ;  /* 0x0010882801007387 */ /* 0x000be20000100a00 */
[----:B------:R-:W-:-:S03]  /*11230*/  IMAD.WIDE R32, R4, 0x4, R174 ;  /* 0x0000000404207825 */ /* 0x000fc600078e02ae */
[----:B------:R5:W-:Y:S01]  /*11240*/  STL.64 [R1+0x1098], R34 ;  /* 0x0010982201007387 */ /* 0x000be20000100a00 */
[----:B------:R-:W-:-:S03]  /*11250*/  IMAD.WIDE R30, R4, 0x4, R146 ;  /* 0x00000004041e7825 */ /* 0x000fc600078e0292 */
[----:B------:R5:W-:Y:S01]  /*11260*/  STL.64 [R1+0x10c8], R32 ;  /* 0x0010c82001007387 */ /* 0x000be20000100a00 */
[----:B------:R-:W-:-:S03]  /*11270*/  IMAD.WIDE R28, R4, 0x4, R166 ;  /* 0x00000004041c7825 */ /* 0x000fc600078e02a6 */
[----:B------:R5:W-:Y:S01]  /*11280*/  STL.64 [R1+0x10d8], R30 ;  /* 0x0010d81e01007387 */ /* 0x000be20000100a00 */
[----:B------:R-:W-:-:S03]  /*11290*/  IMAD.WIDE R26, R4, 0x4, R150 ;  /* 0x00000004041a7825 */ /* 0x000fc600078e0296 */
[----:B------:R5:W-:Y:S04]  /*112a0*/  STL.64 [R1+0x10f8], R28 ;  /* 0x0010f81c01007387 */ /* 0x000be80000100a00 */
[----:B------:R5:W-:Y:S04]  /*112b0*/  STL.64 [R1+0x1100], R26 ;  /* 0x0011001a01007387 */ /* 0x000be80000100a00 */
[----:B------:R-:W5:Y:S04]  /*112c0*/  LDL.LU.64 R96, [R1+0x508] ;  /* 0x0005080001607983 */ /* 0x000f680000300a00 */
[----:B--2---:R-:W2:Y:S04]  /*112d0*/  LDL.LU.64 R38, [R1+0x500] ;  /* 0x0005000001267983 */ /* 0x004ea80000300a00 */
[----:B------:R-:W2:Y:S04]  /*112e0*/  LDL.LU.64 R126, [R1+0x4e8] ;  /* 0x0004e800017e7983 */ /* 0x000ea80000300a00 */
[----:B---3--:R-:W3:Y:S04]  /*112f0*/  LDL.LU.64 R36, [R1+0x4e0] ;  /* 0x0004e00001247983 */ /* 0x008ee80000300a00 */
[----:B-1----:R-:W3:Y:S04]  /*11300*/  LDL.LU.64 R98, [R1+0x4c8] ;  /* 0x0004c80001627983 */ /* 0x002ee80000300a00 */
[----:B------:R-:W3:Y:S04]  /*11310*/  LDL.LU.64 R118, [R1+0x4c0] ;  /* 0x0004c00001767983 */ /* 0x000ee80000300a00 */
[----:B------:R1:W-:Y:S04]  /*11320*/  LDGSTS.E [R21+0xc100], desc[UR8][R112.64], P4 ;  /* 0x0c10000070157fae */ /* 0x0003e8000a121848 */
[----:B------:R1:W-:Y:S04]  /*11330*/  LDGSTS.E [R21+0xc180], desc[UR8][R110.64], P5 ;  /* 0x0c1800006e157fae */ /* 0x0003e8000a921848 */
[----:B------:R1:W-:Y:S04]  /*11340*/  LDGSTS.E [R21+0xc900], desc[UR8][R108.64], P4 ;  /* 0x0c9000006c157fae */ /* 0x0003e8000a121848 */
[----:B------:R1:W-:Y:S04]  /*11350*/  LDGSTS.E [R21+0xc980], desc[UR8][R106.64], P5 ;  /* 0x0c9800006a157fae */ /* 0x0003e8000a921848 */
[----:B------:R-:W3:Y:S04]  /*11360*/  LDL.LU.64 R110, [R1+0x4a8] ;  /* 0x0004a800016e7983 */ /* 0x000ee80000300a00 */
[----:B------:R1:W-:Y:S04]  /*11370*/  LDGSTS.E [R21+0xd100], desc[UR8][R102.64], P4 ;  /* 0x0d10000066157fae */ /* 0x0003e8000a121848 */
[----:B------:R1:W-:Y:S04]  /*11380*/  LDGSTS.E [R21+0xd180], desc[UR8][R46.64], P5 ;  /* 0x0d1800002e157fae */ /* 0x0003e8000a921848 */
[----:B------:R1:W-:Y:S04]  /*11390*/  LDGSTS.E [R21+0xd900], desc[UR8][R104.64], P4 ;  /* 0x0d90000068157fae */ /* 0x0003e8000a121848 */
[----:B------:R-:W3:Y:S04]  /*113a0*/  LDL.LU.64 R102, [R1+0x4a0] ;  /* 0x0004a00001667983 */ /* 0x000ee80000300a00 */
[----:B------:R-:W3:Y:S04]  /*113b0*/  LDL.LU.64 R46, [R1+0x488] ;  /* 0x00048800012e7983 */ /* 0x000ee80000300a00 */
        /* <DEDUP_REMOVED lines=12> */
[----:B------:R-:W-:-:S04]  /*11480*/  IMAD.WIDE R144, R4, 0x4, R96 ;  /* 0x0000000404907825 */ /* 0x000fc800078e0260 */
[C---:B--2---:R-:W-:Y:S01]  /*11490*/  IMAD.WIDE R142, R4.reuse, 0x4, R38 ;  /* 0x00000004048e7825 */ /* 0x044fe200078e0226 */
[----:B------:R2:W-:Y:S03]  /*114a0*/  LDGSTS.E [R3+0x8200], desc[UR8][R144.64], P4 ;  /* 0x0820000090037fae */ /* 0x0005e6000a121848 */
[C---:B------:R-:W-:Y:S01]  /*114b0*/  IMAD.WIDE R140, R4.reuse, 0x4, R126 ;  /* 0x00000004048c7825 */ /* 0x040fe200078e027e */
[----:B------:R-:W2:Y:S03]  /*114c0*/  LDL.LU.64 R38, [R1+0x790] ;  /* 0x0007900001267983 */ /* 0x000ea60000300a00 */
[C---:B---3--:R-:W-:Y:S01]  /*114d0*/  IMAD.WIDE R130, R4.reuse, 0x4, R36 ;  /* 0x0000000404827825 */ /* 0x048fe200078e0224 */
[----:B------:R3:W-:Y:S04]  /*114e0*/  LDGSTS.E [R3+0x8280], desc[UR8][R142.64], P5 ;  /* 0x082800008e037fae */ /* 0x0007e8000a921848 */
[----:B------:R-:W3:Y:S01]  /*114f0*/  LDL.LU.64 R36, [R1+0x440] ;  /* 0x0004400001247983 */ /* 0x000ee20000300a00 */
[----:B------:R-:W-:-:S03]  /*11500*/  IMAD.WIDE R128, R4, 0x4, R98 ;  /* 0x0000000404807825 */ /* 0x000fc600078e0262 */
[----:B------:R-:W-:Y:S01]  /*11510*/  STL.64 [R1+0x108], R144 ;  /* 0x0001089001007387 */ /* 0x000fe20000100a00 */
[----:B------:R-:W-:-:S03]  /*11520*/  IMAD.WIDE R126, R4, 0x4, R118 ;  /* 0x00000004047e7825 */ /* 0x000fc600078e0276 */
[----:B------:R-:W-:Y:S04]  /*11530*/  STL.64 [R1+0x400], R142 ;  /* 0x0004008e01007387 */ /* 0x000fe80000100a00 */
[----:B------:R-:W3:Y:S04]  /*11540*/  LDL.LU.64 R114, [R1+0x3f8] ;  /* 0x0003f80001727983 */ /* 0x000ee80000300a00 */
[----:B------:R-:W-:Y:S04]  /*11550*/  STL.64 [R1+0x700], R140 ;  /* 0x0007008c01007387 */ /* 0x000fe80000100a00 */
[----:B------:R-:W3:Y:S04]  /*11560*/  LDL.LU.64 R98, [R1+0x3f0] ;  /* 0x0003f00001627983 */ /* 0x000ee80000300a00 */
[----:B------:R-:W-:Y:S01]  /*11570*/  STL.64 [R1+0x708], R130 ;  /* 0x0007088201007387 */ /* 0x000fe20000100a00 */
[----:B------:R-:W-:-:S03]  /*11580*/  IMAD.WIDE R124, R4, 0x4, R110 ;  /* 0x00000004047c7825 */ /* 0x000fc600078e026e */
[----:B------:R-:W-:Y:S04]  /*11590*/  STL.64 [R1+0x780], R128 ;  /* 0x0007808001007387 */ /* 0x000fe80000100a00 */
[----:B------:R-:W1:Y:S04]  /*115a0*/  LDL.LU.64 R112, [R1+0x3d8] ;  /* 0x0003d80001707983 */ /* 0x000e680000300a00 */
[----:B------:R-:W3:Y:S01]  /*115b0*/  LDL.LU.64 R110, [R1+0x3d0] ;  /* 0x0003d000016e7983 */ /* 0x000ee20000300a00 */
[----:B------:R-:W-:-:S03]  /*115c0*/  IMAD.WIDE R122, R4, 0x4, R102 ;  /* 0x00000004047a7825 */ /* 0x000fc600078e0266 */
[----:B------:R-:W-:Y:S04]  /*115d0*/  STL.64 [R1+0x788], R126 ;  /* 0x0007887e01007387 */ /* 0x000fe80000100a00 */
[----:B------:R-:W3:Y:S01]  /*115e0*/  LDL.LU.64 R108, [R1+0x388] ;  /* 0x00038800016c7983 */ /* 0x000ee20000300a00 */
[----:B------:R-:W-:-:S03]  /*115f0*/  IMAD.WIDE R120, R4, 0x4, R46 ;  /* 0x0000000404787825 */ /* 0x000fc600078e022e */
[----:B------:R-:W3:Y:S04]  /*11600*/  LDL.LU.64 R106, [R1+0x2a8] ;  /* 0x0002a800016a7983 */ /* 0x000ee80000300a00 */
[----:B------:R-:W-:Y:S04]  /*11610*/  STL.64 [R1+0x800], R124 ;  /* 0x0008007c01007387 */ /* 0x000fe80000100a00 */
[----:B------:R-:W3:Y:S04]  /*11620*/  LDL.LU.64 R102, [R1+0x290] ;  /* 0x0002900001667983 */ /* 0x000ee80000300a00 */
[----:B------:R-:W3:Y:S01]  /*11630*/  LDL.LU.64 R46, [R1+0x288] ;  /* 0x00028800012e7983 */ /* 0x000ee20000300a00 */
[----:B----4-:R-:W-:-:S03]  /*11640*/  IMAD.WIDE R118, R4, 0x4, R42 ;  /* 0x0000000404767825 */ /* 0x010fc600078e022a */
[----:B------:R-:W-:Y:S04]  /*11650*/  STL.64 [R1+0x808], R122 ;  /* 0x0008087a01007387 */ /* 0x000fe80000100a00 */
[----:B------:R-:W4:Y:S04]  /*11660*/  LDL.LU.64 R104, [R1+0x270] ;  /* 0x0002700001687983 */ /* 0x000f280000300a00 */
[----:B------:R-:W4:Y:S01]  /*11670*/  LDL.LU.64 R100, [R1+0x268] ;  /* 0x0002680001647983 */ /* 0x000f220000300a00 */
[----:B-----5:R-:W-:-:S03]  /*11680*/  IMAD.WIDE R116, R4, 0x4, R40 ;  /* 0x0000000404747825 */ /* 0x020fc600078e0228 */
[----:B------:R-:W-:Y:S01]  /*11690*/  STL.64 [R1+0x880], R120 ;  /* 0x0008807801007387 */ /* 0x000fe20000100a00 */
[----:B------:R-:W-:-:S03]  /*116a0*/  IMAD.WIDE R96, R4, 0x4, R44 ;  /* 0x0000000404607825 */ /* 0x000fc600078e022c */
[----:B------:R-:W5:Y:S04]  /*116b0*/  LDL.LU.64 R42, [R1+0x240] ;  /* 0x00024000012a7983 */ /* 0x000f680000300a00 */
        /* <DEDUP_REMOVED lines=20> */
[----:B--2---:R-:W-:-:S04]  /*11800*/  IMAD.WIDE R38, R4, 0x4, R38 ;  /* 0x0000000404267825 */ /* 0x004fc800078e0226 */
[C---:B---3--:R-:W-:Y:S01]  /*11810*/  IMAD.WIDE R36, R4.reuse, 0x4, R36 ;  /* 0x0000000404247825 */ /* 0x048fe200078e0224 */
[----:B------:R2:W-:Y:S04]  /*11820*/  STL.64 [R1+0x980], R38 ;  /* 0x0009802601007387 */ /* 0x0005e80000100a00 */
[----:B------:R3:W-:Y:S04]  /*11830*/  STL.64 [R1+0x988], R36 ;  /* 0x0009882401007387 */ /* 0x0007e80000100a00 */
[----:B------:R3:W-:Y:S01]  /*11840*/  LDGSTS.E [R3+0xb200], desc[UR8][R38.64], P4 ;  /* 0x0b20000026037fae */ /* 0x0007e2000a121848 */
[----:B------:R-:W-:-:S03]  /*11850*/  IMAD.WIDE R114, R4, 0x4, R114 ;  /* 0x0000000404727825 */ /* 0x000fc600078e0272 */
[----:B------:R3:W-:Y:S01]  /*11860*/  LDGSTS.E [R3+0xb280], desc[UR8][R36.64], P5 ;  /* 0x0b28000024037fae */ /* 0x0007e2000a921848 */
[----:B------:R-:W-:-:S03]  /*11870*/  IMAD.WIDE R98, R4, 0x4, R98 ;  /* 0x0000000404627825 */ /* 0x000fc600078e0262 */
[----:B------:R-:W-:Y:S04]  /*11880*/  STL.64 [R1+0xa00], R114 ;  /* 0x000a007201007387 */ /* 0x000fe80000100a00 */
[----:B------:R3:W-:Y:S04]  /*11890*/  STL.64 [R1+0xa08], R98 ;  /* 0x000a086201007387 */ /* 0x0007e80000100a00 */
[----:B------:R3:W-:Y:S01]  /*118a0*/  LDGSTS.E [R3+0xba00], desc[UR8][R114.64], P4 ;  /* 0x0ba0000072037fae */ /* 0x0007e2000a121848 */
[----:B-1----:R-:W-:-:S03]  /*118b0*/  IMAD.WIDE R112, R4, 0x4, R112 ;  /* 0x0000000404707825 */ /* 0x002fc600078e0270 */
        /* <DEDUP_REMOVED lines=11> */
[----:B----4-:R-:W-:-:S03]  /*11970*/  IMAD.WIDE R104, R4, 0x4, R104 ;  /* 0x0000000404687825 */ /* 0x010fc600078e0268 */
[----:B------:R4:W-:Y:S01]  /*11980*/  STL.64 [R1+0xc68], R46 ;  /* 0x000c682e01007387 */ /* 0x0009e20000100a00 */
[----:B------:R-:W-:-:S03]  /*11990*/  IMAD.WIDE R100, R4, 0x4, R100 ;  /* 0x0000000404647825 */ /* 0x000fc600078e0264 */
        /* <DEDUP_REMOVED lines=22> */
[----:B------:R-:W3:Y:S04]  /*11b00*/  LDL.LU.64 R98, [R1+0x810] ;  /* 0x0008100001627983 */ /* 0x000ee80000300a00 */
[----:B------:R-:W3:Y:S04]  /*11b10*/  LDL.LU.64 R118, [R1+0x5c8] ;  /* 0x0005c80001767983 */ /* 0x000ee80000300a00 */
[----:B------:R3:W-:Y:S04]  /*11b20*/  LDGSTS.E [R3+0xc200], desc[UR8][R112.64], P4 ;  /* 0x0c20000070037fae */ /* 0x0007e8000a121848 */
[----:B------:R3:W-:Y:S04]  /*11b30*/  LDGSTS.E [R3+0xc280], desc[UR8][R110.64], P5 ;  /* 0x0c2800006e037fae */ /* 0x0007e8000a921848 */
[----:B------:R3:W-:Y:S04]  /*11b40*/  LDGSTS.E [R3+0xca00], desc[UR8][R108.64], P4 ;  /* 0x0ca000006c037fae */ /* 0x0007e8000a121848 */
[----:B------:R3:W-:Y:S04]  /*11b50*/  LDGSTS.E [R3+0xca80], desc[UR8][R106.64], P5 ;  /* 0x0ca800006a037fae */ /* 0x0007e8000a921848 */
[----:B-1----:R-:W3:Y:S04]  /*11b60*/  LDL.LU.64 R110, [R1+0x818] ;  /* 0x00081800016e7983 */ /* 0x002ee80000300a00 */
[----:B------:R1:W-:Y:S04]  /*11b70*/  LDGSTS.E [R3+0xd200], desc[UR8][R102.64], P4 ;  /* 0x0d20000066037fae */ /* 0x0003e8000a121848 */
[----:B------:R1:W-:Y:S04]  /*11b80*/  LDGSTS.E [R3+0xd280], desc[UR8][R46.64], P5 ;  /* 0x0d2800002e037fae */ /* 0x0003e8000a921848 */
[----:B------:R1:W-:Y:S04]  /*11b90*/  LDGSTS.E [R3+0xda00], desc[UR8][R104.64], P4 ;  /* 0x0da0000068037fae */ /* 0x0003e8000a121848 */
[----:B------:R-:W3:Y:S04]  /*11ba0*/  LDL.LU.64 R102, [R1+0x5c0] ;  /* 0x0005c00001667983 */ /* 0x000ee80000300a00 */
[----:B----4-:R-:W4:Y:S04]  /*11bb0*/  LDL.LU.64 R46, [R1+0x830] ;  /* 0x00083000012e7983 */ /* 0x010f280000300a00 */
[----:B------:R1:W-:Y:S04]  /*11bc0*/  LDGSTS.E [R3+0xda80], desc[UR8][R100.64], P5 ;  /* 0x0da8000064037fae */ /* 0x0003e8000a921848 */
[----:B------:R1:W-:Y:S04]  /*11bd0*/  LDGSTS.E [R3+0xe200], desc[UR8][R42.64], P4 ;  /* 0x0e2000002a037fae */ /* 0x0003e8000a121848 */
[----:B------:R1:W-:Y:S04]  /*11be0*/  LDGSTS.E [R3+0xe280], desc[UR8][R44.64], P5 ;  /* 0x0e2800002c037fae */ /* 0x0003e8000a921848 */
[----:B------:R1:W-:Y:S04]  /*11bf0*/  LDGSTS.E [R3+0xea00], desc[UR8][R40.64], P4 ;  /* 0x0ea0000028037fae */ /* 0x0003e8000a121848 */
[----:B-----5:R-:W5:Y:S04]  /*11c00*/  LDL.LU.64 R42, [R1+0x5a8] ;  /* 0x0005a800012a7983 */ /* 0x020f680000300a00 */
[----:B------:R1:W-:Y:S04]  /*11c10*/  LDGSTS.E [R3+0xea80], desc[UR8][R34.64], P5 ;  /* 0x0ea8000022037fae */ /* 0x0003e8000a921848 */
[----:B------:R-:W5:Y:S04]  /*11c20*/  LDL.LU.64 R40, [R1+0x8a0] ;  /* 0x0008a00001287983 */ /* 0x000f680000300a00 */
        /* <DEDUP_REMOVED lines=23> */
[----:B------:R-:W3:Y:S04]  /*11da0*/  LDL.LU.64 R112, [R1+0x958] ;  /* 0x0009580001707983 */ /* 0x000ee80000300a00 */
[----:B------:R-:W3:Y:S01]  /*11db0*/  LDL.LU.64 R110, [R1+0x588] ;  /* 0x00058800016e7983 */ /* 0x000ee20000300a00 */
[----:B------:R-:W-:-:S03]  /*11dc0*/  IMAD.WIDE R122, R4, 0x4, R102 ;  /* 0x00000004047a7825 */ /* 0x000fc600078e0266 */
[----:B------:R-:W-:Y:S04]  /*11dd0*/  STL.64 [R1+0x798], R126 ;  /* 0x0007987e01007387 */ /* 0x000fe80000100a00 */
[----:B------:R-:W3:Y:S01]  /*11de0*/  LDL.LU.64 R108, [R1+0x9a0] ;  /* 0x0009a000016c7983 */ /* 0x000ee20000300a00 */
[----:B----4-:R-:W-:-:S03]  /*11df0*/  IMAD.WIDE R120, R4, 0x4, R46 ;  /* 0x0000000404787825 */ /* 0x010fc600078e022e */
[----:B------:R-:W4:Y:S04]  /*11e00*/  LDL.LU.64 R106, [R1+0x580] ;  /* 0x00058000016a7983 */ /* 0x000f280000300a00 */
[----:B------:R-:W-:Y:S04]  /*11e10*/  STL.64 [R1+0x810], R124 ;  /* 0x0008107c01007387 */ /* 0x000fe80000100a00 */
[----:B------:R-:W1:Y:S04]  /*11e20*/  LDL.LU.64 R102, [R1+0x950] ;  /* 0x0009500001667983 */ /* 0x000e680000300a00 */
[----:B------:R-:W4:Y:S01]  /*11e30*/  LDL.LU.64 R46, [R1+0x578] ;  /* 0x00057800012e7983 */ /* 0x000f220000300a00 */
[----:B-----5:R-:W-:-:S03]  /*11e40*/  IMAD.WIDE R118, R4, 0x4, R42 ;  /* 0x0000000404767825 */ /* 0x020fc600078e022a */
[----:B------:R-:W-:Y:S04]  /*11e50*/  STL.64 [R1+0x818], R122 ;  /* 0x0008187a01007387 */ /* 0x000fe80000100a00 */
[----:B------:R-:W5:Y:S04]  /*11e60*/  LDL.LU.64 R104, [R1+0x948] ;  /* 0x0009480001687983 */ /* 0x000f680000300a00 */
[----:B------:R-:W5:Y:S01]  /*11e70*/  LDL.LU.64 R100, [R1+0x570] ;  /* 0x0005700001647983 */ /* 0x000f620000300a00 */
[----:B------:R-:W-:-:S03]  /*11e80*/  IMAD.WIDE R116, R4, 0x4, R40 ;  /* 0x0000000404747825 */ /* 0x000fc600078e0228 */
        /* <DEDUP_REMOVED lines=40> */
[----:B----4-:R-:W-:-:S03]  /*12110*/  IMAD.WIDE R106, R4, 0x4, R106 ;  /* 0x00000004046a7825 */ /* 0x010fc600078e026a */
[----:B------:R-:W-:Y:S01]  /*12120*/  STL.64 [R1+0xb10], R108 ;  /* 0x000b106c01007387 */ /* 0x000fe20000100a00 */
[----:B-1----:R-:W-:-:S03]  /*12130*/  IMAD.WIDE R102, R4, 0x4, R102 ;  /* 0x0000000404667825 */ /* 0x002fc600078e0266 */
[----:B------:R-:W-:Y:S01]  /*12140*/  STL.64 [R1+0xb18], R106 ;  /* 0x000b186a01007387 */ /* 0x000fe20000100a00 */
[----:B------:R-:W-:-:S03]  /*12150*/  IMAD.WIDE R46, R4, 0x4, R46 ;  /* 0x00000004042e7825 */ /* 0x000fc600078e022e */
[----:B------:R1:W-:Y:S01]  /*12160*/  STL.64 [R1+0xb90], R102 ;  /* 0x000b906601007387 */ /* 0x0003e20000100a00 */
[----:B-----5:R-:W-:-:S03]  /*12170*/  IMAD.WIDE R104, R4, 0x4, R104 ;  /* 0x0000000404687825 */ /* 0x020fc600078e0268 */
        /* <DEDUP_REMOVED lines=34> */
[----:B-1----:R-:W3:Y:S04]  /*123a0*/  LDL.LU.64 R102, [R1+0x6c8] ;  /* 0x0006c80001667983 */ /* 0x002ee80000300a00 */
        /* <DEDUP_REMOVED lines=15> */
[----:B------:R-:W-:Y:S03]  /*124a0*/  LDGSTS.E [R5+0x8400], desc[UR8][R144.64], P4 ;  /* 0x0840000090057fae */ /* 0x000fe6000a121848 */
        /* <DEDUP_REMOVED lines=23> */
[----:B------:R-:W4:Y:S04]  /*12620*/  LDL.LU.64 R102, [R1+0xa78] ;  /* 0x000a780001667983 */ /* 0x000f280000300a00 */
[----:B------:R-:W4:Y:S01]  /*12630*/  LDL.LU.64 R46, [R1+0x628] ;  /* 0x00062800012e7983 */ /* 0x000f220000300a00 */
[----:B-----5:R-:W-:-:S03]  /*12640*/  IMAD.WIDE R118, R4, 0x4, R42 ;  /* 0x0000000404767825 */ /* 0x020fc600078e022a */
[----:B------:R-:W-:Y:S04]  /*12650*/  STL.64 [R1+0x828], R122 ;  /* 0x0008287a01007387 */ /* 0x000fe80000100a00 */
[----:B------:R-:W5:Y:S04]  /*12660*/  LDL.LU.64 R104, [R1+0xad0] ;  /* 0x000ad00001687983 */ /* 0x000f680000300a00 */
[----:B------:R-:W1:Y:S01]  /*12670*/  LDL.LU.64 R100, [R1+0x620] ;  /* 0x0006200001647983 */ /* 0x000e620000300a00 */
        /* <DEDUP_REMOVED lines=14> */
[----:B------:R-:W-:Y:S04]  /*12760*/  LDGSTS.E [R5+0x8c00], desc[UR8][R140.64], P4 ;  /* 0x08c000008c057fae */ /* 0x000fe8000a121848 */
        /* <DEDUP_REMOVED lines=13> */
[----:B------:R-:W-:Y:S01]  /*12840*/  LDGSTS.E [R5+0xb400], desc[UR8][R38.64], P4 ;  /* 0x0b40000026057fae */ /* 0x000fe2000a121848 */
[----:B------:R-:W-:-:S03]  /*12850*/  IMAD.WIDE R114, R4, 0x4, R114 ;  /* 0x0000000404727825 */ /* 0x000fc600078e0272 */
[----:B------:R-:W-:Y:S01]  /*12860*/  LDGSTS.E [R5+0xb480], desc[UR8][R36.64], P5 ;  /* 0x0b48000024057fae */ /* 0x000fe2000a921848 */
[----:B------:R-:W-:-:S03]  /*12870*/  IMAD.WIDE R98, R4, 0x4, R98 ;  /* 0x0000000404627825 */ /* 0x000fc600078e0262 */
[----:B------:R-:W-:Y:S04]  /*12880*/  STL.64 [R1+0xa20], R114 ;  /* 0x000a207201007387 */ /* 0x000fe80000100a00 */
[----:B------:R3:W-:Y:S04]  /*12890*/  STL.64 [R1+0xa28], R98 ;  /* 0x000a286201007387 */ /* 0x0007e80000100a00 */
[----:B------:R-:W-:Y:S01]  /*128a0*/  LDGSTS.E [R5+0xbc00], desc[UR8][R114.64], P4 ;  /* 0x0bc0000072057fae */ /* 0x000fe2000a121848 */
        /* <DEDUP_REMOVED lines=8> */
[----:B------:R-:W-:-:S03]  /*12930*/  IMAD.WIDE R102, R4, 0x4, R102 ;  /* 0x0000000404667825 */ /* 0x000fc600078e0266 */
[----:B------:R-:W-:Y:S01]  /*12940*/  STL.64 [R1+0xb28], R106 ;  /* 0x000b286a01007387 */ /* 0x000fe20000100a00 */
[----:B------:R-:W-:-:S03]  /*12950*/  IMAD.WIDE R46, R4, 0x4, R46 ;  /* 0x00000004042e7825 */ /* 0x000fc600078e022e */
[----:B------:R4:W-:Y:S01]  /*12960*/  STL.64 [R1+0xba0], R102 ;  /* 0x000ba06601007387 */ /* 0x0009e20000100a00 */
[----:B-----5:R-:W-:-:S03]  /*12970*/  IMAD.WIDE R104, R4, 0x4, R104 ;  /* 0x0000000404687825 */ /* 0x020fc600078e0268 */
[----:B------:R5:W-:Y:S01]  /*12980*/  STL.64 [R1+0xba8], R46 ;  /* 0x000ba82e01007387 */ /* 0x000be20000100a00 */
[----:B-1----:R-:W-:-:S03]  /*12990*/  IMAD.WIDE R100, R4, 0x4, R100 ;  /* 0x0000000404647825 */ /* 0x002fc600078e0264 */
        /* <DEDUP_REMOVED lines=23> */
[----:B------:R3:W-:Y:S04]  /*12b10*/  LDGSTS.E [R5+0xc400], desc[UR8][R112.64], P4 ;  /* 0x0c40000070057fae */ /* 0x0007e8000a121848 */
[----:B------:R-:W3:Y:S04]  /*12b20*/  LDL.LU.64 R118, [R1+0x8b0] ;  /* 0x0008b00001767983 */ /* 0x000ee80000300a00 */
[----:B------:R3:W-:Y:S04]  /*12b30*/  LDGSTS.E [R5+0xc480], desc[UR8][R110.64], P5 ;  /* 0x0c4800006e057fae */ /* 0x0007e8000a921848 */
[----:B------:R3:W-:Y:S04]  /*12b40*/  LDGSTS.E [R5+0xcc00], desc[UR8][R108.64], P4 ;  /* 0x0cc000006c057fae */ /* 0x0007e8000a121848 */
[----:B------:R-:W-:Y:S04]  /*12b50*/  LDGSTS.E [R5+0xcc80], desc[UR8][R106.64], P5 ;  /* 0x0cc800006a057fae */ /* 0x000fe8000a921848 */
[----:B------:R-:W3:Y:S04]  /*12b60*/  LDL.LU.64 R110, [R1+0xb30] ;  /* 0x000b3000016e7983 */ /* 0x000ee80000300a00 */
[----:B------:R3:W-:Y:S04]  /*12b70*/  LDGSTS.E [R5+0xd400], desc[UR8][R102.64], P4 ;  /* 0x0d40000066057fae */ /* 0x0007e8000a121848 */
[----:B------:R3:W-:Y:S04]  /*12b80*/  LDGSTS.E [R5+0xd480], desc[UR8][R46.64], P5 ;  /* 0x0d4800002e057fae */ /* 0x0007e8000a921848 */
[----:B------:R-:W-:Y:S04]  /*12b90*/  LDGSTS.E [R5+0xdc00], desc[UR8][R104.64], P4 ;  /* 0x0dc0000068057fae */ /* 0x000fe8000a121848 */
[----:B----4-:R-:W4:Y:S04]  /*12ba0*/  LDL.LU.64 R102, [R1+0x838] ;  /* 0x0008380001667983 */ /* 0x010f280000300a00 */
[----:B------:R-:W-:Y:S04]  /*12bb0*/  LDGSTS.E [R5+0xdc80], desc[UR8][R100.64], P5 ;  /* 0x0dc8000064057fae */ /* 0x000fe8000a921848 */
[----:B-----5:R-:W5:Y:S04]  /*12bc0*/  LDL.LU.64 R46, [R1+0xb38] ;  /* 0x000b3800012e7983 */ /* 0x020f680000300a00 */
[----:B------:R5:W-:Y:S04]  /*12bd0*/  LDGSTS.E [R5+0xe400], desc[UR8][R42.64], P4 ;  /* 0x0e4000002a057fae */ /* 0x000be8000a121848 */
[----:B------:R-:W-:Y:S04]  /*12be0*/  LDGSTS.E [R5+0xe480], desc[UR8][R44.64], P5 ;  /* 0x0e4800002c057fae */ /* 0x000fe8000a921848 */
[----:B------:R5:W-:Y:S04]  /*12bf0*/  LDGSTS.E [R5+0xec00], desc[UR8][R40.64], P4 ;  /* 0x0ec0000028057fae */ /* 0x000be8000a121848 */
[----:B-1----:R-:W5:Y:S04]  /*12c00*/  LDL.LU.64 R42, [R1+0x848] ;  /* 0x00084800012a7983 */ /* 0x002f680000300a00 */
[----:B------:R1:W-:Y:S04]  /*12c10*/  LDGSTS.E [R5+0xec80], desc[UR8][R34.64], P5 ;  /* 0x0ec8000022057fae */ /* 0x0003e8000a921848 */
[----:B------:R-:W5:Y:S04]  /*12c20*/  LDL.LU.64 R40, [R1+0xb40] ;  /* 0x000b400001287983 */ /* 0x000f680000300a00 */
[----:B------:R-:W5:Y:S04]  /*12c30*/  LDL.LU.64 R44, [R1+0x840] ;  /* 0x00084000012c7983 */ /* 0x000f680000300a00 */
[----:B------:R1:W-:Y:S04]  /*12c40*/  LDGSTS.E [R5+0xf400], desc[UR8][R32.64], P4 ;  /* 0x0f40000020057fae */ /* 0x0003e8000a121848 */
[----:B------:R1:W-:Y:S04]  /*12c50*/  LDGSTS.E [R5+0xf480], desc[UR8][R30.64], P5 ;  /* 0x0f4800001e057fae */ /* 0x0003e8000a921848 */
[----:B------:R1:W-:Y:S04]  /*12c60*/  LDGSTS.E [R5+0xfc00], desc[UR8][R28.64], P4 ;  /* 0x0fc000001c057fae */ /* 0x0003e8000a121848 */
[----:B------:R1:W-:Y:S01]  /*12c70*/  LDGSTS.E [R5+0xfc80], desc[UR8][R26.64], P5 ;  /* 0x0fc800001a057fae */ /* 0x0003e2000a921848 */
[----:B--2---:R-:W-:-:S03]  /*12c80*/  IMAD.WIDE R142, R4, 0x4, R38 ;  /* 0x00000004048e7825 */ /* 0x004fc600078e0226 */
[----:B------:R-:W2:Y:S01]  /*12c90*/  LDL.LU.64 R38, [R1+0xb48] ;  /* 0x000b480001267983 */ /* 0x000ea20000300a00 */
[----:B---3--:R-:W-:-:S03]  /*12ca0*/  IMAD.WIDE R130, R4, 0x4, R36 ;  /* 0x0000000404827825 */ /* 0x008fc600078e0224 */
[----:B------:R-:W3:Y:S01]  /*12cb0*/  LDL.LU.64 R36, [R1+0x7d8] ;  /* 0x0007d80001247983 */ /* 0x000ee20000300a00 */
[----:B------:R-:W-:-:S04]  /*12cc0*/  IMAD.WIDE R144, R4, 0x4, R96 ;  /* 0x0000000404907825 */ /* 0x000fc800078e0260 */
[C---:B------:R-:W-:Y:S01]  /*12cd0*/  IMAD.WIDE R140, R4.reuse, 0x4, R126 ;  /* 0x00000004048c7825 */ /* 0x040fe200078e027e */
[----:B------:R-:W-:Y:S03]  /*12ce0*/  STL.64 [R1+0xb0], R144 ;  /* 0x0000b09001007387 */ /* 0x000fe60000100a00 */
[C---:B------:R-:W-:Y:S01]  /*12cf0*/  IMAD.WIDE R128, R4.reuse, 0x4, R98 ;  /* 0x0000000404807825 */ /* 0x040fe200078e0262 */
[----:B------:R-:W-:Y:S04]  /*12d00*/  STL.64 [R1+0xe0], R142 ;  /* 0x0000e08e01007387 */ /* 0x000fe80000100a00 */
[----:B------:R-:W2:Y:S01]  /*12d10*/  LDL.LU.64 R114, [R1+0xb58] ;  /* 0x000b580001727983 */ /* 0x000ea20000300a00 */
[----:B------:R-:W-:-:S03]  /*12d20*/  IMAD.WIDE R126, R4, 0x4, R118 ;  /* 0x00000004047e7825 */ /* 0x000fc600078e0276 */
[----:B------:R-:W-:Y:S04]  /*12d30*/  STL.64 [R1+0x3c8], R140 ;  /* 0x0003c88c01007387 */ /* 0x000fe80000100a00 */
[----:B------:R-:W2:Y:S01]  /*12d40*/  LDL.LU.64 R112, [R1+0x7c8] ;  /* 0x0007c80001707983 */ /* 0x000ea20000300a00 */
[----:B------:R-:W-:-:S03]  /*12d50*/  IMAD.WIDE R124, R4, 0x4, R110 ;  /* 0x00000004047c7825 */ /* 0x000fc600078e026e */
[----:B------:R-:W-:Y:S04]  /*12d60*/  STL.64 [R1+0x3d0], R130 ;  /* 0x0003d08201007387 */ /* 0x000fe80000100a00 */
[----:B------:R-:W-:Y:S04]  /*12d70*/  STL.64 [R1+0x440], R128 ;  /* 0x0004408001007387 */ /* 0x000fe80000100a00 */
[----:B------:R-:W2:Y:S04]  /*12d80*/  LDL.LU.64 R110, [R1+0xb80] ;  /* 0x000b8000016e7983 */ /* 0x000ea80000300a00 */
[----:B------:R-:W2:Y:S01]  /*12d90*/  LDL.LU.64 R108, [R1+0x7c0] ;  /* 0x0007c000016c7983 */ /* 0x000ea20000300a00 */
[----:B----4-:R-:W-:-:S03]  /*12da0*/  IMAD.WIDE R122, R4, 0x4, R102 ;  /* 0x00000004047a7825 */ /* 0x010fc600078e0266 */
[----:B------:R-:W-:Y:S04]  /*12db0*/  STL.64 [R1+0x448], R126 ;  /* 0x0004487e01007387 */ /* 0x000fe80000100a00 */
[----:B------:R-:W4:Y:S01]  /*12dc0*/  LDL.LU.64 R102, [R1+0xbb0] ;  /* 0x000bb00001667983 */ /* 0x000f220000300a00 */
[----:B-----5:R-:W-:-:S03]  /*12dd0*/  IMAD.WIDE R120, R4, 0x4, R46 ;  /* 0x0000000404787825 */ /* 0x020fc600078e022e */
[----:B------:R-:W5:Y:S04]  /*12de0*/  LDL.LU.64 R106, [R1+0x768] ;  /* 0x00076800016a7983 */ /* 0x000f680000300a00 */
[----:B------:R-:W-:Y:S04]  /*12df0*/  STL.64 [R1+0x830], R124 ;  /* 0x0008307c01007387 */ /* 0x000fe80000100a00 */
[----:B------:R-:W5:Y:S04]  /*12e00*/  LDL.LU.64 R46, [R1+0xbb8] ;  /* 0x000bb800012e7983 */ /* 0x000f680000300a00 */
[----:B------:R-:W-:Y:S01]  /*12e10*/  LDGSTS.E [R23+0x8500], desc[UR8][R144.64], P4 ;  /* 0x0850000090177fae */ /* 0x000fe2000a121848 */
[----:B------:R-:W-:-:S03]  /*12e20*/  IMAD.WIDE R118, R4, 0x4, R42 ;  /* 0x0000000404767825 */ /* 0x000fc600078e022a */
[----:B------:R-:W-:Y:S04]  /*12e30*/  LDGSTS.E [R23+0x8580], desc[UR8][R142.64], P5 ;  /* 0x085800008e177fae */ /* 0x000fe8000a921848 */
[----:B------:R-:W5:Y:S04]  /*12e40*/  LDL.LU.64 R42, [R1+0x750] ;  /* 0x00075000012a7983 */ /* 0x000f680000300a00 */
[----:B------:R-:W-:Y:S01]  /*12e50*/  STL.64 [R1+0x838], R122 ;  /* 0x0008387a01007387 */ /* 0x000fe20000100a00 */
[----:B------:R-:W-:-:S03]  /*12e60*/  IMAD.WIDE R116, R4, 0x4, R40 ;  /* 0x0000000404747825 */ /* 0x000fc600078e0228 */
[----:B------:R-:W5:Y:S01]  /*12e70*/  LDL.LU.64 R104, [R1+0xbc0] ;  /* 0x000bc00001687983 */ /* 0x000f620000300a00 */
[----:B------:R-:W-:-:S03]  /*12e80*/  IMAD.WIDE R96, R4, 0x4, R44 ;  /* 0x0000000404607825 */ /* 0x000fc600078e022c */
[----:B------:R-:W5:Y:S04]  /*12e90*/  LDL.LU.64 R100, [R1+0x728] ;  /* 0x0007280001647983 */ /* 0x000f680000300a00 */
[----:B------:R-:W-:Y:S04]  /*12ea0*/  STL.64 [R1+0x8b0], R120 ;  /* 0x0008b07801007387 */ /* 0x000fe80000100a00 */
[----:B------:R-:W5:Y:S04]  /*12eb0*/  LDL.LU.64 R40, [R1+0xbc8] ;  /* 0x000bc80001287983 */ /* 0x000f680000300a00 */
[----:B------:R-:W5:Y:S04]  /*12ec0*/  LDL.LU.64 R44, [R1+0x718] ;  /* 0x00071800012c7983 */ /* 0x000f680000300a00 */
[----:B------:R-:W-:Y:S04]  /*12ed0*/  STL.64 [R1+0x8b8], R118 ;  /* 0x0008b87601007387 */ /* 0x000fe80000100a00 */
        /* <DEDUP_REMOVED lines=9> */
[----:B------:R-:W-:Y:S01]  /*12f70*/  LDGSTS.E [R23+0xad80], desc[UR8][R96.64], P5 ;  /* 0x0ad8000060177fae */ /* 0x000fe2000a921848 */
[----:B---3--:R-:W-:-:S03]  /*12f80*/  IMAD.WIDE R98, R4, 0x4, R36 ;  /* 0x0000000404627825 */ /* 0x008fc600078e0224 */
[----:B------:R-:W3:Y:S04]  /*12f90*/  LDL.LU.64 R36, [R1+0xbf0] ;  /* 0x000bf00001247983 */ /* 0x000ee80000300a00 */
[----:B------:R-:W1:Y:S04]  /*12fa0*/  LDL.LU.64 R154, [R1+0x6c0] ;  /* 0x0006c000019a7983 */ /* 0x000e680000300a00 */
[----:B------:R-:W-:Y:S04]  /*12fb0*/  STL.64 [R1+0x930], R116 ;  /* 0x0009307401007387 */ /* 0x000fe80000100a00 */
[----:B------:R-:W3:Y:S04]  /*12fc0*/  LDL.LU.64 R174, [R1+0xbe8] ;  /* 0x000be80001ae7983 */ /* 0x000ee80000300a00 */
[----:B------:R-:W3:Y:S04]  /*12fd0*/  LDL.LU.64 R146, [R1+0x6b0] ;  /* 0x0006b00001927983 */ /* 0x000ee80000300a00 */
[----:B------:R1:W-:Y:S04]  /*12fe0*/  STL.64 [R1+0x938], R96 ;  /* 0x0009386001007387 */ /* 0x0003e80000100a00 */
[----:B------:R-:W3:Y:S04]  /*12ff0*/  LDL.LU.64 R166, [R1+0xbd8] ;  /* 0x000bd80001a67983 */ /* 0x000ee80000300a00 */
[----:B------:R-:W3:Y:S01]  /*13000*/  LDL.LU.64 R150, [R1+0x698] ;  /* 0x0006980001967983 */ /* 0x000ee20000300a00 */
[----:B--2---:R-:W-:-:S04]  /*13010*/  IMAD.WIDE R38, R4, 0x4, R38 ;  /* 0x0000000404267825 */ /* 0x004fc800078e0226 */
[C---:B------:R-:W-:Y:S01]  /*13020*/  IMAD.WIDE R114, R4.reuse, 0x4, R114 ;  /* 0x0000000404727825 */ /* 0x040fe200078e0272 */
[----:B------:R2:W-:Y:S03]  /*13030*/  STL.64 [R1+0x9b0], R38 ;  /* 0x0009b02601007387 */ /* 0x0005e60000100a00 */
[C---:B------:R-:W-:Y:S01]  /*13040*/  IMAD.WIDE R112, R4.reuse, 0x4, R112 ;  /* 0x0000000404707825 */ /* 0x040fe200078e0270 */
[----:B------:R2:W-:Y:S03]  /*13050*/  STL.64 [R1+0x9b8], R98 ;  /* 0x0009b86201007387 */ /* 0x0005e60000100a00 */
[C---:B------:R-:W-:Y:S01]  /*13060*/  IMAD.WIDE R110, R4.reuse, 0x4, R110 ;  /* 0x00000004046e7825 */ /* 0x040fe200078e026e */
[----:B------:R-:W-:Y:S03]  /*13070*/  STL.64 [R1+0xa30], R114 ;  /* 0x000a307201007387 */ /* 0x000fe60000100a00 */
[C---:B------:R-:W-:Y:S01]  /*13080*/  IMAD.WIDE R108, R4.reuse, 0x4, R108 ;  /* 0x00000004046c7825 */ /* 0x040fe200078e026c */
[----:B------:R-:W-:Y:S03]  /*13090*/  STL.64 [R1+0xa38], R112 ;  /* 0x000a387001007387 */ /* 0x000fe60000100a00 */
[C---:B----4-:R-:W-:Y:S01]  /*130a0*/  IMAD.WIDE R102, R4.reuse, 0x4, R102 ;  /* 0x0000000404667825 */ /* 0x050fe200078e0266 */
[----:B------:R4:W-:Y:S03]  /*130b0*/  STL.64 [R1+0xab0], R110 ;  /* 0x000ab06e01007387 */ /* 0x0009e60000100a00 */
[C---:B-----5:R-:W-:Y:S01]  /*130c0*/  IMAD.WIDE R106, R4.reuse, 0x4, R106 ;  /* 0x00000004046a7825 */ /* 0x060fe200078e026a */
[----:B------:R-:W-:Y:S03]  /*130d0*/  STL.64 [R1+0xab8], R108 ;  /* 0x000ab86c01007387 */ /* 0x000fe60000100a00 */
[C---:B------:R-:W-:Y:S01]  /*130e0*/  IMAD.WIDE R46, R4.reuse, 0x4, R46 ;  /* 0x00000004042e7825 */ /* 0x040fe200078e022e */
[----:B------:R5:W-:Y:S04]  /*130f0*/  STL.64 [R1+0xb30], R102 ;  /* 0x000b306601007387 */ /* 0x000be80000100a00 */
[----:B------:R-:W-:Y:S01]  /*13100*/  STL.64 [R1+0xb38], R106 ;  /* 0x000b386a01007387 */ /* 0x000fe20000100a00 */
[----:B------:R-:W-:-:S03]  /*13110*/  IMAD.WIDE R42, R4, 0x4, R42 ;  /* 0x00000004042a7825 */ /* 0x000fc600078e022a */
[----:B------:R5:W-:Y:S01]  /*13120*/  STL.64 [R1+0xbb0], R46 ;  /* 0x000bb02e01007387 */ /* 0x000be20000100a00 */
[----:B------:R-:W-:-:S03]  /*13130*/  IMAD.WIDE R104, R4, 0x4, R104 ;  /* 0x0000000404687825 */ /* 0x000fc600078e0268 */
[----:B------:R5:W-:Y:S01]  /*13140*/  STL.64 [R1+0xbb8], R42 ;  /* 0x000bb82a01007387 */ /* 0x000be20000100a00 */
[----:B------:R-:W-:-:S03]  /*13150*/  IMAD.WIDE R100, R4, 0x4, R100 ;  /* 0x0000000404647825 */ /* 0x000fc600078e0264 */
[----:B------:R-:W-:Y:S01]  /*13160*/  STL.64 [R1+0xc30], R104 ;  /* 0x000c306801007387 */ /* 0x000fe20000100a00 */
[----:B------:R-:W-:-:S03]  /*13170*/  IMAD.WIDE R40, R4, 0x4, R40 ;  /* 0x0000000404287825 */ /* 0x000fc600078e0228 */
[----:B------:R-:W-:Y:S01]  /*13180*/  STL.64 [R1+0xc38], R100 ;  /* 0x000c386401007387 */ /* 0x000fe20000100a00 */
[----:B------:R-:W-:-:S03]  /*13190*/  IMAD.WIDE R44, R4, 0x4, R44 ;  /* 0x00000004042c7825 */ /* 0x000fc600078e022c */
[----:B------:R5:W-:Y:S04]  /*131a0*/  STL.64 [R1+0xcb0], R40 ;  /* 0x000cb02801007387 */ /* 0x000be80000100a00 */
[----:B------:R5:W-:Y:S04]  /*131b0*/  STL.64 [R1+0xcb8], R44 ;  /* 0x000cb82c01007387 */ /* 0x000be80000100a00 */
[----:B------:R-:W-:Y:S04]  /*131c0*/  LDGSTS.E [R23+0xb500], desc[UR8][R38.64], P4 ;  /* 0x0b50000026177fae */ /* 0x000fe8000a121848 */
        /* <DEDUP_REMOVED lines=14> */
[C---:B-1----:R-:W-:Y:S01]  /*132b0*/  IMAD.WIDE R34, R4.reuse, 0x4, R154 ;  /* 0x0000000404227825 */ /* 0x042fe200078e029a */
[----:B------:R1:W-:Y:S03]  /*132c0*/  STL.64 [R1+0xd30], R36 ;  /* 0x000d302401007387 */ /* 0x0003e60000100a00 */
[C---:B------:R-:W-:Y:S01]  /*132d0*/  IMAD.WIDE R32, R4.reuse, 0x4, R174 ;  /* 0x0000000404207825 */ /* 0x040fe200078e02ae */
[----:B------:R3:W-:Y:S03]  /*132e0*/  STL.64 [R1+0xd38], R34 ;  /* 0x000d382201007387 */ /* 0x0007e60000100a00 */
[C---:B------:R-:W-:Y:S01]  /*132f0*/  IMAD.WIDE R30, R4.reuse, 0x4, R146 ;  /* 0x00000004041e7825 */ /* 0x040fe200078e0292 */
[----:B------:R3:W-:Y:S03]  /*13300*/  STL.64 [R1+0xdb0], R32 ;  /* 0x000db02001007387 */ /* 0x0007e60000100a00 */
[C---:B------:R-:W-:Y:S01]  /*13310*/  IMAD.WIDE R28, R4.reuse, 0x4, R166 ;  /* 0x00000004041c7825 */ /* 0x040fe200078e02a6 */
[----:B------:R3:W-:Y:S03]  /*13320*/  STL.64 [R1+0xdb8], R30 ;  /* 0x000db81e01007387 */ /* 0x0007e60000100a00 */
[C---:B------:R-:W-:Y:S01]  /*13330*/  IMAD.WIDE R26, R4.reuse, 0x4, R150 ;  /* 0x00000004041a7825 */ /* 0x040fe200078e0296 */
[----:B------:R3:W-:Y:S04]  /*13340*/  STL.64 [R1+0xe30], R28 ;  /* 0x000e301c01007387 */ /* 0x0007e80000100a00 */
[----:B------:R3:W-:Y:S04]  /*13350*/  STL.64 [R1+0xe38], R26 ;  /* 0x000e381a01007387 */ /* 0x0007e80000100a00 */
[----:B------:R-:W3:Y:S04]  /*13360*/  LDL.LU.64 R96, [R1+0xbf8] ;  /* 0x000bf80001607983 */ /* 0x000ee80000300a00 */
[----:B--2---:R-:W2:Y:S04]  /*13370*/  LDL.LU.64 R38, [R1+0xaf8] ;  /* 0x000af80001267983 */ /* 0x004ea80000300a00 */
[----:B------:R-:W3:Y:S04]  /*13380*/  LDL.LU.64 R126, [R1+0xc40] ;  /* 0x000c4000017e7983 */ /* 0x000ee80000300a00 */
[----:B------:R-:W3:Y:S04]  /*13390*/  LDL.LU.64 R98, [R1+0xa40] ;  /* 0x000a400001627983 */ /* 0x000ee80000300a00 */
[----:B------:R-:W3:Y:S04]  /*133a0*/  LDL.LU.64 R118, [R1+0xc48] ;  /* 0x000c480001767983 */ /* 0x000ee80000300a00 */
[----:B----4-:R-:W4:Y:S04]  /*133b0*/  LDL.LU.64 R110, [R1+0x9d8] ;  /* 0x0009d800016e7983 */ /* 0x010f280000300a00 */
[----:B-----5:R-:W5:Y:S04]  /*133c0*/  LDL.LU.64 R102, [R1+0xc50] ;  /* 0x000c500001667983 */ /* 0x020f680000300a00 */
[----:B------:R-:W5:Y:S04]  /*133d0*/  LDL.LU.64 R46, [R1+0x9c0] ;  /* 0x0009c000012e7983 */ /* 0x000f680000300a00 */
[----:B------:R-:W5:Y:S04]  /*133e0*/  LDL.LU.64 R42, [R1+0xc58] ;  /* 0x000c5800012a7983 */ /* 0x000f680000300a00 */
[----:B------:R-:W5:Y:S04]  /*133f0*/  LDL.LU.64 R40, [R1+0x8c8] ;  /* 0x0008c80001287983 */ /* 0x000f680000300a00 */
[----:B------:R5:W-:Y:S04]  /*13400*/  LDGSTS.E [R23+0xed00], desc[UR8][R36.64], P4 ;  /* 0x0ed0000024177fae */ /* 0x000be8000a121848 */
[----:B------:R-:W5:Y:S04]  /*13410*/  LDL.LU.64 R44, [R1+0xc90] ;  /* 0x000c9000012c7983 */ /* 0x000f680000300a00 */
[----:B------:R5:W-:Y:S04]  /*13420*/  LDGSTS.E [R23+0xed80], desc[UR8][R34.64], P5 ;  /* 0x0ed8000022177fae */ /* 0x000be8000a921848 */
[----:B-1----:R-:W5:Y:S04]  /*13430*/  LDL.LU.64 R36, [R1+0x8d8] ;  /* 0x0008d80001247983 */ /* 0x002f680000300a00 */
        /* <DEDUP_REMOVED lines=8> */
[----:B------:R-:W-:-:S03]  /*134c0*/  IMAD.WIDE R130, R4, 0x4, R126 ;  /* 0x0000000404827825 */ /* 0x000fc600078e027e */
[----:B------:R-:W-:Y:S01]  /*134d0*/  STL.64 [R1+0xe8], R142 ;  /* 0x0000e88e01007387 */ /* 0x000fe20000100a00 */
[----:B------:R-:W-:-:S03]  /*134e0*/  IMAD.WIDE R128, R4, 0x4, R98 ;  /* 0x0000000404807825 */ /* 0x000fc600078e0262 */
[----:B------:R-:W-:Y:S01]  /*134f0*/  STL.64 [R1+0xf0], R140 ;  /* 0x0000f08c01007387 */ /* 0x000fe20000100a00 */
[----:B------:R-:W-:-:S03]  /*13500*/  IMAD.WIDE R126, R4, 0x4, R118 ;  /* 0x00000004047e7825 */ /* 0x000fc600078e0276 */
[----:B------:R-:W-:Y:S01]  /*13510*/  LDGSTS.E [R20+0x8600], desc[UR8][R142.64], P4 ;  /* 0x086000008e147fae */ /* 0x000fe2000a121848 */
[----:B----4-:R-:W-:-:S03]  /*13520*/  IMAD.WIDE R124, R4, 0x4, R110 ;  /* 0x00000004047c7825 */ /* 0x010fc600078e026e */
[----:B------:R-:W4:Y:S04]  /*13530*/  LDL.LU.64 R110, [R1+0xcc0] ;  /* 0x000cc000016e7983 */ /* 0x000f280000300a00 */
[----:B------:R-:W-:Y:S01]  /*13540*/  STL.64 [R1+0x3d8], R130 ;  /* 0x0003d88201007387 */ /* 0x000fe20000100a00 */
[----:B-----5:R-:W-:-:S03]  /*13550*/  IMAD.WIDE R122, R4, 0x4, R102 ;  /* 0x00000004047a7825 */ /* 0x020fc600078e0266 */
[----:B------:R-:W5:Y:S04]  /*13560*/  LDL.LU.64 R108, [R1+0x858] ;  /* 0x00085800016c7983 */ /* 0x000f680000300a00 */
[----:B------:R-:W-:Y:S01]  /*13570*/  STL.64 [R1+0x3e0], R128 ;  /* 0x0003e08001007387 */ /* 0x000fe20000100a00 */
[----:B------:R-:W-:-:S03]  /*13580*/  IMAD.WIDE R120, R4, 0x4, R46 ;  /* 0x0000000404787825 */ /* 0x000fc600078e022e */
[----:B------:R-:W-:Y:S01]  /*13590*/  STL.64 [R1+0x7c0], R126 ;  /* 0x0007c07e01007387 */ /* 0x000fe20000100a00 */
[----:B------:R-:W-:-:S03]  /*135a0*/  IMAD.WIDE R118, R4, 0x4, R42 ;  /* 0x0000000404767825 */ /* 0x000fc600078e022a */
[----:B------:R-:W5:Y:S04]  /*135b0*/  LDL.LU.64 R102, [R1+0xcc8] ;  /* 0x000cc80001667983 */ /* 0x000f680000300a00 */
[----:B------:R-:W5:Y:S04]  /*135c0*/  LDL.LU.64 R106, [R1+0x850] ;  /* 0x00085000016a7983 */ /* 0x000f680000300a00 */
        /* <DEDUP_REMOVED lines=8> */
[----:B------:R-:W-:Y:S01]  /*13650*/  STL.64 [R1+0x848], R120 ;  /* 0x0008487801007387 */ /* 0x000fe20000100a00 */
[----:B------:R-:W-:-:S03]  /*13660*/  IMAD.WIDE R98, R4, 0x4, R36 ;  /* 0x0000000404627825 */ /* 0x000fc600078e0224 */
        /* <DEDUP_REMOVED lines=11> */
[----:B------:R-:W-:Y:S04]  /*13720*/  LDGSTS.E [R20+0xa680], desc[UR8][R116.64], P5 ;  /* 0x0a68000074147fae */ /* 0x000fe8000a921848 */
[----:B------:R1:W-:Y:S04]  /*13730*/  LDGSTS.E [R20+0xae00], desc[UR8][R114.64], P4 ;  /* 0x0ae0000072147fae */ /* 0x0003e8000a121848 */
[----:B------:R-:W-:Y:S01]  /*13740*/  LDGSTS.E [R20+0xae80], desc[UR8][R98.64], P5 ;  /* 0x0ae8000062147fae */ /* 0x000fe2000a921848 */
[----:B--2---:R-:W-:-:S03]  /*13750*/  IMAD.WIDE R96, R4, 0x4, R38 ;  /* 0x0000000404607825 */ /* 0x004fc600078e0226 */
[----:B------:R-:W2:Y:S04]  /*13760*/  LDL.LU.64 R38, [R1+0xd48] ;  /* 0x000d480001267983 */ /* 0x000ea80000300a00 */
[----:B------:R-:W2:Y:S04]  /*13770*/  LDL.LU.64 R36, [R1+0x730] ;  /* 0x0007300001247983 */ /* 0x000ea80000300a00 */
[----:B------:R-:W-:Y:S04]  /*13780*/  STL.64 [R1+0x8c8], R116 ;  /* 0x0008c87401007387 */ /* 0x000fe80000100a00 */
[----:B------:R-:W2:Y:S04]  /*13790*/  LDL.LU.64 R154, [R1+0xd50] ;  /* 0x000d5000019a7983 */ /* 0x000ea80000300a00 */
[----:B------:R-:W1:Y:S04]  /*137a0*/  LDL.LU.64 R144, [R1+0x710] ;  /* 0x0007100001907983 */ /* 0x000e680000300a00 */
[----:B------:R-:W-:Y:S04]  /*137b0*/  STL.64 [R1+0x940], R114 ;  /* 0x0009407201007387 */ /* 0x000fe80000100a00 */
[----:B------:R-:W2:Y:S04]  /*137c0*/  LDL.LU.64 R174, [R1+0xd58] ;  /* 0x000d580001ae7983 */ /* 0x000ea80000300a00 */
[----:B------:R-:W2:Y:S04]  /*137d0*/  LDL.LU.64 R146, [R1+0x6b8] ;  /* 0x0006b80001927983 */ /* 0x000ea80000300a00 */
[----:B------:R-:W-:Y:S04]  /*137e0*/  STL.64 [R1+0x948], R98 ;  /* 0x0009486201007387 */ /* 0x000fe80000100a00 */
[----:B------:R-:W2:Y:S04]  /*137f0*/  LDL.LU.64 R166, [R1+0xdd0] ;  /* 0x000dd00001a67983 */ /* 0x000ea80000300a00 */
[----:B------:R-:W2:Y:S01]  /*13800*/  LDL.LU.64 R150, [R1+0x6a8] ;  /* 0x0006a80001967983 */ /* 0x000ea20000300a00 */
[----:B---3--:R-:W-:-:S04]  /*13810*/  IMAD.WIDE R112, R4, 0x4, R112 ;  /* 0x0000000404707825 */ /* 0x008fc800078e0270 */
[C---:B----4-:R-:W-:Y:S01]  /*13820*/  IMAD.WIDE R110, R4.reuse, 0x4, R110 ;  /* 0x00000004046e7825 */ /* 0x050fe200078e026e */
[----:B------:R3:W-:Y:S03]  /*13830*/  STL.64 [R1+0x9c0], R96 ;  /* 0x0009c06001007387 */ /* 0x0007e60000100a00 */
[C---:B-----5:R-:W-:Y:S01]  /*13840*/  IMAD.WIDE R108, R4.reuse, 0x4, R108 ;  /* 0x00000004046c7825 */ /* 0x060fe200078e026c */
[----:B------:R-:W-:Y:S03]  /*13850*/  STL.64 [R1+0x9c8], R112 ;  /* 0x0009c87001007387 */ /* 0x000fe60000100a00 */
[C---:B------:R-:W-:Y:S01]  /*13860*/  IMAD.WIDE R102, R4.reuse, 0x4, R102 ;  /* 0x0000000404667825 */ /* 0x040fe200078e0266 */
[----:B------:R4:W-:Y:S03]  /*13870*/  STL.64 [R1+0xa40], R110 ;  /* 0x000a406e01007387 */ /* 0x0009e60000100a00 */
[C---:B------:R-:W-:Y:S01]  /*13880*/  IMAD.WIDE R106, R4.reuse, 0x4, R106 ;  /* 0x00000004046a7825 */ /* 0x040fe200078e026a */
        /* <DEDUP_REMOVED lines=8> */
[----:B------:R5:W-:Y:S03]  /*13910*/  STL.64 [R1+0xb48], R42 ;  /* 0x000b482a01007387 */ /* 0x000be60000100a00 */
[C---:B------:R-:W-:Y:S01]  /*13920*/  IMAD.WIDE R40, R4.reuse, 0x4, R40 ;  /* 0x0000000404287825 */ /* 0x040fe200078e0228 */
[----:B------:R-:W-:Y:S03]  /*13930*/  STL.64 [R1+0xbc0], R104 ;  /* 0x000bc06801007387 */ /* 0x000fe60000100a00 */
[C---:B------:R-:W-:Y:S01]  /*13940*/  IMAD.WIDE R44, R4.reuse, 0x4, R44 ;  /* 0x00000004042c7825 */ /* 0x040fe200078e022c */
[----:B------:R-:W-:Y:S04]  /*13950*/  STL.64 [R1+0xbc8], R100 ;  /* 0x000bc86401007387 */ /* 0x000fe80000100a00 */
[----:B------:R5:W-:Y:S04]  /*13960*/  STL.64 [R1+0xc40], R40 ;  /* 0x000c402801007387 */ /* 0x000be80000100a00 */
[----:B------:R5:W-:Y:S04]  /*13970*/  STL.64 [R1+0xc48], R44 ;  /* 0x000c482c01007387 */ /* 0x000be80000100a00 */
[----:B------:R-:W-:Y:S04]  /*13980*/  LDGSTS.E [R20+0xb600], desc[UR8][R96.64], P4 ;  /* 0x0b60000060147fae */ /* 0x000fe8000a121848 */
[----:B------:R-:W-:Y:S04]  /*13990*/  LDGSTS.E [R20+0xb680], desc[UR8][R112.64], P5 ;  /* 0x0b68000070147fae */ /* 0x000fe8000a921848 */
[----:B------:R5:W-:Y:S04]  /*139a0*/  LDGSTS.E [R20+0xbe00], desc[UR8][R110.64], P4 ;  /* 0x0be000006e147fae */ /* 0x000be8000a121848 */
[----:B------:R5:W-:Y:S04]  /*139b0*/  LDGSTS.E [R20+0xbe80], desc[UR8][R108.64], P5 ;  /* 0x0be800006c147fae */ /* 0x000be8000a921848 */
[----:B------:R-:W-:Y:S04]  /*139c0*/  LDGSTS.E [R20+0xc600], desc[UR8][R102.64], P4 ;  /* 0x0c60000066147fae */ /* 0x000fe8000a121848 */
[----:B------:R-:W-:Y:S04]  /*139d0*/  LDGSTS.E [R20+0xc680], desc[UR8][R106.64], P5 ;  /* 0x0c6800006a147fae */ /* 0x000fe8000a921848 */
[----:B------:R-:W-:Y:S04]  /*139e0*/  LDGSTS.E [R20+0xce00], desc[UR8][R46.64], P4 ;  /* 0x0ce000002e147fae */ /* 0x000fe8000a121848 */
[----:B------:R-:W-:Y:S04]  /*139f0*/  LDGSTS.E [R20+0xce80], desc[UR8][R42.64], P5 ;  /* 0x0ce800002a147fae */ /* 0x000fe8000a921848 */
[----:B------:R-:W-:Y:S04]  /*13a00*/  LDGSTS.E [R20+0xd600], desc[UR8][R104.64], P4 ;  /* 0x0d60000068147fae */ /* 0x000fe8000a121848 */
[----:B------:R-:W-:Y:S04]  /*13a10*/  LDGSTS.E [R20+0xd680], desc[UR8][R100.64], P5 ;  /* 0x0d68000064147fae */ /* 0x000fe8000a921848 */
[----:B------:R-:W-:Y:S04]  /*13a20*/  LDGSTS.E [R20+0xde00], desc[UR8][R40.64], P4 ;  /* 0x0de0000028147fae */ /* 0x000fe8000a121848 */
[----:B------:R-:W-:Y:S01]  /*13a30*/  LDGSTS.E [R20+0xde80], desc[UR8][R44.64], P5 ;  /* 0x0de800002c147fae */ /* 0x000fe2000a921848 */
[----:B--2---:R-:W-:-:S04]  /*13a40*/  IMAD.WIDE R38, R4, 0x4, R38 ;  /* 0x0000000404267825 */ /* 0x004fc800078e0226 */
[C---:B------:R-:W-:Y:S01]  /*13a50*/  IMAD.WIDE R36, R4.reuse, 0x4, R36 ;  /* 0x0000000404247825 */ /* 0x040fe200078e0224 */
[----:B------:R-:W-:Y:S03]  /*13a60*/  STL.64 [R1+0xcc0], R38 ;  /* 0x000cc02601007387 */ /* 0x000fe60000100a00 */
[C---:B------:R-:W-:Y:S01]  /*13a70*/  IMAD.WIDE R34, R4.reuse, 0x4, R154 ;  /* 0x0000000404227825 */ /* 0x040fe200078e029a */
[----:B------:R2:W-:Y:S03]  /*13a80*/  STL.64 [R1+0xcc8], R36 ;  /* 0x000cc82401007387 */ /* 0x0005e60000100a00 */
        /* <DEDUP_REMOVED lines=11> */
[----:B---3--:R-:W3:Y:S04]  /*13b40*/  LDL.LU.64 R96, [R1+0xdd8] ;  /* 0x000dd80001607983 */ /* 0x008ee80000300a00 */
        /* <DEDUP_REMOVED lines=8> */
[----:B------:R-:W5:Y:S04]  /*13bd0*/  LDL.LU.64 R44, [R1+0xb08] ;  /* 0x000b0800012c7983 */ /* 0x000f680000300a00 */
[----:B------:R-:W-:Y:S04]  /*13be0*/  LDGSTS.E [R20+0xe600], desc[UR8][R38.64], P4 ;  /* 0x0e60000026147fae */ /* 0x000fe8000a121848 */
[----:B------:R-:W-:Y:S04]  /*13bf0*/  LDGSTS.E [R20+0xe680], desc[UR8][R36.64], P5 ;  /* 0x0e68000024147fae */ /* 0x000fe8000a921848 */
[----:B------:R-:W-:Y:S04]  /*13c00*/  LDGSTS.E [R20+0xee00], desc[UR8][R34.64], P4 ;  /* 0x0ee0000022147fae */ /* 0x000fe8000a121848 */
[----:B------:R-:W-:Y:S04]  /*13c10*/  LDGSTS.E [R20+0xee80], desc[UR8][R32.64], P5 ;  /* 0x0ee8000020147fae */ /* 0x000fe8000a921848 */
[----:B--2---:R-:W2:Y:S04]  /*13c20*/  LDL.LU.64 R36, [R1+0xe60] ;  /* 0x000e600001247983 */ /* 0x004ea80000300a00 */
[----:B------:R-:W2:Y:S04]  /*13c30*/  LDL.LU.64 R38, [R1+0xa58] ;  /* 0x000a580001267983 */ /* 0x000ea80000300a00 */
[----:B------:R-:W2:Y:S04]  /*13c40*/  LDL.LU.64 R108, [R1+0xe68] ;  /* 0x000e6800016c7983 */ /* 0x000ea80000300a00 */
[----:B------:R-:W-:Y:S04]  /*13c50*/  LDGSTS.E [R20+0xf600], desc[UR8][R30.64], P4 ;  /* 0x0f6000001e147fae */ /* 0x000fe8000a121848 */
[----:B------:R-:W-:Y:S04]  /*13c60*/  LDGSTS.E [R20+0xf680], desc[UR8][R28.64], P5 ;  /* 0x0f6800001c147fae */ /* 0x000fe8000a921848 */
[----:B------:R-:W-:Y:S04]  /*13c70*/  LDGSTS.E [R20+0xfe00], desc[UR8][R26.64], P4 ;  /* 0x0fe000001a147fae */ /* 0x000fe8000a121848 */
[----:B------:R1:W-:Y:S01]  /*13c80*/  LDGSTS.E [R20+0xfe80], desc[UR8][R22.64], P5 ;  /* 0x0fe8000016147fae */ /* 0x0003e2000a921848 */
[----:B---3--:R-:W-:-:S04]  /*13c90*/  IMAD.WIDE R140, R4, 0x4, R96 ;  /* 0x00000004048c7825 */ /* 0x008fc800078e0260 */
[C---:B------:R-:W-:Y:S01]  /*13ca0*/  IMAD.WIDE R130, R4.reuse, 0x4, R126 ;  /* 0x0000000404827825 */ /* 0x040fe200078e027e */
[----:B------:R-:W-:Y:S03]  /*13cb0*/  STL.64 [R1+0xf8], R140 ;  /* 0x0000f88c01007387 */ /* 0x000fe60000100a00 */
[C---:B------:R-:W-:Y:S01]  /*13cc0*/  IMAD.WIDE R128, R4.reuse, 0x4, R98 ;  /* 0x0000000404807825 */ /* 0x040fe200078e0262 */
[----:B------:R-:W3:Y:S03]  /*13cd0*/  LDL.LU.64 R106, [R1+0xa50] ;  /* 0x000a5000016a7983 */ /* 0x000ee60000300a00 */
[C---:B------:R-:W-:Y:S01]  /*13ce0*/  IMAD.WIDE R126, R4.reuse, 0x4, R118 ;  /* 0x00000004047e7825 */ /* 0x040fe200078e0276 */
[----:B------:R-:W-:Y:S03]  /*13cf0*/  STL.64 [R1+0x100], R130 ;  /* 0x0001008201007387 */ /* 0x000fe60000100a00 */
[C---:B----4-:R-:W-:Y:S01]  /*13d00*/  IMAD.WIDE R124, R4.reuse, 0x4, R110 ;  /* 0x00000004047c7825 */ /* 0x050fe200078e026e */
[----:B------:R-:W4:Y:S03]  /*13d10*/  LDL.LU.64 R104, [R1+0xe70] ;  /* 0x000e700001687983 */ /* 0x000f260000300a00 */
[C---:B-----5:R-:W-:Y:S01]  /*13d20*/  IMAD.WIDE R122, R4.reuse, 0x4, R102 ;  /* 0x00000004047a7825 */ /* 0x060fe200078e0266 */
[----:B------:R-:W-:Y:S04]  /*13d30*/  STL.64 [R1+0x3e8], R128 ;  /* 0x0003e88001007387 */ /* 0x000fe80000100a00 */
[----:B------:R-:W-:Y:S01]  /*13d40*/  STL.64 [R1+0x3f0], R126 ;  /* 0x0003f07e01007387 */ /* 0x000fe20000100a00 */
[----:B------:R-:W-:-:S03]  /*13d50*/  IMAD.WIDE R120, R4, 0x4, R46 ;  /* 0x0000000404787825 */ /* 0x000fc600078e022e */
[----:B------:R-:W5:Y:S04]  /*13d60*/  LDL.LU.64 R102, [R1+0x9f0] ;  /* 0x0009f00001667983 */ /* 0x000f680000300a00 */
[----:B------:R-:W5:Y:S04]  /*13d70*/  LDL.LU.64 R100, [R1+0xe78] ;  /* 0x000e780001647983 */ /* 0x000f680000300a00 */
[----:B------:R-:W-:Y:S01]  /*13d80*/  STL.64 [R1+0x7d0], R124 ;  /* 0x0007d07c01007387 */ /* 0x000fe20000100a00 */
[----:B------:R-:W-:-:S03]  /*13d90*/  IMAD.WIDE R118, R4, 0x4, R42 ;  /* 0x0000000404767825 */ /* 0x000fc600078e022a */
[----:B------:R-:W5:Y:S01]  /*13da0*/  LDL.LU.64 R98, [R1+0x978] ;  /* 0x0009780001627983 */ /* 0x000f620000300a00 */
[----:B------:R-:W-:-:S03]  /*13db0*/  IMAD.WIDE R114, R4, 0x4, R44 ;  /* 0x0000000404727825 */ /* 0x000fc600078e022c */
[----:B------:R-:W5:Y:S04]  /*13dc0*/  LDL.LU.64 R96, [R1+0xe80] ;  /* 0x000e800001607983 */ /* 0x000f680000300a00 */
[----:B------:R-:W-:Y:S01]  /*13dd0*/  STL.64 [R1+0x7d8], R122 ;  /* 0x0007d87a01007387 */ /* 0x000fe20000100a00 */
[----:B------:R-:W-:-:S03]  /*13de0*/  IMAD.WIDE R116, R4, 0x4, R40 ;  /* 0x0000000404747825 */ /* 0x000fc600078e0228 */
[----:B------:R-:W5:Y:S04]  /*13df0*/  LDL.LU.64 R46, [R1+0x8f0] ;  /* 0x0008f000012e7983 */ /* 0x000f680000300a00 */
[----:B------:R-:W5:Y:S04]  /*13e00*/  LDL.LU.64 R44, [R1+0xe88] ;  /* 0x000e8800012c7983 */ /* 0x000f680000300a00 */
[----:B------:R-:W-:Y:S01]  /*13e10*/  STL.64 [R1+0x850], R120 ;  /* 0x0008507801007387 */ /* 0x000fe20000100a00 */
[----:B--2---:R-:W-:-:S03]  /*13e20*/  IMAD.WIDE R110, R4, 0x4, R38 ;  /* 0x00000004046e7825 */ /* 0x004fc600078e0226 */
[----:B------:R-:W2:Y:S01]  /*13e30*/  LDL.LU.64 R42, [R1+0x868] ;  /* 0x00086800012a7983 */ /* 0x000ea20000300a00 */
[----:B------:R-:W-:-:S03]  /*13e40*/  IMAD.WIDE R112, R4, 0x4, R36 ;  /* 0x0000000404707825 */ /* 0x000fc600078e0224 */
[----:B------:R-:W2:Y:S04]  /*13e50*/  LDL.LU.64 R40, [R1+0xe90] ;  /* 0x000e900001287983 */ /* 0x000ea80000300a00 */
[----:B------:R-:W-:Y:S04]  /*13e60*/  STL.64 [R1+0x858], R118 ;  /* 0x0008587601007387 */ /* 0x000fe80000100a00 */
[----:B------:R-:W2:Y:S04]  /*13e70*/  LDL.LU.64 R38, [R1+0x860] ;  /* 0x0008600001267983 */ /* 0x000ea80000300a00 */
        /* <DEDUP_REMOVED lines=9> */
[----:B------:R-:W2:Y:S01]  /*13f10*/  LDL.LU.64 R142, [R1+0xeb0] ;  /* 0x000eb000018e7983 */ /* 0x000ea20000300a00 */
[----:B------:R-:W-:-:S03]  /*13f20*/  IMAD.WIDE R108, R4, 0x4, R108 ;  /* 0x00000004046c7825 */ /* 0x000fc600078e026c */
[----:B------:R-:W-:Y:S04]  /*13f30*/  STL.64 [R1+0x958], R110 ;  /* 0x0009586e01007387 */ /* 0x000fe80000100a00 */
[----:B------:R-:W-:Y:S01]  /*13f40*/  STL.64 [R1+0x9d0], R108 ;  /* 0x0009d06c01007387 */ /* 0x000fe20000100a00 */
[----:B-1----:R-:W-:-:S03]  /*13f50*/  IMAD.WIDE R20, R4, 0x4, R242 ;  /* 0x0000000404147825 */ /* 0x002fc600078e02f2 */
[----:B------:R-:W-:Y:S04]  /*13f60*/  LDGSTS.E [R24+0x8700], desc[UR8][R140.64], P4 ;  /* 0x087000008c187fae */ /* 0x000fe8000a121848 */
        /* <DEDUP_REMOVED lines=12> */
[----:B---3--:R-:W-:-:S04]  /*14030*/  IMAD.WIDE R106, R4, 0x4, R106 ;  /* 0x00000004046a7825 */ /* 0x008fc800078e026a */
[C---:B----4-:R-:W-:Y:S01]  /*14040*/  IMAD.WIDE R104, R4.reuse, 0x4, R104 ;  /* 0x0000000404687825 */ /* 0x050fe200078e0268 */
[----:B------:R-:W-:Y:S04]  /*14050*/  STL.64 [R1+0x9d8], R106 ;  /* 0x0009d86a01007387 */ /* 0x000fe80000100a00 */
[----:B------:R-:W-:Y:S04]  /*14060*/  STL.64 [R1+0xa50], R104 ;  /* 0x000a506801007387 */ /* 0x000fe80000100a00 */
[----:B------:R-:W-:Y:S01]  /*14070*/  LDGSTS.E [R24+0xb780], desc[UR8][R106.64], P5 ;  /* 0x0b7800006a187fae */ /* 0x000fe2000a921848 */
[----:B-----5:R-:W-:-:S03]  /*14080*/  IMAD.WIDE R102, R4, 0x4, R102 ;  /* 0x0000000404667825 */ /* 0x020fc600078e0266 */
[----:B------:R-:W-:Y:S01]  /*14090*/  LDGSTS.E [R24+0xbf00], desc[UR8][R104.64], P4 ;  /* 0x0bf0000068187fae */ /* 0x000fe2000a121848 */
[----:B------:R-:W-:-:S03]  /*140a0*/  IMAD.WIDE R100, R4, 0x4, R100 ;  /* 0x0000000404647825 */ /* 0x000fc600078e0264 */
[----:B------:R-:W-:Y:S01]  /*140b0*/  STL.64 [R1+0xa58], R102 ;  /* 0x000a586601007387 */ /* 0x000fe20000100a00 */
        /* <DEDUP_REMOVED lines=8> */
[----:B--2---:R-:W-:-:S03]  /*14140*/  IMAD.WIDE R42, R4, 0x4, R42 ;  /* 0x00000004042a7825 */ /* 0x004fc600078e022a */
[----:B------:R2:W-:Y:S01]  /*14150*/  STL.64 [R1+0xbd0], R44 ;  /* 0x000bd02c01007387 */ /* 0x0005e20000100a00 */
[----:B------:R-:W-:-:S03]  /*14160*/  IMAD.WIDE R40, R4, 0x4, R40 ;  /* 0x0000000404287825 */ /* 0x000fc600078e0228 */
[----:B------:R-:W-:Y:S01]  /*14170*/  STL.64 [R1+0xbd8], R42 ;  /* 0x000bd82a01007387 */ /* 0x000fe20000100a00 */
        /* <DEDUP_REMOVED lines=9> */
[----:B------:R-:W-:Y:S04]  /*14210*/  STL.64 [R1+0xd50], R32 ;  /* 0x000d502001007387 */ /* 0x000fe80000100a00 */
[----:B------:R-:W-:Y:S04]  /*14220*/  STL.64 [R1+0xd58], R30 ;  /* 0x000d581e01007387 */ /* 0x000fe80000100a00 */
[----:B------:R-:W3:Y:S01]  /*14230*/  LDL.LU.64 R242, [R1+0x1138] ;  /* 0x0011380001f27983 */ /* 0x000ee20000300a00 */
[----:B------:R-:W-:-:S03]  /*14240*/  IMAD.WIDE R28, R4, 0x4, R166 ;  /* 0x00000004041c7825 */ /* 0x000fc600078e02a6 */
[----:B------:R-:W-:Y:S01]  /*14250*/  LDGSTS.E [R24+0xbf80], desc[UR8][R102.64], P5 ;  /* 0x0bf8000066187fae */ /* 0x000fe2000a921848 */
[----:B------:R-:W-:-:S04]  /*14260*/  IMAD.WIDE R26, R4, 0x4, R150 ;  /* 0x00000004041a7825 */ /* 0x000fc800078e0296 */
[----:B------:R-:W-:Y:S01]  /*14270*/  IMAD.WIDE R22, R4, 0x4, R142 ;  /* 0x0000000404167825 */ /* 0x000fe200078e028e */
[----:B------:R-:W-:Y:S04]  /*14280*/  STL.64 [R1+0xdd0], R28 ;  /* 0x000dd01c01007387 */ /* 0x000fe80000100a00 */
[----:B------:R-:W-:Y:S04]  /*14290*/  STL.64 [R1+0xdd8], R26 ;  /* 0x000dd81a01007387 */ /* 0x000fe80000100a00 */
[----:B------:R-:W-:Y:S04]  /*142a0*/  STL.64 [R1+0xe50], R22 ;  /* 0x000e501601007387 */ /* 0x000fe80000100a00 */
[----:B------:R4:W-:Y:S04]  /*142b0*/  STL.64 [R1+0x1058], R20 ;  /* 0x0010581401007387 */ /* 0x0009e80000100a00 */
[----:B------:R1:W-:Y:S04]  /*142c0*/  STL [R1+0x180], RZ ;  /* 0x000180ff01007387 */ /* 0x0003e80000100800 */
        /* <DEDUP_REMOVED lines=95> */
[----:B------:R-:W-:Y:S04]  /*148c0*/  LDGSTS.E [R24+0xc700], desc[UR8][R100.64], P4 ;  /* 0x0c70000064187fae */ /* 0x000fe8000a121848 */
[----:B------:R-:W-:Y:S04]  /*148d0*/  LDGSTS.E [R24+0xc780], desc[UR8][R98.64], P5 ;  /* 0x0c78000062187fae */ /* 0x000fe8000a921848 */
[----:B------:R1:W-:Y:S04]  /*148e0*/  LDGSTS.E [R24+0xcf00], desc[UR8][R96.64], P4 ;  /* 0x0cf0000060187fae */ /* 0x0003e8000a121848 */
[----:B------:R-:W-:Y:S04]  /*148f0*/  LDGSTS.E [R24+0xcf80], desc[UR8][R46.64], P5 ;  /* 0x0cf800002e187fae */ /* 0x000fe8000a921848 */
        /* <DEDUP_REMOVED lines=9> */
[----:B------:R-:W-:-:S03]  /*14990*/  CS2R R244, SRZ ;  /* 0x0000000000f47805 */ /* 0x000fc6000001ff00 */
[----:B------:R-:W-:Y:S01]  /*149a0*/  LDGSTS.E [R24+0xf780], desc[UR8][R26.64], P5 ;  /* 0x0f7800001a187fae */ /* 0x000fe2000a921848 */
[----:B------:R-:W-:Y:S02]  /*149b0*/  CS2R R246, SRZ ;  /* 0x0000000000f67805 */ /* 0x000fe4000001ff00 */
[----:B------:R-:W-:Y:S01]  /*149c0*/  CS2R R236, SRZ ;  /* 0x0000000000ec7805 */ /* 0x000fe2000001ff00 */
[----:B------:R-:W-:Y:S01]  /*149d0*/  LDGSTS.E [R24+0xff00], desc[UR8][R22.64], P4 ;  /* 0x0ff0000016187fae */ /* 0x000fe2000a121848 */
[----:B------:R-:W-:Y:S02]  /*149e0*/  CS2R R238, SRZ ;  /* 0x0000000000ee7805 */ /* 0x000fe4000001ff00 */
[----:B------:R-:W-:Y:S02]  /*149f0*/  CS2R R152, SRZ ;  /* 0x0000000000987805 */ /* 0x000fe4000001ff00 */
[----:B------:R-:W-:Y:S01]  /*14a00*/  CS2R R154, SRZ ;  /* 0x00000000009a7805 */ /* 0x000fe2000001ff00 */
[----:B------:R4:W-:Y:S01]  /*14a10*/  LDGSTS.E [R24+0xff80], desc[UR8][R20.64], P5 ;  /* 0x0ff8000014187fae */ /* 0x0009e2000a921848 */
[----:B------:R-:W-:-:S02]  /*14a20*/  CS2R R148, SRZ ;  /* 0x0000000000947805 */ /* 0x000fc4000001ff00 */
[----:B------:R-:W-:Y:S02]  /*14a30*/  CS2R R150, SRZ ;  /* 0x0000000000967805 */ /* 0x000fe4000001ff00 */
[----:B-1----:R-:W-:Y:S02]  /*14a40*/  CS2R R96, SRZ ;  /* 0x0000000000607805 */ /* 0x002fe4000001ff00 */
[----:B------:R-:W-:Y:S02]  /*14a50*/  CS2R R98, SRZ ;  /* 0x0000000000627805 */ /* 0x000fe4000001ff00 */
[----:B------:R-:W-:Y:S02]  /*14a60*/  CS2R R100, SRZ ;  /* 0x0000000000647805 */ /* 0x000fe4000001ff00 */
[----:B------:R-:W-:Y:S02]  /*14a70*/  CS2R R102, SRZ ;  /* 0x0000000000667805 */ /* 0x000fe4000001ff00 */
[----:B------:R-:W-:-:S02]  /*14a80*/  CS2R R104, SRZ ;  /* 0x0000000000687805 */ /* 0x000fc4000001ff00 */
[----:B------:R-:W-:Y:S02]  /*14a90*/  CS2R R106, SRZ ;  /* 0x00000000006a7805 */ /* 0x000fe4000001ff00 */
[----:B------:R-:W-:Y:S02]  /*14aa0*/  CS2R R108, SRZ ;  /* 0x00000000006c7805 */ /* 0x000fe4000001ff00 */
        /* <DEDUP_REMOVED lines=11> */
[----:B--2---:R-:W-:Y:S02]  /*14b60*/  CS2R R44, SRZ ;  /* 0x00000000002c7805 */ /* 0x004fe4000001ff00 */
[----:B------:R-:W-:Y:S02]  /*14b70*/  CS2R R46, SRZ ;  /* 0x00000000002e7805 */ /* 0x000fe4000001ff00 */
[----:B----4-:R-:W-:Y:S02]  /*14b80*/  CS2R R20, SRZ ;  /* 0x0000000000147805 */ /* 0x010fe4000001ff00 */
        /* <DEDUP_REMOVED lines=20> */
[----:B------:R-:W-:Y:S01]  /*14cd0*/  CS2R R222, SRZ ;  /* 0x0000000000de7805 */ /* 0x000fe2000001ff00 */
[----:B------:R-:W-:Y:S01]  /*14ce0*/  IMAD.MOV.U32 R208, RZ, RZ, RZ ;  /* 0x000000ffffd07224 */ /* 0x000fe200078e00ff */
[----:B---3--:R-:W-:Y:S01]  /*14cf0*/  ISETP.GE.AND P0, PT, R242, 0x40, PT ;  /* 0x00000040f200780c */ /* 0x008fe20003f06270 */
[----:B------:R-:W0:Y:S01]  /*14d00*/  LDGDEPBAR ;  /* 0x00000000000079af */ /* 0x000e220000000000 */
[----:B------:R-:W-:Y:S01]  /*14d10*/  IMAD.MOV.U32 R209, RZ, RZ, RZ ;  /* 0x000000ffffd17224 */ /* 0x000fe200078e00ff */
        /* <DEDUP_REMOVED lines=29> */
[----:B------:R-:W-:Y:S06]  /*14ef0*/  @!P0 BRA `(.L_x_0) ;  /* 0x0000021800ec8947 */ /* 0x000fec0003800000 */
[----:B------:R-:W2:Y:S04]  /*14f00*/  LDL.LU.64 R162, [R1+0x7d0] ;  /* 0x0007d00001a27983 */ /* 0x000ea80000300a00 */
[----:B------:R-:W3:Y:S04]  /*14f10*/  LDL.LU.64 R166, [R1+0x7d8] ;  /* 0x0007d80001a67983 */ /* 0x000ee80000300a00 */
[----:B------:R-:W4:Y:S04]  /*14f20*/  LDL.LU.64 R168, [R1+0x3e8] ;  /* 0x0003e80001a87983 */ /* 0x000f280000300a00 */
[----:B------:R-:W5:Y:S04]  /*14f30*/  LDL.LU.64 R170, [R1+0x3f0] ;  /* 0x0003f00001aa7983 */ /* 0x000f680000300a00 */
[----:B------:R-:W2:Y:S04]  /*14f40*/  LDL.LU.64 R164, [R1+0xf8] ;  /* 0x0000f80001a47983 */ /* 0x000ea80000300a00 */
[----:B------:R-:W3:Y:S04]  /*14f50*/  LDL.LU.64 R160, [R1+0x100] ;  /* 0x0001000001a07983 */ /* 0x000ee80000300a00 */
[----:B------:R-:W4:Y:S04]  /*14f60*/  LDL.LU.64 R30, [R1+0x850] ;  /* 0x00085000011e7983 */ /* 0x000f280000300a00 */
[----:B------:R-:W4:Y:S04]  /*14f70*/  LDL.LU.64 R28, [R1+0x858] ;  /* 0x00085800011c7983 */ /* 0x000f280000300a00 */
[----:B------:R-:W5:Y:S04]  /*14f80*/  LDL.LU.64 R174, [R1+0x550] ;  /* 0x0005500001ae7983 */ /* 0x000f680000300a00 */
[----:B------:R-:W2:Y:S04]  /*14f90*/  LDL.LU.64 R186, [R1+0x5d8] ;  /* 0x0005d80001ba7983 */ /* 0x000ea80000300a00 */
[----:B------:R-:W3:Y:S04]  /*14fa0*/  LDL.LU.64 R176, [R1+0x68] ;  /* 0x0000680001b07983 */ /* 0x000ee80000300a00 */
[----:B------:R-:W4:Y:S04]  /*14fb0*/  LDL.LU.64 R178, [R1+0x60] ;  /* 0x0000600001b27983 */ /* 0x000f280000300a00 */
[----:B------:R-:W4:Y:S04]  /*14fc0*/  LDL.LU.64 R180, [R1+0x78] ;  /* 0x0000780001b47983 */ /* 0x000f280000300a00 */
[----:B------:R-:W4:Y:S04]  /*14fd0*/  LDL.LU.64 R182, [R1+0x70] ;  /* 0x0000700001b67983 */ /* 0x000f280000300a00 */
[----:B-----5:R1:W-:Y:S04]  /*14fe0*/  STL [R1+0x1048], R174 ;  /* 0x001048ae01007387 */ /* 0x0203e80000100800 */
[----:B------:R-:W5:Y:S01]  /*14ff0*/  LDL.LU.64 R172, [R1+0x58] ;  /* 0x0000580001ac7983 */ /* 0x000f620000300a00 */
[----:B------:R-:W-:-:S03]  /*15000*/  MOV R0, R175 ;  /* 0x000000af00007202 */ /* 0x000fc60000000f00 */
[----:B-1----:R-:W5:Y:S04]  /*15010*/  LDL.LU.64 R174, [R1+0x50] ;  /* 0x0000500001ae7983 */ /* 0x002f680000300a00 */
[----:B------:R1:W-:Y:S04]  /*15020*/  STL [R1+0x1044], R0 ;  /* 0x0010440001007387 */ /* 0x0003e80000100800 */
[----:B--2---:R-:W-:Y:S04]  /*15030*/  STL [R1+0x1050], R186 ;  /* 0x001050ba01007387 */ /* 0x004fe80000100800 */
[----:B---3--:R-:W-:Y:S01]  /*15040*/  STL [R1+0x1054], R176 ;  /* 0x001054b001007387 */ /* 0x008fe20000100800 */
[----:B-1----:R-:W-:-:S05]  /*15050*/  IMAD.MOV.U32 R0, RZ, RZ, R187 ;  /* 0x000000ffff007224 */ /* 0x002fca00078e00bb */
[----:B------:R1:W-:Y:S04]  /*15060*/  STL [R1+0x104c], R0 ;  /* 0x00104c0001007387 */ /* 0x0003e80000100800 */
[----:B----4-:R-:W-:Y:S01]  /*15070*/  STL [R1+0x1040], R178 ;  /* 0x001040b201007387 */ /* 0x010fe20000100800 */
[----:B-1----:R-:W-:-:S05]  /*15080*/  IMAD.MOV.U32 R0, RZ, RZ, R177 ;  /* 0x000000ffff007224 */ /* 0x002fca00078e00b1 */
[----:B------:R1:W-:Y:S04]  /*15090*/  STL [R1+0x103c], R0 ;  /* 0x00103c0001007387 */ /* 0x0003e80000100800 */
[----:B------:R-:W-:Y:S01]  /*150a0*/  STL [R1+0x1038], R88 ;  /* 0x0010385801007387 */ /* 0x000fe20000100800 */
[----:B-1----:R-:W-:-:S05]  /*150b0*/  MOV R0, R179 ;  /* 0x000000b300007202 */ /* 0x002fca0000000f00 */
[----:B------:R1:W-:Y:S04]  /*150c0*/  STL [R1+0x1034], R0 ;  /* 0x0010340001007387 */ /* 0x0003e80000100800 */
[----:B------:R-:W-:Y:S04]  /*150d0*/  STL [R1+0x102c], R89 ;  /* 0x00102c5901007387 */ /* 0x000fe80000100800 */
[----:B------:R-:W-:Y:S04]  /*150e0*/  STL [R1+0x1030], R86 ;  /* 0x0010305601007387 */ /* 0x000fe80000100800 */
[----:B------:R-:W2:Y:S04]  /*150f0*/  LDL.LU.64 R176, [R1+0x88] ;  /* 0x0000880001b07983 */ /* 0x000ea80000300a00 */
[----:B------:R-:W3:Y:S01]  /*15100*/  LDL.LU.64 R178, [R1+0x98] ;  /* 0x0000980001b27983 */ /* 0x000ee20000300a00 */
[----:B-1----:R-:W-:-:S03]  /*15110*/  IMAD.MOV.U32 R0, RZ, RZ, R181 ;  /* 0x000000ffff007224 */ /* 0x002fc600078e00b5 */
[----:B------:R-:W-:Y:S04]  /*15120*/  STL [R1+0x1024], R87 ;  /* 0x0010245701007387 */ /* 0x000fe80000100800 */
[----:B------:R-:W-:Y:S04]  /*15130*/  STL [R1+0x1028], R64 ;  /* 0x0010284001007387 */ /* 0x000fe80000100800 */
[----:B------:R-:W-:Y:S04]  /*15140*/  STL [R1+0x101c], R65 ;  /* 0x00101c4101007387 */ /* 0x000fe80000100800 */
[----:B------:R-:W-:Y:S04]  /*15150*/  STL [R1+0x1020], R62 ;  /* 0x0010203e01007387 */ /* 0x000fe80000100800 */
[----:B------:R-:W-:Y:S04]  /*15160*/  STL [R1+0x1014], R63 ;  /* 0x0010143f01007387 */ /* 0x000fe80000100800 */
[----:B------:R-:W-:Y:S04]  /*15170*/  STL [R1+0x1018], R180 ;  /* 0x001018b401007387 */ /* 0x000fe80000100800 */
[----:B------:R-:W-:Y:S04]  /*15180*/  STL [R1+0x1010], R182 ;  /* 0x001010b601007387 */ /* 0x000fe80000100800 */
[----:B------:R1:W-:Y:S02]  /*15190*/  STL [R1+0x100c], R0 ;  /* 0x00100c0001007387 */ /* 0x0003e40000100800 */
[----:B-1----:R-:W-:-:S02]  /*151a0*/  IMAD.MOV.U32 R0, RZ, RZ, R183 ;  /* 0x000000ffff007224 */ /* 0x002fc400078e00b7 */
[----:B-----5:R-:W-:Y:S04]  /*151b0*/  STL [R1+0x1008], R172 ;  /* 0x001008ac01007387 */ /* 0x020fe80000100800 */
[----:B------:R1:W-:Y:S04]  /*151c0*/  STL [R1+0x1004], R0 ;  /* 0x0010040001007387 */ /* 0x0003e80000100800 */
[----:B------:R-:W-:Y:S01]  /*151d0*/  STL [R1+0x1000], R174 ;  /* 0x001000ae01007387 */ /* 0x000fe20000100800 */
[----:B-1----:R-:W-:-:S05]  /*151e0*/  MOV R0, R173 ;  /* 0x000000ad00007202 */ /* 0x002fca0000000f00 */
[----:B------:R1:W-:Y:S04]  /*151f0*/  STL [R1+0xffc], R0 ;  /* 0x000ffc0001007387 */ /* 0x0003e80000100800 */
[----:B------:R-:W-:Y:S01]  /*15200*/  STL [R1+0xff8], R84 ;  /* 0x000ff85401007387 */ /* 0x000fe20000100800 */
[----:B-1----:R-:W-:-:S05]  /*15210*/  IMAD.MOV.U32 R0, RZ, RZ, R175 ;  /* 0x000000ffff007224 */ /* 0x002fca00078e00af */
[----:B------:R2:W-:Y:S04]  /*15220*/  STL [R1+0xff4], R0 ;  /* 0x000ff40001007387 */ /* 0x0005e80000100800 */
[----:B------:R-:W-:Y:S04]  /*15230*/  STL [R1+0xfec], R85 ;  /* 0x000fec5501007387 */ /* 0x000fe80000100800 */
[----:B------:R-:W-:Y:S04]  /*15240*/  STL [R1+0xff0], R82 ;  /* 0x000ff05201007387 */ /* 0x000fe80000100800 */
[----:B------:R-:W-:Y:S04]  /*15250*/  STL [R1+0xfe4], R83 ;  /* 0x000fe45301007387 */ /* 0x000fe80000100800 */
[----:B------:R-:W-:Y:S04]  /*15260*/  STL [R1+0xfe8], R60 ;  /* 0x000fe83c01007387 */ /* 0x000fe80000100800 */
[----:B------:R-:W4:Y:S04]  /*15270*/  LDL.LU.64 R172, [R1+0xc0] ;  /* 0x0000c00001ac7983 */ /* 0x000f280000300a00 */
[----:B------:R-:W5:Y:S04]  /*15280*/  LDL.LU.64 R174, [R1+0xd8] ;  /* 0x0000d80001ae7983 */ /* 0x000f680000300a00 */
[----:B------:R-:W-:Y:S04]  /*15290*/  STL [R1+0xfdc], R61 ;  /* 0x000fdc3d01007387 */ /* 0x000fe80000100800 */
[----:B------:R-:W-:Y:S01]  /*152a0*/  STL [R1+0xfe0], R58 ;  /* 0x000fe03a01007387 */ /* 0x000fe20000100800 */
[----:B--2---:R-:W-:-:S03]  /*152b0*/  IMAD.MOV.U32 R0, RZ, RZ, R177 ;  /* 0x000000ffff007224 */ /* 0x004fc600078e00b1 */
[----:B------:R-:W-:Y:S04]  /*152c0*/  STL [R1+0xfc4], R59 ;  /* 0x000fc43b01007387 */ /* 0x000fe80000100800 */
[----:B------:R-:W-:Y:S04]  /*152d0*/  STL [R1+0xfcc], R176 ;  /* 0x000fccb001007387 */ /* 0x000fe80000100800 */
[----:B---3--:R-:W-:Y:S04]  /*152e0*/  STL [R1+0xfd4], R178 ;  /* 0x000fd4b201007387 */ /* 0x008fe80000100800 */
[----:B------:R1:W-:Y:S04]  /*152f0*/  STL [R1+0xfc8], R0 ;  /* 0x000fc80001007387 */ /* 0x0003e80000100800 */
[----:B------:R-:W-:Y:S01]  /*15300*/  STL [R1+0xfd8], R134 ;  /* 0x000fd88601007387 */ /* 0x000fe20000100800 */
[----:B-1----:R-:W-:-:S05]  /*15310*/  MOV R0, R179 ;  /* 0x000000b300007202 */ /* 0x002fca0000000f00 */
[----:B------:R4:W-:Y:S04]  /*15320*/  STL [R1+0xfd0], R0 ;  /* 0x000fd00001007387 */ /* 0x0009e80000100800 */
[----:B------:R-:W-:Y:S04]  /*15330*/  STL [R1+0xfbc], R135 ;  /* 0x000fbc8701007387 */ /* 0x000fe80000100800 */
[----:B------:R-:W-:Y:S04]  /*15340*/  STL [R1+0xfc0], R94 ;  /* 0x000fc05e01007387 */ /* 0x000fe80000100800 */
[----:B------:R-:W-:Y:S04]  /*15350*/  STL [R1+0xfb4], R95 ;  /* 0x000fb45f01007387 */ /* 0x000fe80000100800 */
[----:B------:R-:W-:Y:S04]  /*15360*/  STL [R1+0xfb8], R80 ;  /* 0x000fb85001007387 */ /* 0x000fe80000100800 */
[----:B------:R-:W-:Y:S04]  /*15370*/  STL [R1+0xfac], R81 ;  /* 0x000fac5101007387 */ /* 0x000fe80000100800 */
[----:B------:R-:W-:Y:S04]  /*15380*/  STL [R1+0xfb0], R78 ;  /* 0x000fb04e01007387 */ /* 0x000fe80000100800 */
[----:B------:R-:W-:Y:S04]  /*15390*/  STL [R1+0xfa4], R79 ;  /* 0x000fa44f01007387 */ /* 0x000fe80000100800 */
[----:B------:R-:W-:Y:S04]  /*153a0*/  STL [R1+0xfa8], R56 ;  /* 0x000fa83801007387 */ /* 0x000fe80000100800 */
[----:B------:R-:W2:Y:S04]  /*153b0*/  LDL.LU.64 R178, [R1+0x258] ;  /* 0x0002580001b27983 */ /* 0x000ea80000300a00 */
[----:B------:R-:W-:Y:S04]  /*153c0*/  STL [R1+0xf9c], R57 ;  /* 0x000f9c3901007387 */ /* 0x000fe80000100800 */
[----:B------:R-:W-:Y:S04]  /*153d0*/  STL [R1+0xfa0], R54 ;  /* 0x000fa03601007387 */ /* 0x000fe80000100800 */
[----:B------:R-:W-:Y:S04]  /*153e0*/  STL [R1+0xf84], R55 ;  /* 0x000f843701007387 */ /* 0x000fe80000100800 */
[----:B------:R-:W3:Y:S01]  /*153f0*/  LDL.LU.64 R180, [R1+0x2c0] ;  /* 0x0002c00001b47983 */ /* 0x000ee20000300a00 */
[----:B----4-:R-:W-:-:S03]  /*15400*/  IMAD.MOV.U32 R0, RZ, RZ, R173 ;  /* 0x000000ffff007224 */ /* 0x010fc600078e00ad */
[----:B------:R1:W-:Y:S04]  /*15410*/  STL [R1+0xf8c], R172 ;  /* 0x000f8cac01007387 */ /* 0x0003e80000100800 */
[----:B-----5:R-:W-:Y:S04]  /*15420*/  STL [R1+0xf94], R174 ;  /* 0x000f94ae01007387 */ /* 0x020fe80000100800 */
[----:B------:R4:W-:Y:S04]  /*15430*/  STL [R1+0xf88], R0 ;  /* 0x000f880001007387 */ /* 0x0009e80000100800 */
[----:B------:R-:W5:Y:S04]  /*15440*/  LDL.LU.64 R182, [R1+0x80] ;  /* 0x0000800001b67983 */ /* 0x000f680000300a00 */
[----:B-1----:R-:W5:Y:S01]  /*15450*/  LDL.LU.64 R172, [R1+0x90] ;  /* 0x0000900001ac7983 */ /* 0x002f620000300a00 */
[----:B----4-:R-:W-:-:S05]  /*15460*/  IMAD.MOV.U32 R0, RZ, RZ, R175 ;  /* 0x000000ffff007224 */ /* 0x010fca00078e00af */
        /* <DEDUP_REMOVED lines=12> */
[----:B------:R-:W4:Y:S04]  /*15530*/  LDL.LU.64 R186, [R1+0x2d8] ;  /* 0x0002d80001ba7983 */ /* 0x000f280000300a00 */
[----:B------:R-:W-:Y:S04]  /*15540*/  STL [R1+0xf34], R51 ;  /* 0x000f343301007387 */ /* 0x000fe80000100800 */
[----:B--2---:R-:W-:Y:S04]  /*15550*/  STL [R1+0xf3c], R178 ;  /* 0x000f3cb201007387 */ /* 0x004fe80000100800 */
[----:B------:R-:W2:Y:S01]  /*15560*/  LDL.LU.64 R174, [R1+0x2f0] ;  /* 0x0002f00001ae7983 */ /* 0x000ea20000300a00 */
[----:B-1----:R-:W-:-:S05]  /*15570*/  MOV R0, R179 ;  /* 0x000000b300007202 */ /* 0x002fca0000000f00 */
[----:B------:R1:W-:Y:S04]  /*15580*/  STL [R1+0xf38], R0 ;  /* 0x000f380001007387 */ /* 0x0003e80000100800 */
[----:B---3--:R-:W-:Y:S04]  /*15590*/  STL [R1+0xf44], R180 ;  /* 0x000f44b401007387 */ /* 0x008fe80000100800 */
[----:B------:R-:W3:Y:S01]  /*155a0*/  LDL.LU.64 R176, [R1+0xb8] ;  /* 0x0000b80001b07983 */ /* 0x000ee20000300a00 */
[----:B-1----:R-:W-:-:S03]  /*155b0*/  IMAD.MOV.U32 R0, RZ, RZ, R181 ;  /* 0x000000ffff007224 */ /* 0x002fc600078e00b5 */
[----:B------:R-:W3:Y:S04]  /*155c0*/  LDL.LU.64 R178, [R1+0xd0] ;  /* 0x0000d00001b27983 */ /* 0x000ee80000300a00 */
[----:B------:R5:W-:Y:S02]  /*155d0*/  STL [R1+0xf40], R0 ;  /* 0x000f400001007387 */ /* 0x000be40000100800 */
[----:B-----5:R-:W-:Y:S02]  /*155e0*/  IMAD.MOV.U32 R0, RZ, RZ, R183 ;  /* 0x000000ffff007224 */ /* 0x020fe400078e00b7 */
[----:B------:R-:W-:Y:S04]  /*155f0*/  STL [R1+0xf4c], R182 ;  /* 0x000f4cb601007387 */ /* 0x000fe80000100800 */
[----:B------:R-:W-:Y:S04]  /*15600*/  STL [R1+0xf54], R172 ;  /* 0x000f54ac01007387 */ /* 0x000fe80000100800 */
        /* <DEDUP_REMOVED lines=9> */
[----:B------:R-:W5:Y:S04]  /*156a0*/  LDL.LU.64 R180, [R1+0x308] ;  /* 0x0003080001b47983 */ /* 0x000f680000300a00 */
[----:B------:R-:W-:Y:S04]  /*156b0*/  STL [R1+0xf20], R18 ;  /* 0x000f201201007387 */ /* 0x000fe80000100800 */
[----:B------:R-:W-:Y:S04]  /*156c0*/  STL [R1+0xef4], R19 ;  /* 0x000ef41301007387 */ /* 0x000fe80000100800 */
[----:B------:R-:W5:Y:S04]  /*156d0*/  LDL.LU.64 R182, [R1+0x320] ;  /* 0x0003200001b67983 */ /* 0x000f680000300a00 */
[----:B----4-:R-:W-:Y:S04]  /*156e0*/  STL [R1+0xefc], R186 ;  /* 0x000efcba01007387 */ /* 0x010fe80000100800 */
[----:B------:R-:W4:Y:S01]  /*156f0*/  LDL.LU.64 R172, [R1+0x250] ;  /* 0x0002500001ac7983 */ /* 0x000f220000300a00 */
[----:B-1----:R-:W-:-:S05]  /*15700*/  IMAD.MOV.U32 R0, RZ, RZ, R187 ;  /* 0x000000ffff007224 */ /* 0x002fca00078e00bb */
[----:B------:R1:W-:Y:S04]  /*15710*/  STL [R1+0xef8], R0 ;  /* 0x000ef80001007387 */ /* 0x0003e80000100800 */
[----:B--2---:R2:W-:Y:S01]  /*15720*/  STL [R1+0xf04], R174 ;  /* 0x000f04ae01007387 */ /* 0x0045e20000100800 */
[----:B-1----:R-:W-:-:S03]  /*15730*/  IMAD.MOV.U32 R0, RZ, RZ, R175 ;  /* 0x000000ffff007224 */ /* 0x002fc600078e00af */
[----:B--2---:R-:W2:Y:S04]  /*15740*/  LDL.LU.64 R174, [R1+0x2b8] ;  /* 0x0002b80001ae7983 */ /* 0x004ea80000300a00 */
[----:B------:R1:W-:Y:S04]  /*15750*/  STL [R1+0xf00], R0 ;  /* 0x000f000001007387 */ /* 0x0003e80000100800 */
[----:B---3--:R-:W-:Y:S04]  /*15760*/  STL [R1+0xf0c], R176 ;  /* 0x000f0cb001007387 */ /* 0x008fe80000100800 */
        /* <DEDUP_REMOVED lines=10> */
[----:B------:R-:W-:Y:S04]  /*15810*/  STL [R1+0xedc], R17 ;  /* 0x000edc1101007387 */ /* 0x000fe80000100800 */
[----:B------:R-:W-:Y:S04]  /*15820*/  STL [R1+0xee0], R14 ;  /* 0x000ee00e01007387 */ /* 0x000fe80000100800 */
[----:B------:R-:W3:Y:S04]  /*15830*/  LDL.LU.64 R176, [R1+0x338] ;  /* 0x0003380001b07983 */ /* 0x000ee80000300a00 */
[----:B------:R-:W-:Y:S04]  /*15840*/  STL [R1+0xea4], R15 ;  /* 0x000ea40f01007387 */ /* 0x000fe80000100800 */
[----:B-----5:R5:W-:Y:S01]  /*15850*/  STL [R1+0xeac], R180 ;  /* 0x000eacb401007387 */ /* 0x020be20000100800 */
[----:B-1----:R-:W-:-:S03]  /*15860*/  IMAD.MOV.U32 R0, RZ, RZ, R181 ;  /* 0x000000ffff007224 */ /* 0x002fc600078e00b5 */
[----:B------:R-:W3:Y:S04]  /*15870*/  LDL.LU.64 R178, [R1+0x350] ;  /* 0x0003500001b27983 */ /* 0x000ee80000300a00 */
[----:B------:R-:W-:Y:S04]  /*15880*/  STL [R1+0xeb4], R182 ;  /* 0x000eb4b601007387 */ /* 0x000fe80000100800 */
[----:B------:R1:W-:Y:S04]  /*15890*/  STL [R1+0xea8], R0 ;  /* 0x000ea80001007387 */ /* 0x0003e80000100800 */
[----:B-----5:R-:W5:Y:S04]  /*158a0*/  LDL.LU.64 R180, [R1+0x2d0] ;  /* 0x0002d00001b47983 */ /* 0x020f680000300a00 */
[----:B----4-:R-:W-:Y:S01]  /*158b0*/  STL [R1+0xebc], R172 ;  /* 0x000ebcac01007387 */ /* 0x010fe20000100800 */
[----:B-1----:R-:W-:-:S05]  /*158c0*/  MOV R0, R183 ;  /* 0x000000b700007202 */ /* 0x002fca0000000f00 */
[----:B------:R1:W-:Y:S04]  /*158d0*/  STL [R1+0xeb0], R0 ;  /* 0x000eb00001007387 */ /* 0x0003e80000100800 */
[----:B------:R-:W4:Y:S01]  /*158e0*/  LDL.LU.64 R182, [R1+0x2e8] ;  /* 0x0002e80001b67983 */ /* 0x000f220000300a00 */
[----:B-1----:R-:W-:-:S05]  /*158f0*/  IMAD.MOV.U32 R0, RZ, RZ, R173 ;  /* 0x000000ffff007224 */ /* 0x002fca00078e00ad */
[----:B------:R1:W-:Y:S04]  /*15900*/  STL [R1+0xeb8], R0 ;  /* 0x000eb80001007387 */ /* 0x0003e80000100800 */
[----:B--2---:R2:W-:Y:S04]  /*15910*/  STL [R1+0xec4], R174 ;  /* 0x000ec4ae01007387 */ /* 0x0045e80000100800 */
[----:B------:R-:W-:Y:S01]  /*15920*/  STL [R1+0xecc], R136 ;  /* 0x000ecc8801007387 */ /* 0x000fe20000100800 */
[----:B-1----:R-:W-:-:S05]  /*15930*/  IMAD.MOV.U32 R0, RZ, RZ, R175 ;  /* 0x000000ffff007224 */ /* 0x002fca00078e00af */
[----:B------:R1:W-:Y:S04]  /*15940*/  STL [R1+0xec0], R0 ;  /* 0x000ec00001007387 */ /* 0x0003e80000100800 */
[----:B------:R-:W-:Y:S04]  /*15950*/  STL [R1+0xec8], R137 ;  /* 0x000ec88901007387 */ /* 0x000fe80000100800 */
[----:B------:R-:W4:Y:S04]  /*15960*/  LDL.LU.64 R172, [R1+0xc8] ;  /* 0x0000c80001ac7983 */ /* 0x000f280000300a00 */
[----:B------:R-:W-:Y:S04]  /*15970*/  STL [R1+0xed4], R156 ;  /* 0x000ed49c01007387 */ /* 0x000fe80000100800 */
[----:B------:R-:W-:Y:S04]  /*15980*/  STL [R1+0xed0], R157 ;  /* 0x000ed09d01007387 */ /* 0x000fe80000100800 */
[----:B------:R-:W-:Y:S04]  /*15990*/  STL [R1+0xed8], R12 ;  /* 0x000ed80c01007387 */ /* 0x000fe80000100800 */
[----:B------:R-:W-:Y:S04]  /*159a0*/  STL [R1+0xe9c], R13 ;  /* 0x000e9c0d01007387 */ /* 0x000fe80000100800 */
[----:B------:R-:W-:Y:S04]  /*159b0*/  STL [R1+0xea0], R10 ;  /* 0x000ea00a01007387 */ /* 0x000fe80000100800 */
[----:B------:R-:W-:Y:S04]  /*159c0*/  STL [R1+0xe64], R11 ;  /* 0x000e640b01007387 */ /* 0x000fe80000100800 */
[----:B--2---:R-:W2:Y:S04]  /*159d0*/  LDL.LU.64 R174, [R1+0x368] ;  /* 0x0003680001ae7983 */ /* 0x004ea80000300a00 */
[----:B---3--:R-:W-:Y:S01]  /*159e0*/  STL [R1+0xe6c], R176 ;  /* 0x000e6cb001007387 */ /* 0x008fe20000100800 */
[----:B-1----:R-:W-:-:S03]  /*159f0*/  MOV R0, R177 ;  /* 0x000000b100007202 */ /* 0x002fc60000000f00 */
[----:B------:R-:W3:Y:S04]  /*15a00*/  LDL.LU.64 R186, [R1+0x380] ;  /* 0x0003800001ba7983 */ /* 0x000ee80000300a00 */
[----:B------:R1:W-:Y:S04]  /*15a10*/  STL [R1+0xe68], R0 ;  /* 0x000e680001007387 */ /* 0x0003e80000100800 */
[----:B------:R5:W-:Y:S01]  /*15a20*/  STL [R1+0xe74], R178 ;  /* 0x000e74b201007387 */ /* 0x000be20000100800 */
[----:B-1----:R-:W-:-:S03]  /*15a30*/  IMAD.MOV.U32 R0, RZ, RZ, R179 ;  /* 0x000000ffff007224 */ /* 0x002fc600078e00b3 */
[----:B------:R-:W3:Y:S04]  /*15a40*/  LDL.LU.64 R176, [R1+0x300] ;  /* 0x0003000001b07983 */ /* 0x000ee80000300a00 */
[----:B------:R1:W-:Y:S04]  /*15a50*/  STL [R1+0xe70], R0 ;  /* 0x000e700001007387 */ /* 0x0003e80000100800 */
[----:B-----5:R-:W-:Y:S04]  /*15a60*/  STL [R1+0xe7c], R180 ;  /* 0x000e7cb401007387 */ /* 0x020fe80000100800 */
[----:B------:R-:W5:Y:S01]  /*15a70*/  LDL.LU.64 R178, [R1+0x318] ;  /* 0x0003180001b27983 */ /* 0x000f620000300a00 */
[----:B-1----:R-:W-:-:S05]  /*15a80*/  IMAD.MOV.U32 R0, RZ, RZ, R181 ;  /* 0x000000ffff007224 */ /* 0x002fca00078e00b5 */
[----:B------:R1:W-:Y:S04]  /*15a90*/  STL [R1+0xe78], R0 ;  /* 0x000e780001007387 */ /* 0x0003e80000100800 */
[----:B----4-:R-:W-:Y:S04]  /*15aa0*/  STL [R1+0xe84], R182 ;  /* 0x000e84b601007387 */ /* 0x010fe80000100800 */
[----:B------:R-:W4:Y:S01]  /*15ab0*/  LDL.LU.64 R184, [R1+0x1e8] ;  /* 0x0001e80001b87983 */ /* 0x000f220000300a00 */
[----:B-1----:R-:W-:-:S05]  /*15ac0*/  MOV R0, R183 ;  /* 0x000000b700007202 */ /* 0x002fca0000000f00 */
[----:B------:R1:W-:Y:S04]  /*15ad0*/  STL [R1+0xe80], R0 ;  /* 0x000e800001007387 */ /* 0x0003e80000100800 */
[----:B------:R-:W-:Y:S04]  /*15ae0*/  STL [R1+0xe8c], R158 ;  /* 0x000e8c9e01007387 */ /* 0x000fe80000100800 */
[----:B------:R-:W4:Y:S04]  /*15af0*/  LDL.LU.64 R180, [R1+0x2b0] ;  /* 0x0002b00001b47983 */ /* 0x000f280000300a00 */
[----:B------:R-:W-:Y:S01]  /*15b00*/  STL [R1+0xe88], R159 ;  /* 0x000e889f01007387 */ /* 0x000fe20000100800 */
[----:B-1----:R-:W-:-:S03]  /*15b10*/  IMAD.MOV.U32 R0, RZ, RZ, R173 ;  /* 0x000000ffff007224 */ /* 0x002fc600078e00ad */
[----:B------:R1:W-:Y:S04]  /*15b20*/  STL [R1+0xe94], R172 ;  /* 0x000e94ac01007387 */ /* 0x0003e80000100800 */
[----:B------:R-:W-:Y:S04]  /*15b30*/  STL [R1+0xe98], R8 ;  /* 0x000e980801007387 */ /* 0x000fe80000100800 */
[----:B------:R2:W-:Y:S04]  /*15b40*/  STL [R1+0xe90], R0 ;  /* 0x000e900001007387 */ /* 0x0005e80000100800 */
[----:B------:R-:W-:Y:S04]  /*15b50*/  STL [R1+0xe5c], R9 ;  /* 0x000e5c0901007387 */ /* 0x000fe80000100800 */
[----:B------:R-:W-:Y:S04]  /*15b60*/  STL [R1+0xe60], R6 ;  /* 0x000e600601007387 */ /* 0x000fe80000100800 */
[----:B-1----:R-:W4:Y:S04]  /*15b70*/  LDL.LU.64 R172, [R1+0x3a0] ;  /* 0x0003a00001ac7983 */ /* 0x002f280000300a00 */
[----:B------:R-:W-:Y:S04]  /*15b80*/  STL [R1+0x458], R7 ;  /* 0x0004580701007387 */ /* 0x000fe80000100800 */
[----:B--2---:R1:W-:Y:S04]  /*15b90*/  STL [R1+0x460], R174 ;  /* 0x000460ae01007387 */ /* 0x0043e80000100800 */
[----:B------:R-:W2:Y:S01]  /*15ba0*/  LDL.LU.64 R182, [R1+0x3b8] ;  /* 0x0003b80001b67983 */ /* 0x000ea20000300a00 */
[----:B------:R-:W-:-:S03]  /*15bb0*/  IMAD.MOV.U32 R0, RZ, RZ, R175 ;  /* 0x000000ffff007224 */ /* 0x000fc600078e00af */
[----:B---3--:R-:W-:Y:S04]  /*15bc0*/  STL [R1+0x468], R186 ;  /* 0x000468ba01007387 */ /* 0x008fe80000100800 */
[----:B------:R3:W-:Y:S04]  /*15bd0*/  STL [R1+0x45c], R0 ;  /* 0x00045c0001007387 */ /* 0x0007e80000100800 */
[----:B-1----:R-:W2:Y:S01]  /*15be0*/  LDL.LU.64 R174, [R1+0x330] ;  /* 0x0003300001ae7983 */ /* 0x002ea20000300a00 */
[----:B---3--:R-:W-:-:S03]  /*15bf0*/  MOV R0, R187 ;  /* 0x000000bb00007202 */ /* 0x008fc60000000f00 */
[----:B------:R-:W-:Y:S04]  /*15c00*/  STL [R1+0x470], R176 ;  /* 0x000470b001007387 */ /* 0x000fe80000100800 */
[----:B------:R1:W-:Y:S04]  /*15c10*/  STL [R1+0x464], R0 ;  /* 0x0004640001007387 */ /* 0x0003e80000100800 */
[----:B------:R-:W3:Y:S01]  /*15c20*/  LDL.LU.64 R186, [R1+0x348] ;  /* 0x0003480001ba7983 */ /* 0x000ee20000300a00 */
[----:B-1----:R-:W-:-:S03]  /*15c30*/  IMAD.MOV.U32 R0, RZ, RZ, R177 ;  /* 0x000000ffff007224 */ /* 0x002fc600078e00b1 */
[----:B-----5:R-:W-:Y:S04]  /*15c40*/  STL [R1+0x478], R178 ;  /* 0x000478b201007387 */ /* 0x020fe80000100800 */
[----:B------:R1:W-:Y:S04]  /*15c50*/  STL [R1+0x46c], R0 ;  /* 0x00046c0001007387 */ /* 0x0003e80000100800 */
[----:B------:R-:W5:Y:S01]  /*15c60*/  LDL.LU.64 R176, [R1+0x2c8] ;  /* 0x0002c80001b07983 */ /* 0x000f620000300a00 */
[----:B-1----:R-:W-:-:S05]  /*15c70*/  IMAD.MOV.U32 R0, RZ, RZ, R179 ;  /* 0x000000ffff007224 */ /* 0x002fca00078e00b3 */
[----:B------:R1:W-:Y:S04]  /*15c80*/  STL [R1+0x474], R0 ;  /* 0x0004740001007387 */ /* 0x0003e80000100800 */
[----:B----4-:R-:W-:Y:S04]  /*15c90*/  STL [R1+0x480], R184 ;  /* 0x000480b801007387 */ /* 0x010fe80000100800 */
[----:B------:R-:W4:Y:S01]  /*15ca0*/  LDL.LU.64 R178, [R1+0x2e0] ;  /* 0x0002e00001b27983 */ /* 0x000f220000300a00 */
[----:B-1----:R-:W-:-:S03]  /*15cb0*/  MOV R0, R185 ;  /* 0x000000b900007202 */ /* 0x002fc60000000f00 */
[----:B------:R-:W-:Y:S04]  /*15cc0*/  STL [R1+0x488], R180 ;  /* 0x000488b401007387 */ /* 0x000fe80000100800 */
[----:B------:R1:W-:Y:S04]  /*15cd0*/  STL [R1+0x47c], R0 ;  /* 0x00047c0001007387 */ /* 0x0003e80000100800 */
[----:B------:R-:W-:Y:S01]  /*15ce0*/  STL [R1+0x490], R132 ;  /* 0x0004908401007387 */ /* 0x000fe20000100800 */
[----:B-1----:R-:W-:-:S05]  /*15cf0*/  IMAD.MOV.U32 R0, RZ, RZ, R181 ;  /* 0x000000ffff007224 */ /* 0x002fca00078e00b5 */
[----:B------:R1:W-:Y:S04]  /*15d00*/  STL [R1+0x484], R0 ;  /* 0x0004840001007387 */ /* 0x0003e80000100800 */
[----:B------:R-:W-:Y:S04]  /*15d10*/  STL [R1+0x48c], R133 ;  /* 0x00048c8501007387 */ /* 0x000fe80000100800 */
[----:B------:R-:W-:Y:S04]  /*15d20*/  STL [R1+0x498], R138 ;  /* 0x0004988a01007387 */ /* 0x000fe80000100800 */
[----:B------:R-:W-:Y:S04]  /*15d30*/  STL [R1+0x494], R139 ;  /* 0x0004948b01007387 */ /* 0x000fe80000100800 */
[----:B------:R2:W-:Y:S01]  /*15d40*/  STL [R1+0x4a0], R172 ;  /* 0x0004a0ac01007387 */ /* 0x0005e20000100800 */
[----:B-1----:R-:W-:-:S03]  /*15d50*/  IMAD.MOV.U32 R0, RZ, RZ, R173 ;  /* 0x000000ffff007224 */ /* 0x002fc600078e00ad */
[----:B--2---:R-:W2:Y:S04]  /*15d60*/  LDL.LU.64 R172, [R1+0x420] ;  /* 0x0004200001ac7983 */ /* 0x004ea80000300a00 */
[----:B------:R1:W-:Y:S04]  /*15d70*/  STL [R1+0x49c], R0 ;  /* 0x00049c0001007387 */ /* 0x0003e80000100800 */
[----:B------:R1:W-:Y:S04]  /*15d80*/  STL [R1+0x4a8], R182 ;  /* 0x0004a8b601007387 */ /* 0x0003e80000100800 */
[----:B------:R-:W2:Y:S01]  /*15d90*/  LDL.LU.64 R180, [R1+0x438] ;  /* 0x0004380001b47983 */ /* 0x000ea20000300a00 */
[----:B-1----:R-:W-:-:S05]  /*15da0*/  MOV R0, R183 ;  /* 0x000000b700007202 */ /* 0x002fca0000000f00 */
[----:B------:R1:W-:Y:S04]  /*15db0*/  STL [R1+0x4a4], R0 ;  /* 0x0004a40001007387 */ /* 0x0003e80000100800 */
[----:B------:R-:W-:Y:S04]  /*15dc0*/  STL [R1+0x4b0], R174 ;  /* 0x0004b0ae01007387 */ /* 0x000fe80000100800 */
[----:B------:R-:W2:Y:S01]  /*15dd0*/  LDL.LU.64 R182, [R1+0x360] ;  /* 0x0003600001b67983 */ /* 0x000ea20000300a00 */
[----:B-1----:R-:W-:-:S05]  /*15de0*/  IMAD.MOV.U32 R0, RZ, RZ, R175 ;  /* 0x000000ffff007224 */ /* 0x002fca00078e00af */
[----:B------:R1:W-:Y:S04]  /*15df0*/  STL [R1+0x4ac], R0 ;  /* 0x0004ac0001007387 */ /* 0x0003e80000100800 */
[----:B---3--:R-:W-:Y:S01]  /*15e00*/  STL [R1+0x4b8], R186 ;  /* 0x0004b8ba01007387 */ /* 0x008fe20000100800 */
[----:B-1----:R-:W-:-:S03]  /*15e10*/  IMAD.MOV.U32 R0, RZ, RZ, R187 ;  /* 0x000000ffff007224 */ /* 0x002fc600078e00bb */
[----:B------:R-:W3:Y:S04]  /*15e20*/  LDL.LU.64 R174, [R1+0x378] ;  /* 0x0003780001ae7983 */ /* 0x000ee80000300a00 */
[----:B------:R1:W-:Y:S04]  /*15e30*/  STL [R1+0x4b4], R0 ;  /* 0x0004b40001007387 */ /* 0x0003e80000100800 */
[----:B-----5:R-:W-:Y:S01]  /*15e40*/  STL [R1+0x4c0], R176 ;  /* 0x0004c0b001007387 */ /* 0x020fe20000100800 */
[----:B-1----:R-:W-:-:S03]  /*15e50*/  MOV R0, R177 ;  /* 0x000000b100007202 */ /* 0x002fc60000000f00 */
[----:B------:R-:W5:Y:S04]  /*15e60*/  LDL.LU.64 R188, [R1+0x2f8] ;  /* 0x0002f80001bc7983 */ /* 0x000f680000300a00 */
[----:B------:R1:W-:Y:S04]  /*15e70*/  STL [R1+0x4bc], R0 ;  /* 0x0004bc0001007387 */ /* 0x0003e80000100800 */
[----:B----4-:R4:W-:Y:S01]  /*15e80*/  STL [R1+0x4c8], R178 ;  /* 0x0004c8b201007387 */ /* 0x0109e20000100800 */
[----:B-1----:R-:W-:-:S03]  /*15e90*/  IMAD.MOV.U32 R0, RZ, RZ, R179 ;  /* 0x000000ffff007224 */ /* 0x002fc600078e00b3 */
[----:B------:R-:W5:Y:S04]  /*15ea0*/  LDL.LU.64 R190, [R1+0x310] ;  /* 0x0003100001be7983 */ /* 0x000f680000300a00 */
[----:B------:R1:W-:Y:S04]  /*15eb0*/  STL [R1+0x4c4], R0 ;  /* 0x0004c40001007387 */ /* 0x0003e80000100800 */
[----:B------:R-:W-:Y:S04]  /*15ec0*/  STL [R1+0x4d0], R240 ;  /* 0x0004d0f001007387 */ /* 0x000fe80000100800 */
[----:B------:R-:W5:Y:S04]  /*15ed0*/  LDL.LU.64 R184, [R1+0x18] ;  /* 0x0000180001b87983 */ /* 0x000f680000300a00 */
[----:B------:R-:W-:Y:S04]  /*15ee0*/  STL [R1+0x4cc], R241 ;  /* 0x0004ccf101007387 */ /* 0x000fe80000100800 */
[----:B------:R-:W5:Y:S04]  /*15ef0*/  LDL.LU.64 R176, [R1+0x1e0] ;  /* 0x0001e00001b07983 */ /* 0x000f680000300a00 */
[----:B------:R-:W-:Y:S04]  /*15f00*/  STL [R1+0x4d8], R232 ;  /* 0x0004d8e801007387 */ /* 0x000fe80000100800 */
[----:B----4-:R-:W4:Y:S04]  /*15f10*/  LDL.LU.64 R178, [R1+0x520] ;  /* 0x0005200001b27983 */ /* 0x010f280000300a00 */
[----:B------:R-:W-:Y:S04]  /*15f20*/  STL [R1+0x4d4], R233 ;  /* 0x0004d4e901007387 */ /* 0x000fe80000100800 */
[----:B--2---:R2:W-:Y:S04]  /*15f30*/  STL [R1+0x4e0], R172 ;  /* 0x0004e0ac01007387 */ /* 0x0045e80000100800 */
[----:B------:R-:W4:Y:S01]  /*15f40*/  LDL.LU.64 R186, [R1+0x528] ;  /* 0x0005280001ba7983 */ /* 0x000f220000300a00 */
[----:B-1----:R-:W-:-:S03]  /*15f50*/  IMAD.MOV.U32 R0, RZ, RZ, R173 ;  /* 0x000000ffff007224 */ /* 0x002fc600078e00ad */
[----:B------:R-:W-:Y:S04]  /*15f60*/  STL [R1+0x4e8], R180 ;  /* 0x0004e8b401007387 */ /* 0x000fe80000100800 */
[----:B------:R1:W-:Y:S04]  /*15f70*/  STL [R1+0x4dc], R0 ;  /* 0x0004dc0001007387 */ /* 0x0003e80000100800 */
[----:B--2---:R-:W2:Y:S01]  /*15f80*/  LDL.LU.64 R172, [R1+0x398] ;  /* 0x0003980001ac7983 */ /* 0x004ea20000300a00 */
[----:B-1----:R-:W-:-:S03]  /*15f90*/  MOV R0, R181 ;  /* 0x000000b500007202 */ /* 0x002fc60000000f00 */
[----:B------:R-:W-:Y:S04]  /*15fa0*/  STL [R1+0x4f0], R182 ;  /* 0x0004f0b601007387 */ /* 0x000fe80000100800 */
[----:B------:R1:W-:Y:S04]  /*15fb0*/  STL [R1+0x4e4], R0 ;  /* 0x0004e40001007387 */ /* 0x0003e80000100800 */
[----:B------:R-:W2:Y:S01]  /*15fc0*/  LDL.LU.64 R180, [R1+0x3b0] ;  /* 0x0003b00001b47983 */ /* 0x000ea20000300a00 */
[----:B-1----:R-:W-:-:S03]  /*15fd0*/  IMAD.MOV.U32 R0, RZ, RZ, R183 ;  /* 0x000000ffff007224 */ /* 0x002fc600078e00b7 */
[----:B---3--:R-:W-:Y:S04]  /*15fe0*/  STL [R1+0x4f8], R174 ;  /* 0x0004f8ae01007387 */ /* 0x008fe80000100800 */
[----:B------:R1:W-:Y:S04]  /*15ff0*/  STL [R1+0x4ec], R0 ;  /* 0x0004ec0001007387 */ /* 0x0003e80000100800 */
[----:B------:R-:W3:Y:S01]  /*16000*/  LDL.LU.64 R182, [R1+0x328] ;  /* 0x0003280001b67983 */ /* 0x000ee20000300a00 */
[----:B-1----:R-:W-:-:S05]  /*16010*/  IMAD.MOV.U32 R0, RZ, RZ, R175 ;  /* 0x000000ffff007224 */ /* 0x002fca00078e00af */
[----:B------:R1:W-:Y:S04]  /*16020*/  STL [R1+0x4f4], R0 ;  /* 0x0004f40001007387 */ /* 0x0003e80000100800 */
[----:B-----5:R-:W-:Y:S04]  /*16030*/  STL [R1+0x500], R188 ;  /* 0x000500bc01007387 */ /* 0x020fe80000100800 */
[----:B------:R-:W5:Y:S01]  /*16040*/  LDL.LU.64 R174, [R1+0x340] ;  /* 0x0003400001ae7983 */ /* 0x000f620000300a00 */
[----:B-1----:R-:W-:-:S03]  /*16050*/  MOV R0, R189 ;  /* 0x000000bd00007202 */ /* 0x002fc60000000f00 */
[----:B------:R-:W-:Y:S04]  /*16060*/  STL [R1+0x508], R190 ;  /* 0x000508be01007387 */ /* 0x000fe80000100800 */
[----:B------:R1:W-:Y:S02]  /*16070*/  STL [R1+0x4fc], R0 ;  /* 0x0004fc0001007387 */ /* 0x0003e40000100800 */
[----:B-1----:R-:W-:Y:S02]  /*16080*/  IMAD.MOV.U32 R0, RZ, RZ, R191 ;  /* 0x000000ffff007224 */ /* 0x002fe400078e00bf */
[----:B------:R-:W-:Y:S04]  /*16090*/  STL [R1+0x510], R184 ;  /* 0x000510b801007387 */ /* 0x000fe80000100800 */
[----:B------:R1:W-:Y:S02]  /*160a0*/  STL [R1+0x504], R0 ;  /* 0x0005040001007387 */ /* 0x0003e40000100800 */
[----:B-1----:R-:W-:-:S05]  /*160b0*/  IMAD.MOV.U32 R0, RZ, RZ, R185 ;  /* 0x000000ffff007224 */ /* 0x002fca00078e00b9 */
[----:B------:R1:W-:Y:S04]  /*160c0*/  STL [R1+0x50c], R0 ;  /* 0x00050c0001007387 */ /* 0x0003e80000100800 */
[----:B------:R4:W-:Y:S01]  /*160d0*/  STL [R1+0x518], R176 ;  /* 0x000518b001007387 */ /* 0x0009e20000100800 */
[----:B-1----:R-:W-:-:S05]  /*160e0*/  MOV R0, R177 ;  /* 0x000000b100007202 */ /* 0x002fca0000000f00 */
[----:B------:R1:W-:Y:S04]  /*160f0*/  STL [R1+0x514], R0 ;  /* 0x0005140001007387 */ /* 0x0003e80000100800 */
[----:B----4-:R-:W4:Y:S01]  /*16100*/  LDL.LU.64 R176, [R1+0x560] ;  /* 0x0005600001b07983 */ /* 0x010f220000300a00 */
[----:B-1----:R-:W-:-:S03]  /*16110*/  IMAD.MOV.U32 R0, RZ, RZ, R179 ;  /* 0x000000ffff007224 */ /* 0x002fc600078e00b3 */
[----:B------:R1:W-:Y:S04]  /*16120*/  STL [R1+0x520], R178 ;  /* 0x000520b201007387 */ /* 0x0003e80000100800 */
[----:B------:R-:W-:Y:S04]  /*16130*/  STL [R1+0x528], R186 ;  /* 0x000528ba01007387 */ /* 0x000fe80000100800 */
[----:B------:R2:W-:Y:S04]  /*16140*/  STL [R1+0x51c], R0 ;  /* 0x00051c0001007387 */ /* 0x0005e80000100800 */
[----:B-1----:R-:W4:Y:S01]  /*16150*/  LDL.LU.64 R178, [R1+0x568] ;  /* 0x0005680001b27983 */ /* 0x002f220000300a00 */
[----:B--2---:R-:W-:-:S03]  /*16160*/  IMAD.MOV.U32 R0, RZ, RZ, R187 ;  /* 0x000000ffff007224 */ /* 0x004fc600078e00bb */
[----:B------:R-:W-:Y:S04]  /*16170*/  STL [R1+0x530], R172 ;  /* 0x000530ac01007387 */ /* 0x000fe80000100800 */
[----:B------:R1:W-:Y:S04]  /*16180*/  STL [R1+0x524], R0 ;  /* 0x0005240001007387 */ /* 0x0003e80000100800 */
[----:B------:R-:W2:Y:S01]  /*16190*/  LDL.LU.64 R190, [R1+0x418] ;  /* 0x0004180001be7983 */ /* 0x000ea20000300a00 */
[----:B-1----:R-:W-:-:S03]  /*161a0*/  MOV R0, R173 ;  /* 0x000000ad00007202 */ /* 0x002fc60000000f00 */
[----:B------:R-:W-:Y:S04]  /*161b0*/  STL [R1+0x538], R180 ;  /* 0x000538b401007387 */ /* 0x000fe80000100800 */
[----:B------:R1:W-:Y:S04]  /*161c0*/  STL [R1+0x52c], R0 ;  /* 0x00052c0001007387 */ /* 0x0003e80000100800 */
[----:B------:R-:W2:Y:S04]  /*161d0*/  LDL.LU.64 R172, [R1+0x430] ;  /* 0x0004300001ac7983 */ /* 0x000ea80000300a00 */
[----:B------:R-:W2:Y:S01]  /*161e0*/  LDL.LU.64 R184, [R1+0x358] ;  /* 0x0003580001b87983 */ /* 0x000ea20000300a00 */
[----:B-1----:R-:W-:-:S05]  /*161f0*/  IMAD.MOV.U32 R0, RZ, RZ, R181 ;  /* 0x000000ffff007224 */ /* 0x002fca00078e00b5 */
[----:B------:R3:W-:Y:S02]  /*16200*/  STL [R1+0x534], R0 ;  /* 0x0005340001007387 */ /* 0x0007e40000100800 */
[----:B---3--:R-:W-:Y:S02]  /*16210*/  IMAD.MOV.U32 R0, RZ, RZ, R183 ;  /* 0x000000ffff007224 */ /* 0x008fe400078e00b7 */
[----:B------:R-:W-:Y:S04]  /*16220*/  STL [R1+0x540], R182 ;  /* 0x000540b601007387 */ /* 0x000fe80000100800 */
[----:B-----5:R-:W-:Y:S04]  /*16230*/  STL [R1+0x548], R174 ;  /* 0x000548ae01007387 */ /* 0x020fe80000100800 */
[----:B------:R1:W-:Y:S04]  /*16240*/  STL [R1+0x53c], R0 ;  /* 0x00053c0001007387 */ /* 0x0003e80000100800 */
[----:B------:R-:W3:Y:S01]  /*16250*/  LDL.LU.64 R186, [R1+0x370] ;  /* 0x0003700001ba7983 */ /* 0x000ee20000300a00 */
[----:B-1----:R-:W-:-:S03]  /*16260*/  MOV R0, R175 ;  /* 0x000000af00007202 */ /* 0x002fc60000000f00 */
[----:B------:R-:W5:Y:S04]  /*16270*/  LDL.LU.64 R174, [R1+0x38] ;  /* 0x0000380001ae7983 */ /* 0x000f680000300a00 */
[----:B------:R1:W-:Y:S04]  /*16280*/  STL [R1+0x544], R0 ;  /* 0x0005440001007387 */ /* 0x0003e80000100800 */
[----:B------:R-:W5:Y:S04]  /*16290*/  LDL.LU.64 R180, [R1+0x30] ;  /* 0x0000300001b47983 */ /* 0x000f680000300a00 */
[----:B------:R-:W-:Y:S04]  /*162a0*/  STL [R1+0x550], R234 ;  /* 0x000550ea01007387 */ /* 0x000fe80000100800 */
[----:B------:R-:W-:Y:S04]  /*162b0*/  STL [R1+0x54c], R235 ;  /* 0x00054ceb01007387 */ /* 0x000fe80000100800 */
[----:B------:R-:W-:Y:S04]  /*162c0*/  STL [R1+0x558], R248 ;  /* 0x000558f801007387 */ /* 0x000fe80000100800 */
[----:B------:R-:W-:Y:S04]  /*162d0*/  STL [R1+0x554], R249 ;  /* 0x000554f901007387 */ /* 0x000fe80000100800 */
[----:B----4-:R4:W-:Y:S04]  /*162e0*/  STL [R1+0x560], R176 ;  /* 0x000560b001007387 */ /* 0x0109e80000100800 */
[----:B------:R-:W5:Y:S01]  /*162f0*/  LDL.LU.64 R182, [R1+0x5e0] ;  /* 0x0005e00001b67983 */ /* 0x000f620000300a00 */
[----:B-1----:R-:W-:-:S03]  /*16300*/  IMAD.MOV.U32 R0, RZ, RZ, R177 ;  /* 0x000000ffff007224 */ /* 0x002fc600078e00b1 */
[----:B------:R-:W-:Y:S04]  /*16310*/  STL [R1+0x568], R178 ;  /* 0x000568b201007387 */ /* 0x000fe80000100800 */
[----:B------:R1:W-:Y:S04]  /*16320*/  STL [R1+0x55c], R0 ;  /* 0x00055c0001007387 */ /* 0x0003e80000100800 */
[----:B----4-:R-:W4:Y:S01]  /*16330*/  LDL.LU.64 R176, [R1+0x5e8] ;  /* 0x0005e80001b07983 */ /* 0x010f220000300a00 */
[----:B-1----:R-:W-:-:S03]  /*16340*/  IMAD.MOV.U32 R0, RZ, RZ, R179 ;  /* 0x000000ffff007224 */ /* 0x002fc600078e00b3 */
[----:B--2---:R-:W-:Y:S04]  /*16350*/  STL [R1+0x570], R190 ;  /* 0x000570be01007387 */ /* 0x004fe80000100800 */
[----:B------:R1:W-:Y:S04]  /*16360*/  STL [R1+0x564], R0 ;  /* 0x0005640001007387 */ /* 0x0003e80000100800 */
[----:B------:R-:W2:Y:S01]  /*16370*/  LDL.LU.64 R178, [R1+0x5b0] ;  /* 0x0005b00001b27983 */ /* 0x000ea20000300a00 */
[----:B-1----:R-:W-:-:S03]  /*16380*/  MOV R0, R191 ;  /* 0x000000bf00007202 */ /* 0x002fc60000000f00 */
[----:B------:R-:W2:Y:S04]  /*16390*/  LDL.LU.64 R190, [R1+0x5b8] ;  /* 0x0005b80001be7983 */ /* 0x000ea80000300a00 */
[----:B------:R1:W-:Y:S04]  /*163a0*/  STL [R1+0x56c], R0 ;  /* 0x00056c0001007387 */ /* 0x0003e80000100800 */
[----:B------:R1:W-:Y:S02]  /*163b0*/  STL [R1+0x578], R172 ;  /* 0x000578ac01007387 */ /* 0x0003e40000100800 */
[----:B-1----:R-:W-:-:S02]  /*163c0*/  IMAD.MOV.U32 R0, RZ, RZ, R173 ;  /* 0x000000ffff007224 */ /* 0x002fc400078e00ad */
[----:B------:R-:W-:Y:S04]  /*163d0*/  STL [R1+0x580], R184 ;  /* 0x000580b801007387 */ /* 0x000fe80000100800 */
[----:B------:R1:W-:Y:S04]  /*163e0*/  STL [R1+0x574], R0 ;  /* 0x0005740001007387 */ /* 0x0003e80000100800 */
[----:B------:R-:W2:Y:S01]  /*163f0*/  LDL.LU.64 R172, [R1+0x390] ;  /* 0x0003900001ac7983 */ /* 0x000ea20000300a00 */
[----:B-1----:R-:W-:-:S03]  /*16400*/  IMAD.MOV.U32 R0, RZ, RZ, R185 ;  /* 0x000000ffff007224 */ /* 0x002fc600078e00b9 */
[----:B------:R-:W2:Y:S04]  /*16410*/  LDL.LU.64 R184, [R1+0x3a8] ;  /* 0x0003a80001b87983 */ /* 0x000ea80000300a00 */
[----:B------:R3:W-:Y:S02]  /*16420*/  STL [R1+0x57c], R0 ;  /* 0x00057c0001007387 */ /* 0x0007e40000100800 */
[----:B---3--:R-:W-:Y:S02]  /*16430*/  MOV R0, R187 ;  /* 0x000000bb00007202 */ /* 0x008fe40000000f00 */
[----:B------:R1:W-:Y:S04]  /*16440*/  STL [R1+0x588], R186 ;  /* 0x000588ba01007387 */ /* 0x0003e80000100800 */
[----:B-----5:R-:W-:Y:S04]  /*16450*/  STL [R1+0x590], R174 ;  /* 0x000590ae01007387 */ /* 0x020fe80000100800 */
[----:B------:R3:W-:Y:S04]  /*16460*/  STL [R1+0x584], R0 ;  /* 0x0005840001007387 */ /* 0x0007e80000100800 */
[----:B-1----:R-:W5:Y:S01]  /*16470*/  LDL.LU.64 R186, [R1+0x28] ;  /* 0x0000280001ba7983 */ /* 0x002f620000300a00 */
[----:B---3--:R-:W-:Y:S01]  /*16480*/  IMAD.MOV.U32 R0, RZ, RZ, R175 ;  /* 0x000000ffff007224 */ /* 0x008fe200078e00af */
[----:B------:R-:W-:Y:S01]  /*16490*/  MOV R175, R171 ;  /* 0x000000ab00af7202 */ /* 0x000fe20000000f00 */
[----:B------:R-:W-:-:S02]  /*164a0*/  IMAD.MOV.U32 R174, RZ, RZ, R170 ;  /* 0x000000ffffae7224 */ /* 0x000fc400078e00aa */
[----:B------:R-:W-:Y:S01]  /*164b0*/  IMAD.MOV.U32 R170, RZ, RZ, R164 ;  /* 0x000000ffffaa7224 */ /* 0x000fe200078e00a4 */
[----:B------:R1:W-:Y:S01]  /*164c0*/  STL [R1+0x58c], R0 ;  /* 0x00058c0001007387 */ /* 0x0003e20000100800 */
[----:B------:R-:W-:Y:S01]  /*164d0*/  IMAD.MOV.U32 R171, RZ, RZ, R165 ;  /* 0x000000ffffab7224 */ /* 0x000fe200078e00a5 */
[----:B------:R-:W-:Y:S01]  /*164e0*/  MOV R164, R160 ;  /* 0x000000a000a47202 */ /* 0x000fe20000000f00 */
[----:B------:R-:W-:Y:S01]  /*164f0*/  IMAD.MOV.U32 R165, RZ, RZ, R161 ;  /* 0x000000ffffa57224 */ /* 0x000fe200078e00a1 */
[----:B------:R3:W-:Y:S04]  /*16500*/  STL [R1+0x598], R180 ;  /* 0x000598b401007387 */ /* 0x0007e80000100800 */
[----:B------:R-:W5:Y:S01]  /*16510*/  LDL.LU.64 R160, [R1+0x20] ;  /* 0x0000200001a07983 */ /* 0x000f620000300a00 */
[----:B-1----:R-:W-:-:S05]  /*16520*/  IMAD.MOV.U32 R0, RZ, RZ, R181 ;  /* 0x000000ffff007224 */ /* 0x002fca00078e00b5 */
[----:B------:R1:W-:Y:S04]  /*16530*/  STL [R1+0x594], R0 ;  /* 0x0005940001007387 */ /* 0x0003e80000100800 */
[----:B------:R4:W-:Y:S04]  /*16540*/  STL [R1+0x5a0], R182 ;  /* 0x0005a0b601007387 */ /* 0x0009e80000100800 */
[----:B---3--:R-:W3:Y:S01]  /*16550*/  LDL.LU.64 R180, [R1+0x660] ;  /* 0x0006600001b47983 */ /* 0x008ee20000300a00 */
[----:B-1----:R-:W-:-:S05]  /*16560*/  MOV R0, R183 ;  /* 0x000000b700007202 */ /* 0x002fca0000000f00 */
[----:B------:R1:W-:Y:S04]  /*16570*/  STL [R1+0x59c], R0 ;  /* 0x00059c0001007387 */ /* 0x0003e80000100800 */
[----:B----4-:R4:W-:Y:S04]  /*16580*/  STL [R1+0x5a8], R176 ;  /* 0x0005a8b001007387 */ /* 0x0109e80000100800 */
[----:B------:R-:W3:Y:S01]  /*16590*/  LDL.LU.64 R182, [R1+0x668] ;  /* 0x0006680001b67983 */ /* 0x000ee20000300a00 */
[----:B-1----:R-:W-:-:S05]  /*165a0*/  IMAD.MOV.U32 R0, RZ, RZ, R177 ;  /* 0x000000ffff007224 */ /* 0x002fca00078e00b1 */
[----:B------:R1:W-:Y:S04]  /*165b0*/  STL [R1+0x5a4], R0 ;  /* 0x0005a40001007387 */ /* 0x0003e80000100800 */
[----:B--2---:R2:W-:Y:S04]  /*165c0*/  STL [R1+0x5b0], R178 ;  /* 0x0005b0b201007387 */ /* 0x0045e80000100800 */
[----:B----4-:R-:W4:Y:S01]  /*165d0*/  LDL.LU.64 R176, [R1+0x5f0] ;  /* 0x0005f00001b07983 */ /* 0x010f220000300a00 */
[----:B-1----:R-:W-:-:S05]  /*165e0*/  IMAD.MOV.U32 R0, RZ, RZ, R179 ;  /* 0x000000ffff007224 */ /* 0x002fca00078e00b3 */
[----:B------:R1:W-:Y:S04]  /*165f0*/  STL [R1+0x5ac], R0 ;  /* 0x0005ac0001007387 */ /* 0x0003e80000100800 */
[----:B------:R-:W-:Y:S04]  /*16600*/  STL [R1+0x5b8], R190 ;  /* 0x0005b8be01007387 */ /* 0x000fe80000100800 */
[----:B--2---:R-:W2:Y:S01]  /*16610*/  LDL.LU.64 R178, [R1+0x5f8] ;  /* 0x0005f80001b27983 */ /* 0x004ea20000300a00 */
[----:B-1----:R-:W-:-:S05]  /*16620*/  MOV R0, R191 ;  /* 0x000000bf00007202 */ /* 0x002fca0000000f00 */
[----:B------:R1:W-:Y:S04]  /*16630*/  STL [R1+0x5b4], R0 ;  /* 0x0005b40001007387 */ /* 0x0003e80000100800 */
[----:B------:R1:W-:Y:S02]  /*16640*/  STL [R1+0x5c0], R172 ;  /* 0x0005c0ac01007387 */ /* 0x0003e40000100800 */
[----:B-1----:R-:W-:Y:S02]  /*16650*/  IMAD.MOV.U32 R0, RZ, RZ, R173 ;  /* 0x000000ffff007224 */ /* 0x002fe400078e00ad */
[----:B------:R-:W2:Y:S04]  /*16660*/  LDL.LU.64 R172, [R1+0x410] ;  /* 0x0004100001ac7983 */ /* 0x000ea80000300a00 */
[----:B------:R1:W-:Y:S04]  /*16670*/  STL [R1+0x5bc], R0 ;  /* 0x0005bc0001007387 */ /* 0x0003e80000100800 */
[----:B------:R-:W-:Y:S04]  /*16680*/  STL [R1+0x5c8], R184 ;  /* 0x0005c8b801007387 */ /* 0x000fe80000100800 */
[----:B------:R-:W2:Y:S01]  /*16690*/  LDL.LU.64 R188, [R1+0x428] ;  /* 0x0004280001bc7983 */ /* 0x000ea20000300a00 */
[----:B-1----:R-:W-:-:S03]  /*166a0*/  IMAD.MOV.U32 R0, RZ, RZ, R185 ;  /* 0x000000ffff007224 */ /* 0x002fc600078e00b9 */
[----:B------:R-:W2:Y:S04]  /*166b0*/  LDL.LU.64 R190, [R1+0x10] ;  /* 0x0000100001be7983 */ /* 0x000ea80000300a00 */
[----:B------:R5:W-:Y:S02]  /*166c0*/  STL [R1+0x5c4], R0 ;  /* 0x0005c40001007387 */ /* 0x000be40000100800 */
[----:B-----5:R-:W-:Y:S02]  /*166d0*/  MOV R0, R187 ;  /* 0x000000bb00007202 */ /* 0x020fe40000000f00 */
[----:B------:R-:W-:Y:S04]  /*166e0*/  STL [R1+0x5d0], R186 ;  /* 0x0005d0ba01007387 */ /* 0x000fe80000100800 */
[----:B------:R1:W-:Y:S04]  /*166f0*/  STL [R1+0x5cc], R0 ;  /* 0x0005cc0001007387 */ /* 0x0003e80000100800 */
[----:B------:R-:W5:Y:S04]  /*16700*/  LDL.LU.64 R184, [R1+0x8] ;  /* 0x0000080001b87983 */ /* 0x000f680000300a00 */
[----:B------:R1:W-:Y:S02]  /*16710*/  STL [R1+0x5d8], R160 ;  /* 0x0005d8a001007387 */ /* 0x0003e40000100800 */
[----:B-1----:R-:W-:-:S02]  /*16720*/  IMAD.MOV.U32 R0, RZ, RZ, R161 ;  /* 0x000000ffff007224 */ /* 0x002fc400078e00a1 */
[----:B------:R-:W5:Y:S04]  /*16730*/  LDL.LU.64 R160, [R1+0x678] ;  /* 0x0006780001a07983 */ /* 0x000f680000300a00 */
[----:B------:R1:W-:Y:S04]  /*16740*/  STL [R1+0x5d4], R0 ;  /* 0x0005d40001007387 */ /* 0x0003e80000100800 */
[----:B---3--:R3:W-:Y:S04]  /*16750*/  STL [R1+0x5e0], R180 ;  /* 0x0005e0b401007387 */ /* 0x0087e80000100800 */
        /* <DEDUP_REMOVED lines=15> */
[----:B------:R1:W-:Y:S04]  /*16850*/  STL [R1+0x600], R172 ;  /* 0x000600ac01007387 */ /* 0x0003e80000100800 */
[----:B--2---:R-:W2:Y:S01]  /*16860*/  LDL.LU.64 R178, [R1+0x648] ;  /* 0x0006480001b27983 */ /* 0x004ea20000300a00 */
[----:B-1----:R-:W-:-:S03]  /*16870*/  MOV R0, R173 ;  /* 0x000000ad00007202 */ /* 0x002fc60000000f00 */
[----:B------:R-:W2:Y:S04]  /*16880*/  LDL.LU.64 R172, [R1] ;  /* 0x0000000001ac7983 */ /* 0x000ea80000300a00 */
[----:B------:R1:W-:Y:S04]  /*16890*/  STL [R1+0x5fc], R0 ;  /* 0x0005fc0001007387 */ /* 0x0003e80000100800 */
[----:B------:R-:W-:Y:S01]  /*168a0*/  STL [R1+0x608], R188 ;  /* 0x000608bc01007387 */ /* 0x000fe20000100800 */
[----:B-1----:R-:W-:-:S03]  /*168b0*/  IMAD.MOV.U32 R0, RZ, RZ, R189 ;  /* 0x000000ffff007224 */ /* 0x002fc600078e00bd */
[----:B------:R-:W-:Y:S04]  /*168c0*/  STL [R1+0x610], R190 ;  /* 0x000610be01007387 */ /* 0x000fe80000100800 */
[----:B------:R1:W-:Y:S02]  /*168d0*/  STL [R1+0x604], R0 ;  /* 0x0006040001007387 */ /* 0x0003e40000100800 */
[----:B-1----:R-:W-:Y:S02]  /*168e0*/  IMAD.MOV.U32 R0, RZ, RZ, R191 ;  /* 0x000000ffff007224 */ /* 0x002fe400078e00bf */
[----:B-----5:R-:W-:Y:S04]  /*168f0*/  STL [R1+0x618], R184 ;  /* 0x000618b801007387 */ /* 0x020fe80000100800 */
[----:B------:R1:W-:Y:S02]  /*16900*/  STL [R1+0x60c], R0 ;  /* 0x00060c0001007387 */ /* 0x0003e40000100800 */
[----:B-1----:R-:W-:-:S02]  /*16910*/  MOV R0, R185 ;  /* 0x000000b900007202 */ /* 0x002fc40000000f00 */
[----:B------:R-:W-:Y:S04]  /*16920*/  STL [R1+0x620], R160 ;  /* 0x000620a001007387 */ /* 0x000fe80000100800 */
[----:B------:R1:W-:Y:S02]  /*16930*/  STL [R1+0x614], R0 ;  /* 0x0006140001007387 */ /* 0x0003e40000100800 */
[----:B-1----:R-:W-:Y:S02]  /*16940*/  IMAD.MOV.U32 R0, RZ, RZ, R161 ;  /* 0x000000ffff007224 */ /* 0x002fe400078e00a1 */
[----:B------:R-:W5:Y:S04]  /*16950*/  LDL.LU.64 R160, [R1+0x6d8] ;  /* 0x0006d80001a07983 */ /* 0x000f680000300a00 */
[----:B------:R1:W-:Y:S04]  /*16960*/  STL [R1+0x61c], R0 ;  /* 0x00061c0001007387 */ /* 0x0003e80000100800 */
[----:B------:R1:W-:Y:S02]  /*16970*/  STL [R1+0x628], R186 ;  /* 0x000628ba01007387 */ /* 0x0003e40000100800 */
[----:B-1----:R-:W-:-:S02]  /*16980*/  IMAD.MOV.U32 R0, RZ, RZ, R187 ;  /* 0x000000ffff007224 */ /* 0x002fc400078e00bb */
[----:B------:R-:W5:Y:S04]  /*16990*/  LDL.LU.64 R186, [R1+0x6e0] ;  /* 0x0006e00001ba7983 */ /* 0x000f680000300a00 */
[----:B------:R1:W-:Y:S04]  /*169a0*/  STL [R1+0x624], R0 ;  /* 0x0006240001007387 */ /* 0x0003e80000100800 */
[----:B---3--:R3:W-:Y:S04]  /*169b0*/  STL [R1+0x630], R180 ;  /* 0x000630b401007387 */ /* 0x0087e80000100800 */
[----:B------:R-:W5:Y:S01]  /*169c0*/  LDL.LU.64 R188, [R1+0x688] ;  /* 0x0006880001bc7983 */ /* 0x000f620000300a00 */
[----:B-1----:R-:W-:-:S05]  /*169d0*/  MOV R0, R181 ;  /* 0x000000b500007202 */ /* 0x002fca0000000f00 */
[----:B------:R1:W-:Y:S04]  /*169e0*/  STL [R1+0x62c], R0 ;  /* 0x00062c0001007387 */ /* 0x0003e80000100800 */
[----:B------:R-:W-:Y:S04]  /*169f0*/  STL [R1+0x638], R182 ;  /* 0x000638b601007387 */ /* 0x000fe80000100800 */
[----:B---3--:R-:W3:Y:S01]  /*16a00*/  LDL.LU.64 R180, [R1+0x690] ;  /* 0x0006900001b47983 */ /* 0x008ee20000300a00 */
[----:B-1----:R-:W-:-:S05]  /*16a10*/  IMAD.MOV.U32 R0, RZ, RZ, R183 ;  /* 0x000000ffff007224 */ /* 0x002fca00078e00b7 */
[----:B------:R1:W-:Y:S04]  /*16a20*/  STL [R1+0x634], R0 ;  /* 0x0006340001007387 */ /* 0x0003e80000100800 */
[----:B----4-:R4:W-:Y:S01]  /*16a30*/  STL [R1+0x640], R176 ;  /* 0x000640b001007387 */ /* 0x0109e20000100800 */
[----:B-1----:R-:W-:-:S03]  /*16a40*/  IMAD.MOV.U32 R0, RZ, RZ, R177 ;  /* 0x000000ffff007224 */ /* 0x002fc600078e00b1 */
[----:B----4-:R-:W4:Y:S04]  /*16a50*/  LDL.LU.64 R176, [R1+0x108] ;  /* 0x0001080001b07983 */ /* 0x010f280000300a00 */
[----:B------:R1:W-:Y:S04]  /*16a60*/  STL [R1+0x63c], R0 ;  /* 0x00063c0001007387 */ /* 0x0003e80000100800 */
[----:B--2---:R-:W-:Y:S04]  /*16a70*/  STL [R1+0x648], R178 ;  /* 0x000648b201007387 */ /* 0x004fe80000100800 */
[----:B------:R-:W2:Y:S01]  /*16a80*/  LDL.LU.64 R190, [R1+0x400] ;  /* 0x0004000001be7983 */ /* 0x000ea20000300a00 */
[----:B-1----:R-:W-:-:S03]  /*16a90*/  MOV R0, R179 ;  /* 0x000000b300007202 */ /* 0x002fc60000000f00 */
[----:B------:R-:W2:Y:S04]  /*16aa0*/  LDL.LU.64 R184, [R1+0x40] ;  /* 0x0000400001b87983 */ /* 0x000ea80000300a00 */
[----:B------:R1:W-:Y:S04]  /*16ab0*/  STL [R1+0x644], R0 ;  /* 0x0006440001007387 */ /* 0x0003e80000100800 */
[----:B------:R5:W-:Y:S04]  /*16ac0*/  STL [R1+0x650], R172 ;  /* 0x000650ac01007387 */ /* 0x000be80000100800 */
[----:B------:R-:W2:Y:S01]  /*16ad0*/  LDL.LU.64 R182, [R1+0x48] ;  /* 0x0000480001b67983 */ /* 0x000ea20000300a00 */
[----:B-1----:R-:W-:-:S05]  /*16ae0*/  IMAD.MOV.U32 R0, RZ, RZ, R173 ;  /* 0x000000ffff007224 */ /* 0x002fca00078e00ad */
[----:B------:R1:W-:Y:S04]  /*16af0*/  STL [R1+0x64c], R0 ;  /* 0x00064c0001007387 */ /* 0x0003e80000100800 */
[----:B------:R-:W-:Y:S04]  /*16b00*/  STL [R1+0x658], R250 ;  /* 0x000658fa01007387 */ /* 0x000fe80000100800 */
[----:B------:R-:W2:Y:S04]  /*16b10*/  LDL.LU.64 R178, [R1+0xa0] ;  /* 0x0000a00001b27983 */ /* 0x000ea80000300a00 */
[----:B------:R-:W-:Y:S04]  /*16b20*/  STL [R1+0x654], R251 ;  /* 0x000654fb01007387 */ /* 0x000fe80000100800 */
[----:B-----5:R5:W-:Y:S04]  /*16b30*/  STL [R1+0x660], R160 ;  /* 0x000660a001007387 */ /* 0x020be80000100800 */
[----:B------:R-:W2:Y:S01]  /*16b40*/  LDL.LU.64 R172, [R1+0xa8] ;  /* 0x0000a80001ac7983 */ /* 0x000ea20000300a00 */
[----:B-1----:R-:W-:-:S03]  /*16b50*/  IMAD.MOV.U32 R0, RZ, RZ, R161 ;  /* 0x000000ffff007224 */ /* 0x002fc600078e00a1 */
[----:B------:R-:W-:Y:S04]  /*16b60*/  STL [R1+0x668], R186 ;  /* 0x000668ba01007387 */ /* 0x000fe80000100800 */
[----:B------:R1:W-:Y:S04]  /*16b70*/  STL [R1+0x65c], R0 ;  /* 0x00065c0001007387 */ /* 0x0003e80000100800 */
[----:B-----5:R-:W5:Y:S01]  /*16b80*/  LDL.LU.64 R160, [R1+0xb0] ;  /* 0x0000b00001a07983 */ /* 0x020f620000300a00 */
[----:B-1----:R-:W-:-:S03]  /*16b90*/  MOV R0, R187 ;  /* 0x000000bb00007202 */ /* 0x002fc60000000f00 */
[----:B------:R-:W-:Y:S04]  /*16ba0*/  STL [R1+0x670], R188 ;  /* 0x000670bc01007387 */ /* 0x000fe80000100800 */
[----:B------:R1:W-:Y:S04]  /*16bb0*/  STL [R1+0x664], R0 ;  /* 0x0006640001007387 */ /* 0x0003e80000100800 */
[----:B------:R-:W5:Y:S01]  /*16bc0*/  LDL.LU.64 R186, [R1+0xe0] ;  /* 0x0000e00001ba7983 */ /* 0x000f620000300a00 */
[----:B-1----:R-:W-:-:S05]  /*16bd0*/  IMAD.MOV.U32 R0, RZ, RZ, R189 ;  /* 0x000000ffff007224 */ /* 0x002fca00078e00bd */
[----:B------:R1:W-:Y:S04]  /*16be0*/  STL [R1+0x66c], R0 ;  /* 0x00066c0001007387 */ /* 0x0003e80000100800 */
[----:B---3--:R3:W-:Y:S01]  /*16bf0*/  STL [R1+0x678], R180 ;  /* 0x000678b401007387 */ /* 0x0087e20000100800 */
[----:B-1----:R-:W-:-:S03]  /*16c00*/  IMAD.MOV.U32 R0, RZ, RZ, R181 ;  /* 0x000000ffff007224 */ /* 0x002fc600078e00b5 */
[----:B---3--:R-:W3:Y:S04]  /*16c10*/  LDL.LU.64 R180, [R1+0xe8] ;  /* 0x0000e80001b47983 */ /* 0x008ee80000300a00 */
[----:B------:R1:W-:Y:S04]  /*16c20*/  STL [R1+0x674], R0 ;  /* 0x0006740001007387 */ /* 0x0003e80000100800 */
[----:B----4-:R4:W-:Y:S01]  /*16c30*/  STL [R1+0x680], R176 ;  /* 0x000680b001007387 */ /* 0x0109e20000100800 */
[----:B-1----:R-:W-:Y:S01]  /*16c40*/  MOV R0, R177 ;  /* 0x000000b100007202 */ /* 0x002fe20000000f00 */
[----:B----4-:R-:W-:-:S02]  /*16c50*/  IMAD.MOV.U32 R176, RZ, RZ, R168 ;  /* 0x000000ffffb07224 */ /* 0x010fc400078e00a8 */
[----:B------:R-:W-:Y:S02]  /*16c60*/  IMAD.MOV.U32 R177, RZ, RZ, R169 ;  /* 0x000000ffffb17224 */ /* 0x000fe400078e00a9 */
[----:B------:R-:W4:Y:S04]  /*16c70*/  LDL.LU.64 R168, [R1+0xf0] ;  /* 0x0000f00001a87983 */ /* 0x000f280000300a00 */
[----:B------:R1:W-:Y:S04]  /*16c80*/  STL [R1+0x67c], R0 ;  /* 0x00067c0001007387 */ /* 0x0003e80000100800 */
[----:B--2---:R-:W-:Y:S01]  /*16c90*/  STL [R1+0x688], R190 ;  /* 0x000688be01007387 */ /* 0x004fe20000100800 */
[----:B-1----:R-:W-:-:S03]  /*16ca0*/  MOV R0, R191 ;  /* 0x000000bf00007202 */ /* 0x002fc60000000f00 */
[----:B------:R-:W-:Y:S04]  /*16cb0*/  STL [R1+0x690], R184 ;  /* 0x000690b801007387 */ /* 0x000fe80000100800 */
[----:B------:R1:W-:Y:S02]  /*16cc0*/  STL [R1+0x684], R0 ;  /* 0x0006840001007387 */ /* 0x0003e40000100800 */
[----:B-1----:R-:W-:-:S05]  /*16cd0*/  IMAD.MOV.U32 R0, RZ, RZ, R185 ;  /* 0x000000ffff007224 */ /* 0x002fca00078e00b9 */
[----:B------:R1:W-:Y:S04]  /*16ce0*/  STL [R1+0x68c], R0 ;  /* 0x00068c0001007387 */ /* 0x0003e80000100800 */
[----:B------:R2:W-:Y:S01]  /*16cf0*/  STL [R1+0x698], R182 ;  /* 0x000698b601007387 */ /* 0x0005e20000100800 */
        /* <DEDUP_REMOVED lines=9> */
[----:B-----5:R1:W-:Y:S04]  /*16d90*/  STL [R1+0x6b0], R160 ;  /* 0x0006b0a001007387 */ /* 0x0203e80000100800 */
[----:B------:R5:W-:Y:S04]  /*16da0*/  STL [R1+0x6a4], R0 ;  /* 0x0006a40001007387 */ /* 0x000be80000100800 */
[----:B------:R-:W2:Y:S01]  /*16db0*/  LDL.LU.64 R172, [R1+0x6f0] ;  /* 0x0006f00001ac7983 */ /* 0x000ea20000300a00 */
[----:B-1----:R-:W-:Y:S01]  /*16dc0*/  MOV R160, R162 ;  /* 0x000000a200a07202 */ /* 0x002fe20000000f00 */
[----:B-----5:R-:W-:-:S02]  /*16dd0*/  IMAD.MOV.U32 R0, RZ, RZ, R161 ;  /* 0x000000ffff007224 */ /* 0x020fc400078e00a1 */
[----:B------:R-:W-:Y:S02]  /*16de0*/  IMAD.MOV.U32 R161, RZ, RZ, R163 ;  /* 0x000000ffffa17224 */ /* 0x000fe400078e00a3 */
[----:B------:R-:W5:Y:S04]  /*16df0*/  LDL.LU.64 R162, [R1+0x6f8] ;  /* 0x0006f80001a27983 */ /* 0x000f680000300a00 */
[----:B------:R1:W-:Y:S04]  /*16e00*/  STL [R1+0x6ac], R0 ;  /* 0x0006ac0001007387 */ /* 0x0003e80000100800 */
[----:B------:R3:W-:Y:S04]  /*16e10*/  STL [R1+0x6b8], R186 ;  /* 0x0006b8ba01007387 */ /* 0x0007e80000100800 */
[----:B------:R-:W5:Y:S01]  /*16e20*/  LDL.LU.64 R184, [R1+0x700] ;  /* 0x0007000001b87983 */ /* 0x000f620000300a00 */
[----:B-1----:R-:W-:-:S05]  /*16e30*/  IMAD.MOV.U32 R0, RZ, RZ, R187 ;  /* 0x000000ffff007224 */ /* 0x002fca00078e00bb */
[----:B------:R1:W-:Y:S04]  /*16e40*/  STL [R1+0x6b4], R0 ;  /* 0x0006b40001007387 */ /* 0x0003e80000100800 */
[----:B---3--:R3:W-:Y:S04]  /*16e50*/  STL [R1+0x6c0], R180 ;  /* 0x0006c0b401007387 */ /* 0x0087e80000100800 */
[----:B------:R-:W5:Y:S01]  /*16e60*/  LDL.LU.64 R186, [R1+0x708] ;  /* 0x0007080001ba7983 */ /* 0x000f620000300a00 */
[----:B-1----:R-:W-:-:S03]  /*16e70*/  MOV R0, R181 ;  /* 0x000000b500007202 */ /* 0x002fc60000000f00 */
[----:B---3--:R-:W3:Y:S04]  /*16e80*/  LDL.LU.64 R180, [R1+0x3f8] ;  /* 0x0003f80001b47983 */ /* 0x008ee80000300a00 */
[----:B------:R1:W-:Y:S04]  /*16e90*/  STL [R1+0x6bc], R0 ;  /* 0x0006bc0001007387 */ /* 0x0003e80000100800 */
[----:B----4-:R4:W-:Y:S01]  /*16ea0*/  STL [R1+0x6c8], R168 ;  /* 0x0006c8a801007387 */ /* 0x0109e20000100800 */
[----:B-1----:R-:W-:-:S03]  /*16eb0*/  IMAD.MOV.U32 R0, RZ, RZ, R169 ;  /* 0x000000ffff007224 */ /* 0x002fc600078e00a9 */
[----:B----4-:R-:W4:Y:S04]  /*16ec0*/  LDL.LU.64 R168, [R1+0x408] ;  /* 0x0004080001a87983 */ /* 0x010f280000300a00 */
[----:B------:R1:W-:Y:S04]  /*16ed0*/  STL [R1+0x6c4], R0 ;  /* 0x0006c40001007387 */ /* 0x0003e80000100800 */
[----:B------:R1:W-:Y:S02]  /*16ee0*/  STL [R1+0x6d0], R170 ;  /* 0x0006d0aa01007387 */ /* 0x0003e40000100800 */
[----:B-1----:R-:W-:-:S02]  /*16ef0*/  IMAD.MOV.U32 R0, RZ, RZ, R171 ;  /* 0x000000ffff007224 */ /* 0x002fc400078e00ab */
[----:B------:R-:W4:Y:S04]  /*16f00*/  LDL.LU.64 R170, [R1+0x388] ;  /* 0x0003880001aa7983 */ /* 0x000f280000300a00 */
[----:B------:R1:W-:Y:S04]  /*16f10*/  STL [R1+0x6cc], R0 ;  /* 0x0006cc0001007387 */ /* 0x0003e80000100800 */
[----:B------:R1:W-:Y:S02]  /*16f20*/  STL [R1+0x6d8], R164 ;  /* 0x0006d8a401007387 */ /* 0x0003e40000100800 */
[----:B-1----:R-:W-:-:S02]  /*16f30*/  MOV R0, R165 ;  /* 0x000000a500007202 */ /* 0x002fc40000000f00 */
[----:B------:R-:W4:Y:S04]  /*16f40*/  LDL.LU.64 R164, [R1+0x3c0] ;  /* 0x0003c00001a47983 */ /* 0x000f280000300a00 */
[----:B------:R1:W-:Y:S04]  /*16f50*/  STL [R1+0x6d4], R0 ;  /* 0x0006d40001007387 */ /* 0x0003e80000100800 */
[----:B--2---:R2:W-:Y:S01]  /*16f60*/  STL [R1+0x6e0], R182 ;  /* 0x0006e0b601007387 */ /* 0x0045e20000100800 */
[----:B-1----:R-:W-:-:S03]  /*16f70*/  IMAD.MOV.U32 R0, RZ, RZ, R183 ;  /* 0x000000ffff007224 */ /* 0x002fc600078e00b7 */
[----:B--2---:R-:W2:Y:S04]  /*16f80*/  LDL.LU.64 R182, [R1+0x3c8] ;  /* 0x0003c80001b67983 */ /* 0x004ea80000300a00 */
[----:B------:R1:W-:Y:S04]  /*16f90*/  STL [R1+0x6dc], R0 ;  /* 0x0006dc0001007387 */ /* 0x0003e80000100800 */
[----:B------:R1:W-:Y:S02]  /*16fa0*/  STL [R1+0x6e8], R178 ;  /* 0x0006e8b201007387 */ /* 0x0003e40000100800 */
[----:B-1----:R-:W-:-:S02]  /*16fb0*/  IMAD.MOV.U32 R0, RZ, RZ, R179 ;  /* 0x000000ffff007224 */ /* 0x002fc400078e00b3 */
[----:B------:R-:W2:Y:S04]  /*16fc0*/  LDL.LU.64 R178, [R1+0x3d0] ;  /* 0x0003d00001b27983 */ /* 0x000ea80000300a00 */
[----:B------:R1:W-:Y:S04]  /*16fd0*/  STL [R1+0x6e4], R0 ;  /* 0x0006e40001007387 */ /* 0x0003e80000100800 */
[----:B------:R1:W-:Y:S02]  /*16fe0*/  STL [R1+0x6f0], R172 ;  /* 0x0006f0ac01007387 */ /* 0x0003e40000100800 */
[----:B-1----:R-:W-:Y:S01]  /*16ff0*/  MOV R0, R173 ;  /* 0x000000ad00007202 */ /* 0x002fe20000000f00 */
[----:B------:R-:W-:-:S02]  /*17000*/  IMAD.MOV.U32 R172, RZ, RZ, R160 ;  /* 0x000000ffffac7224 */ /* 0x000fc400078e00a0 */
[----:B------:R-:W-:Y:S02]  /*17010*/  IMAD.MOV.U32 R173, RZ, RZ, R161 ;  /* 0x000000ffffad7224 */ /* 0x000fe400078e00a1 */
[----:B------:R-:W2:Y:S04]  /*17020*/  LDL.LU.64 R160, [R1+0x3d8] ;  /* 0x0003d80001a07983 */ /* 0x000ea80000300a00 */
[----:B------:R1:W-:Y:S04]  /*17030*/  STL [R1+0x6ec], R0 ;  /* 0x0006ec0001007387 */ /* 0x0003e80000100800 */
[----:B-----5:R5:W-:Y:S01]  /*17040*/  STL [R1+0x6f8], R162 ;  /* 0x0006f8a201007387 */ /* 0x020be20000100800 */
[----:B-1----:R-:W-:-:S03]  /*17050*/  MOV R0, R163 ;  /* 0x000000a300007202 */ /* 0x002fc60000000f00 */
[----:B------:R-:W-:Y:S04]  /*17060*/  STL [R1+0x700], R184 ;  /* 0x000700b801007387 */ /* 0x000fe80000100800 */
[----:B------:R1:W-:Y:S04]  /*17070*/  STL [R1+0x6f4], R0 ;  /* 0x0006f40001007387 */ /* 0x0003e80000100800 */
[----:B-----5:R-:W5:Y:S01]  /*17080*/  LDL.LU.64 R162, [R1+0x3e0] ;  /* 0x0003e00001a27983 */ /* 0x020f620000300a00 */
[----:B-1----:R-:W-:-:S03]  /*17090*/  IMAD.MOV.U32 R0, RZ, RZ, R185 ;  /* 0x000000ffff007224 */ /* 0x002fc600078e00b9 */
[----:B------:R-:W-:Y:S04]  /*170a0*/  STL [R1+0x708], R186 ;  /* 0x000708ba01007387 */ /* 0x000fe80000100800 */
[----:B------:R1:W-:Y:S04]  /*170b0*/  STL [R1+0x6fc], R0 ;  /* 0x0006fc0001007387 */ /* 0x0003e80000100800 */
[----:B---3--:R-:W-:Y:S01]  /*170c0*/  STL [R1+0x710], R180 ;  /* 0x000710b401007387 */ /* 0x008fe20000100800 */
[----:B-1----:R-:W-:-:S05]  /*170d0*/  IMAD.MOV.U32 R0, RZ, RZ, R187 ;  /* 0x000000ffff007224 */ /* 0x002fca00078e00bb */
[----:B------:R1:W-:Y:S04]  /*170e0*/  STL [R1+0x704], R0 ;  /* 0x0007040001007387 */ /* 0x0003e80000100800 */
[----:B----4-:R-:W-:Y:S01]  /*170f0*/  STL [R1+0x718], R168 ;  /* 0x000718a801007387 */ /* 0x010fe20000100800 */
[----:B-1----:R-:W-:-:S05]  /*17100*/  MOV R0, R181 ;  /* 0x000000b500007202 */ /* 0x002fca0000000f00 */
[----:B------:R1:W-:Y:S04]  /*17110*/  STL [R1+0x70c], R0 ;  /* 0x00070c0001007387 */ /* 0x0003e80000100800 */
[----:B------:R-:W3:Y:S01]  /*17120*/  LDL.LU.64 R186, [R1+0x7e0] ;  /* 0x0007e00001ba7983 */ /* 0x000ee20000300a00 */
[----:B-1----:R-:W-:-:S03]  /*17130*/  IMAD.MOV.U32 R0, RZ, RZ, R169 ;  /* 0x000000ffff007224 */ /* 0x002fc600078e00a9 */
[----:B------:R-:W4:Y:S04]  /*17140*/  LDL.LU.64 R168, [R1+0x7e8] ;  /* 0x0007e80001a87983 */ /* 0x000f280000300a00 */
[----:B------:R1:W-:Y:S04]  /*17150*/  STL [R1+0x714], R0 ;  /* 0x0007140001007387 */ /* 0x0003e80000100800 */
[----:B------:R1:W-:Y:S02]  /*17160*/  STL [R1+0x720], R170 ;  /* 0x000720aa01007387 */ /* 0x0003e40000100800 */
[----:B-1----:R-:W-:-:S02]  /*17170*/  IMAD.MOV.U32 R0, RZ, RZ, R171 ;  /* 0x000000ffff007224 */ /* 0x002fc400078e00ab */
[----:B------:R-:W-:Y:S04]  /*17180*/  STL [R1+0x728], R164 ;  /* 0x000728a401007387 */ /* 0x000fe80000100800 */
[----:B------:R1:W-:Y:S04]  /*17190*/  STL [R1+0x71c], R0 ;  /* 0x00071c0001007387 */ /* 0x0003e80000100800 */
[----:B------:R-:W4:Y:S01]  /*171a0*/  LDL.LU.64 R170, [R1+0x770] ;  /* 0x0007700001aa7983 */ /* 0x000f220000300a00 */
[----:B-1----:R-:W-:-:S03]  /*171b0*/  MOV R0, R165 ;  /* 0x000000a500007202 */ /* 0x002fc60000000f00 */
[----:B--2---:R-:W-:Y:S04]  /*171c0*/  STL [R1+0x730], R182 ;  /* 0x000730b601007387 */ /* 0x004fe80000100800 */
[----:B------:R1:W-:Y:S04]  /*171d0*/  STL [R1+0x724], R0 ;  /* 0x0007240001007387 */ /* 0x0003e80000100800 */
[----:B------:R-:W2:Y:S01]  /*171e0*/  LDL.LU.64 R164, [R1+0x778] ;  /* 0x0007780001a47983 */ /* 0x000ea20000300a00 */
[----:B-1----:R-:W-:-:S03]  /*171f0*/  IMAD.MOV.U32 R0, RZ, RZ, R183 ;  /* 0x000000ffff007224 */ /* 0x002fc600078e00b7 */
[----:B------:R-:W-:Y:S04]  /*17200*/  STL [R1+0x738], R178 ;  /* 0x000738b201007387 */ /* 0x000fe80000100800 */
[----:B------:R1:W-:Y:S04]  /*17210*/  STL [R1+0x72c], R0 ;  /* 0x00072c0001007387 */ /* 0x0003e80000100800 */
[----:B------:R-:W2:Y:S04]  /*17220*/  LDL.LU.64 R180, [R1+0x780] ;  /* 0x0007800001b47983 */ /* 0x000ea80000300a00 */
[----:B------:R-:W2:Y:S01]  /*17230*/  LDL.LU.64 R182, [R1+0x788] ;  /* 0x0007880001b67983 */ /* 0x000ea20000300a00 */
[----:B-1----:R-:W-:Y:S01]  /*17240*/  IMAD.MOV.U32 R0, RZ, RZ, R179 ;  /* 0x000000ffff007224 */ /* 0x002fe200078e00b3 */
[----:B------:R-:W-:Y:S01]  /*17250*/  MOV R178, R172 ;  /* 0x000000ac00b27202 */ /* 0x000fe20000000f00 */
[----:B------:R-:W-:Y:S01]  /*17260*/  IMAD.MOV.U32 R179, RZ, RZ, R173 ;  /* 0x000000ffffb37224 */ /* 0x000fe200078e00ad */
[----:B------:R-:W-:Y:S01]  /*17270*/  MOV R173, R167 ;  /* 0x000000a700ad7202 */ /* 0x000fe20000000f00 */
[----:B------:R-:W-:Y:S01]  /*17280*/  IMAD.MOV.U32 R172, RZ, RZ, R166 ;  /* 0x000000ffffac7224 */ /* 0x000fe200078e00a6 */
[----:B------:R1:W-:Y:S04]  /*17290*/  STL [R1+0x734], R0 ;  /* 0x0007340001007387 */ /* 0x0003e80000100800 */
[----:B------:R5:W-:Y:S01]  /*172a0*/  STL [R1+0x740], R160 ;  /* 0x000740a001007387 */ /* 0x000be20000100800 */
[----:B-1----:R-:W-:-:S03]  /*172b0*/  IMAD.MOV.U32 R0, RZ, RZ, R161 ;  /* 0x000000ffff007224 */ /* 0x002fc600078e00a1 */
[----:B------:R-:W2:Y:S04]  /*172c0*/  LDL.LU.64 R166, [R1+0x790] ;  /* 0x0007900001a67983 */ /* 0x000ea80000300a00 */
[----:B-----5:R-:W-:Y:S04]  /*172d0*/  STL [R1+0x748], R162 ;  /* 0x000748a201007387 */ /* 0x020fe80000100800 */
[----:B------:R1:W-:Y:S04]  /*172e0*/  STL [R1+0x73c], R0 ;  /* 0x00073c0001007387 */ /* 0x0003e80000100800 */
[----:B------:R-:W5:Y:S01]  /*172f0*/  LDL.LU.64 R160, [R1+0x798] ;  /* 0x0007980001a07983 */ /* 0x000f620000300a00 */
[----:B-1----:R-:W-:-:S03]  /*17300*/  IMAD.MOV.U32 R0, RZ, RZ, R163 ;  /* 0x000000ffff007224 */ /* 0x002fc600078e00a3 */
[----:B------:R-:W-:Y:S04]  /*17310*/  STL [R1+0x750], R176 ;  /* 0x000750b001007387 */ /* 0x000fe80000100800 */
[----:B------:R1:W-:Y:S04]  /*17320*/  STL [R1+0x744], R0 ;  /* 0x0007440001007387 */ /* 0x0003e80000100800 */
[----:B------:R-:W5:Y:S01]  /*17330*/  LDL.LU.64 R162, [R1+0x7a0] ;  /* 0x0007a00001a27983 */ /* 0x000f620000300a00 */
[----:B-1----:R-:W-:-:S03]  /*17340*/  MOV R0, R177 ;  /* 0x000000b100007202 */ /* 0x002fc60000000f00 */
[----:B------:R-:W-:Y:S04]  /*17350*/  STL [R1+0x758], R174 ;  /* 0x000758ae01007387 */ /* 0x000fe80000100800 */
[----:B------:R1:W-:Y:S04]  /*17360*/  STL [R1+0x74c], R0 ;  /* 0x00074c0001007387 */ /* 0x0003e80000100800 */
[----:B------:R-:W5:Y:S01]  /*17370*/  LDL.LU.64 R176, [R1+0x7a8] ;  /* 0x0007a80001b07983 */ /* 0x000f620000300a00 */
[----:B-1----:R-:W-:-:S03]  /*17380*/  IMAD.MOV.U32 R0, RZ, RZ, R175 ;  /* 0x000000ffff007224 */ /* 0x002fc600078e00af */
[----:B------:R-:W5:Y:S04]  /*17390*/  LDL.LU.64 R174, [R1+0x440] ;  /* 0x0004400001ae7983 */ /* 0x000f680000300a00 */
[----:B------:R1:W-:Y:S04]  /*173a0*/  STL [R1+0x754], R0 ;  /* 0x0007540001007387 */ /* 0x0003e80000100800 */
[----:B---3--:R-:W-:Y:S01]  /*173b0*/  STL [R1+0x760], R186 ;  /* 0x000760ba01007387 */ /* 0x008fe20000100800 */
[----:B-1----:R-:W-:-:S03]  /*173c0*/  IMAD.MOV.U32 R0, RZ, RZ, R187 ;  /* 0x000000ffff007224 */ /* 0x002fc600078e00bb */
[----:B----4-:R-:W-:Y:S04]  /*173d0*/  STL [R1+0x768], R168 ;  /* 0x000768a801007387 */ /* 0x010fe80000100800 */
[----:B------:R1:W-:Y:S02]  /*173e0*/  STL [R1+0x75c], R0 ;  /* 0x00075c0001007387 */ /* 0x0003e40000100800 */
[----:B-1----:R-:W-:Y:S02]  /*173f0*/  MOV R0, R169 ;  /* 0x000000a900007202 */ /* 0x002fe40000000f00 */
[----:B------:R-:W3:Y:S04]  /*17400*/  LDL.LU.64 R168, [R1+0x448] ;  /* 0x0004480001a87983 */ /* 0x000ee80000300a00 */
[----:B------:R1:W-:Y:S04]  /*17410*/  STL [R1+0x764], R0 ;  /* 0x0007640001007387 */ /* 0x0003e80000100800 */
[----:B------:R4:W-:Y:S01]  /*17420*/  STL [R1+0x770], R170 ;  /* 0x000770aa01007387 */ /* 0x0009e20000100800 */
[----:B-1----:R-:W-:-:S03]  /*17430*/  IMAD.MOV.U32 R0, RZ, RZ, R171 ;  /* 0x000000ffff007224 */ /* 0x002fc600078e00ab */
[----:B----4-:R-:W4:Y:S04]  /*17440*/  LDL.LU.64 R170, [R1+0x7c0] ;  /* 0x0007c00001aa7983 */ /* 0x010f280000300a00 */
[----:B------:R1:W-:Y:S04]  /*17450*/  STL [R1+0x76c], R0 ;  /* 0x00076c0001007387 */ /* 0x0003e80000100800 */
[----:B--2---:R2:W-:Y:S01]  /*17460*/  STL [R1+0x778], R164 ;  /* 0x000778a401007387 */ /* 0x0045e20000100800 */
[----:B-1----:R-:W-:-:S03]  /*17470*/  IMAD.MOV.U32 R0, RZ, RZ, R165 ;  /* 0x000000ffff007224 */ /* 0x002fc600078e00a5 */
[----:B--2---:R-:W2:Y:S04]  /*17480*/  LDL.LU.64 R164, [R1+0x7c8] ;  /* 0x0007c80001a47983 */ /* 0x004ea80000300a00 */
[----:B------:R1:W-:Y:S02]  /*17490*/  STL [R1+0x774], R0 ;  /* 0x0007740001007387 */ /* 0x0003e40000100800 */
[----:B-1----:R-:W-:Y:S02]  /*174a0*/  MOV R0, R181 ;  /* 0x000000b500007202 */ /* 0x002fe40000000f00 */
[----:B------:R-:W-:Y:S04]  /*174b0*/  STL [R1+0x780], R180 ;  /* 0x000780b401007387 */ /* 0x000fe80000100800 */
[----:B------:R1:W-:Y:S04]  /*174c0*/  STL [R1+0x77c], R0 ;  /* 0x00077c0001007387 */ /* 0x0003e80000100800 */
[----:B------:R-:W-:Y:S01]  /*174d0*/  STL [R1+0x788], R182 ;  /* 0x000788b601007387 */ /* 0x000fe20000100800 */
[----:B-1----:R-:W-:-:S05]  /*174e0*/  IMAD.MOV.U32 R0, RZ, RZ, R183 ;  /* 0x000000ffff007224 */ /* 0x002fca00078e00b7 */
[----:B------:R1:W-:Y:S04]  /*174f0*/  STL [R1+0x784], R0 ;  /* 0x0007840001007387 */ /* 0x0003e80000100800 */
[----:B------:R1:W-:Y:S02]  /*17500*/  STL [R1+0x790], R166 ;  /* 0x000790a601007387 */ /* 0x0003e40000100800 */
[----:B-1----:R-:W-:Y:S02]  /*17510*/  IMAD.MOV.U32 R0, RZ, RZ, R167 ;  /* 0x000000ffff007224 */ /* 0x002fe400078e00a7 */
[----:B------:R-:W2:Y:S04]  /*17520*/  LDL.LU.64 R166, [R1+0x8e0] ;  /* 0x0008e00001a67983 */ /* 0x000ea80000300a00 */
[----:B------:R1:W-:Y:S04]  /*17530*/  STL [R1+0x78c], R0 ;  /* 0x00078c0001007387 */ /* 0x0003e80000100800 */
[----:B-----5:R5:W-:Y:S01]  /*17540*/  STL [R1+0x798], R160 ;  /* 0x000798a001007387 */ /* 0x020be20000100800 */
[----:B-1----:R-:W-:-:S03]  /*17550*/  MOV R0, R161 ;  /* 0x000000a100007202 */ /* 0x002fc60000000f00 */
[----:B-----5:R-:W5:Y:S04]  /*17560*/  LDL.LU.64 R160, [R1+0x8e8] ;  /* 0x0008e80001a07983 */ /* 0x020f680000300a00 */
[----:B------:R1:W-:Y:S04]  /*17570*/  STL [R1+0x794], R0 ;  /* 0x0007940001007387 */ /* 0x0003e80000100800 */
[----:B------:R1:W-:Y:S02]  /*17580*/  STL [R1+0x7a0], R162 ;  /* 0x0007a0a201007387 */ /* 0x0003e40000100800 */
[----:B-1----:R-:W-:-:S02]  /*17590*/  IMAD.MOV.U32 R0, RZ, RZ, R163 ;  /* 0x000000ffff007224 */ /* 0x002fc400078e00a3 */
[----:B------:R-:W5:Y:S04]  /*175a0*/  LDL.LU.64 R162, [R1+0x7f0] ;  /* 0x0007f00001a27983 */ /* 0x000f680000300a00 */
[----:B------:R1:W-:Y:S04]  /*175b0*/  STL [R1+0x79c], R0 ;  /* 0x00079c0001007387 */ /* 0x0003e80000100800 */
[----:B------:R1:W-:Y:S04]  /*175c0*/  STL [R1+0x7a8], R176 ;  /* 0x0007a8b001007387 */ /* 0x0003e80000100800 */
[----:B------:R-:W5:Y:S01]  /*175d0*/  LDL.LU.64 R182, [R1+0x7f8] ;  /* 0x0007f80001b67983 */ /* 0x000f620000300a00 */
[----:B-1----:R-:W-:-:S05]  /*175e0*/  IMAD.MOV.U32 R0, RZ, RZ, R177 ;  /* 0x000000ffff007224 */ /* 0x002fca00078e00b1 */
[----:B------:R1:W-:Y:S04]  /*175f0*/  STL [R1+0x7a4], R0 ;  /* 0x0007a40001007387 */ /* 0x0003e80000100800 */
[----:B------:R1:W-:Y:S04]  /*17600*/  STL [R1+0x7b0], R174 ;  /* 0x0007b0ae01007387 */ /* 0x0003e80000100800 */
[----:B------:R-:W5:Y:S01]  /*17610*/  LDL.LU.64 R176, [R1+0x800] ;  /* 0x0008000001b07983 */ /* 0x000f620000300a00 */
[----:B-1----:R-:W-:Y:S01]  /*17620*/  MOV R0, R175 ;  /* 0x000000af00007202 */ /* 0x002fe20000000f00 */
[----:B------:R-:W-:-:S02]  /*17630*/  IMAD.MOV.U32 R174, RZ, RZ, R28 ;  /* 0x000000ffffae7224 */ /* 0x000fc400078e001c */
[----:B------:R-:W-:Y:S02]  /*17640*/  IMAD.MOV.U32 R175, RZ, RZ, R29 ;  /* 0x000000ffffaf7224 */ /* 0x000fe400078e001d */
[----:B------:R-:W5:Y:S04]  /*17650*/  LDL.LU.64 R28, [R1+0x808] ;  /* 0x00080800011c7983 */ /* 0x000f680000300a00 */
[----:B------:R1:W-:Y:S04]  /*17660*/  STL [R1+0x7ac], R0 ;  /* 0x0007ac0001007387 */ /* 0x0003e80000100800 */
[----:B---3--:R3:W-:Y:S01]  /*17670*/  STL [R1+0x7b8], R168 ;  /* 0x0007b8a801007387 */ /* 0x0087e20000100800 */
[----:B-1----:R-:W-:-:S03]  /*17680*/  MOV R0, R169 ;  /* 0x000000a900007202 */ /* 0x002fc60000000f00 */
[----:B---3--:R-:W3:Y:S04]  /*17690*/  LDL.LU.64 R168, [R1+0x810] ;  /* 0x0008100001a87983 */ /* 0x008ee80000300a00 */
[----:B------:R1:W-:Y:S04]  /*176a0*/  STL [R1+0x7b4], R0 ;  /* 0x0007b40001007387 */ /* 0x0003e80000100800 */
[----:B----4-:R4:W-:Y:S01]  /*176b0*/  STL [R1+0x7c0], R170 ;  /* 0x0007c0aa01007387 */ /* 0x0109e20000100800 */
[----:B-1----:R-:W-:-:S03]  /*176c0*/  IMAD.MOV.U32 R0, RZ, RZ, R171 ;  /* 0x000000ffff007224 */ /* 0x002fc600078e00ab */
[----:B----4-:R-:W4:Y:S04]  /*176d0*/  LDL.LU.64 R170, [R1+0x818] ;  /* 0x0008180001aa7983 */ /* 0x010f280000300a00 */
[----:B------:R1:W-:Y:S04]  /*176e0*/  STL [R1+0x7bc], R0 ;  /* 0x0007bc0001007387 */ /* 0x0003e80000100800 */
[----:B--2---:R2:W-:Y:S01]  /*176f0*/  STL [R1+0x7c8], R164 ;  /* 0x0007c8a401007387 */ /* 0x0045e20000100800 */
[----:B-1----:R-:W-:-:S03]  /*17700*/  IMAD.MOV.U32 R0, RZ, RZ, R165 ;  /* 0x000000ffff007224 */ /* 0x002fc600078e00a5 */
[----:B--2---:R-:W2:Y:S04]  /*17710*/  LDL.LU.64 R164, [R1+0x820] ;  /* 0x0008200001a47983 */ /* 0x004ea80000300a00 */
[----:B------:R1:W-:Y:S04]  /*17720*/  STL [R1+0x7c4], R0 ;  /* 0x0007c40001007387 */ /* 0x0003e80000100800 */
[----:B------:R1:W-:Y:S02]  /*17730*/  STL [R1+0x7d0], R178 ;  /* 0x0007d0b201007387 */ /* 0x0003e40000100800 */
[----:B-1----:R-:W-:-:S02]  /*17740*/  MOV R0, R179 ;  /* 0x000000b300007202 */ /* 0x002fc40000000f00 */
[----:B------:R-:W2:Y:S04]  /*17750*/  LDL.LU.64 R178, [R1+0x828] ;  /* 0x0008280001b27983 */ /* 0x000ea80000300a00 */
[----:B------:R1:W-:Y:S04]  /*17760*/  STL [R1+0x7cc], R0 ;  /* 0x0007cc0001007387 */ /* 0x0003e80000100800 */
[----:B------:R1:W-:Y:S02]  /*17770*/  STL [R1+0x7d8], R172 ;  /* 0x0007d8ac01007387 */ /* 0x0003e40000100800 */
[----:B-1----:R-:W-:-:S02]  /*17780*/  IMAD.MOV.U32 R0, RZ, RZ, R173 ;  /* 0x000000ffff007224 */ /* 0x002fc400078e00ad */
[----:B------:R-:W2:Y:S04]  /*17790*/  LDL.LU.64 R172, [R1+0x830] ;  /* 0x0008300001ac7983 */ /* 0x000ea80000300a00 */
[----:B------:R1:W-:Y:S04]  /*177a0*/  STL [R1+0x7d4], R0 ;  /* 0x0007d40001007387 */ /* 0x0003e80000100800 */
[----:B------:R1:W-:Y:S02]  /*177b0*/  STL [R1+0x7e0], R166 ;  /* 0x0007e0a601007387 */ /* 0x0003e40000100800 */
[----:B-1----:R-:W-:-:S02]  /*177c0*/  IMAD.MOV.U32 R0, RZ, RZ, R167 ;  /* 0x000000ffff007224 */ /* 0x002fc400078e00a7 */
        /* <DEDUP_REMOVED lines=10> */
[----:B------:R-:W-:Y:S01]  /*17870*/  STL [R1+0x7f8], R182 ;  /* 0x0007f8b601007387 */ /* 0x000fe20000100800 */
[----:B-1----:R-:W-:-:S05]  /*17880*/  IMAD.MOV.U32 R0, RZ, RZ, R183 ;  /* 0x000000ffff007224 */ /* 0x002fca00078e00b7 */
[----:B------:R1:W-:Y:S04]  /*17890*/  STL [R1+0x7f4], R0 ;  /* 0x0007f40001007387 */ /* 0x0003e80000100800 */
[----:B------:R-:W-:Y:S01]  /*178a0*/  STL [R1+0x800], R176 ;  /* 0x000800b001007387 */ /* 0x000fe20000100800 */
[----:B-1----:R-:W-:-:S05]  /*178b0*/  MOV R0, R177 ;  /* 0x000000b100007202 */ /* 0x002fca0000000f00 */
[----:B------:R1:W-:Y:S04]  /*178c0*/  STL [R1+0x7fc], R0 ;  /* 0x0007fc0001007387 */ /* 0x0003e80000100800 */
[----:B------:R3:W-:Y:S01]  /*178d0*/  STL [R1+0x808], R28 ;  /* 0x0008081c01007387 */ /* 0x0007e20000100800 */
[----:B-1----:R-:W-:-:S03]  /*178e0*/  IMAD.MOV.U32 R0, RZ, RZ, R29 ;  /* 0x000000ffff007224 */ /* 0x002fc600078e001d */
[----:B---3--:R-:W3:Y:S04]  /*178f0*/  LDL.LU.64 R28, [R1+0x968] ;  /* 0x00096800011c7983 */ /* 0x008ee80000300a00 */
[----:B------:R1:W-:Y:S04]  /*17900*/  STL [R1+0x804], R0 ;  /* 0x0008040001007387 */ /* 0x0003e80000100800 */
[----:B------:R4:W-:Y:S01]  /*17910*/  STL [R1+0x810], R168 ;  /* 0x000810a801007387 */ /* 0x0009e20000100800 */
[----:B-1----:R-:W-:-:S03]  /*17920*/  IMAD.MOV.U32 R0, RZ, RZ, R169 ;  /* 0x000000ffff007224 */ /* 0x002fc600078e00a9 */
[----:B----4-:R-:W4:Y:S04]  /*17930*/  LDL.LU.64 R168, [R1+0x970] ;  /* 0x0009700001a87983 */ /* 0x010f280000300a00 */
        /* <DEDUP_REMOVED lines=21> */
[----:B-----5:R5:W-:Y:S01]  /*17a90*/  STL [R1+0x840], R160 ;  /* 0x000840a001007387 */ /* 0x020be20000100800 */
[----:B-1----:R-:W-:-:S03]  /*17aa0*/  IMAD.MOV.U32 R0, RZ, RZ, R161 ;  /* 0x000000ffff007224 */ /* 0x002fc600078e00a1 */
[----:B-----5:R-:W5:Y:S04]  /*17ab0*/  LDL.LU.64 R160, [R1+0x898] ;  /* 0x0008980001a07983 */ /* 0x020f680000300a00 */
[----:B------:R1:W-:Y:S04]  /*17ac0*/  STL [R1+0x83c], R0 ;  /* 0x00083c0001007387 */ /* 0x0003e80000100800 */
[----:B------:R1:W-:Y:S02]  /*17ad0*/  STL [R1+0x848], R162 ;  /* 0x000848a201007387 */ /* 0x0003e40000100800 */
[----:B-1----:R-:W-:-:S02]  /*17ae0*/  MOV R0, R163 ;  /* 0x000000a300007202 */ /* 0x002fc40000000f00 */
[----:B------:R-:W5:Y:S04]  /*17af0*/  LDL.LU.64 R162, [R1+0x8a0] ;  /* 0x0008a00001a27983 */ /* 0x000f680000300a00 */
[----:B------:R1:W-:Y:S04]  /*17b00*/  STL [R1+0x844], R0 ;  /* 0x0008440001007387 */ /* 0x0003e80000100800 */
[----:B------:R1:W-:Y:S02]  /*17b10*/  STL [R1+0x850], R30 ;  /* 0x0008501e01007387 */ /* 0x0003e40000100800 */
[----:B-1----:R-:W-:-:S02]  /*17b20*/  IMAD.MOV.U32 R0, RZ, RZ, R31 ;  /* 0x000000ffff007224 */ /* 0x002fc400078e001f */
[----:B------:R-:W5:Y:S04]  /*17b30*/  LDL.LU.64 R30, [R1+0x8a8] ;  /* 0x0008a800011e7983 */ /* 0x000f680000300a00 */
[----:B------:R1:W-:Y:S04]  /*17b40*/  STL [R1+0x84c], R0 ;  /* 0x00084c0001007387 */ /* 0x0003e80000100800 */
[----:B------:R3:W-:Y:S01]  /*17b50*/  STL [R1+0x858], R174 ;  /* 0x000858ae01007387 */ /* 0x0007e20000100800 */
[----:B-1----:R-:W-:-:S03]  /*17b60*/  IMAD.MOV.U32 R0, RZ, RZ, R175 ;  /* 0x000000ffff007224 */ /* 0x002fc600078e00af */
[----:B---3--:R-:W3:Y:S04]  /*17b70*/  LDL.LU.64 R174, [R1+0x8b0] ;  /* 0x0008b00001ae7983 */ /* 0x008ee80000300a00 */
[----:B------:R1:W-:Y:S04]  /*17b80*/  STL [R1+0x854], R0 ;  /* 0x0008540001007387 */ /* 0x0003e80000100800 */
[----:B------:R1:W-:Y:S02]  /*17b90*/  STL [R1+0x860], R28 ;  /* 0x0008601c01007387 */ /* 0x0003e40000100800 */
[----:B-1----:R-:W-:-:S02]  /*17ba0*/  MOV R0, R29 ;  /* 0x0000001d00007202 */ /* 0x002fc40000000f00 */
[----:B------:R-:W3:Y:S04]  /*17bb0*/  LDL.LU.64 R28, [R1+0x8b8] ;  /* 0x0008b800011c7983 */ /* 0x000ee80000300a00 */
        /* <DEDUP_REMOVED lines=9> */
[----:B--2---:R2:W-:Y:S01]  /*17c50*/  STL [R1+0x878], R164 ;  /* 0x000878a401007387 */ /* 0x0045e20000100800 */
[----:B-1----:R-:W-:-:S03]  /*17c60*/  MOV R0, R165 ;  /* 0x000000a500007202 */ /* 0x002fc60000000f00 */
[----:B--2---:R-:W2:Y:S04]  /*17c70*/  LDL.LU.64 R164, [R1+0x8d0] ;  /* 0x0008d00001a47983 */ /* 0x004ea80000300a00 */
        /* <DEDUP_REMOVED lines=13> */
[----:B-----5:R5:W-:Y:S01]  /*17d50*/  STL [R1+0x898], R160 ;  /* 0x000898a001007387 */ /* 0x020be20000100800 */
[----:B-1----:R-:W-:-:S03]  /*17d60*/  IMAD.MOV.U32 R0, RZ, RZ, R161 ;  /* 0x000000ffff007224 */ /* 0x002fc600078e00a1 */
[----:B-----5:R-:W5:Y:S04]  /*17d70*/  LDL.LU.64 R160, [R1+0x8f8] ;  /* 0x0008f80001a07983 */ /* 0x020f680000300a00 */
[----:B------:R1:W-:Y:S04]  /*17d80*/  STL [R1+0x894], R0 ;  /* 0x0008940001007387 */ /* 0x0003e80000100800 */
[----:B------:R1:W-:Y:S02]  /*17d90*/  STL [R1+0x8a0], R162 ;  /* 0x0008a0a201007387 */ /* 0x0003e40000100800 */
[----:B-1----:R-:W-:-:S02]  /*17da0*/  IMAD.MOV.U32 R0, RZ, RZ, R163 ;  /* 0x000000ffff007224 */ /* 0x002fc400078e00a3 */
[----:B------:R-:W5:Y:S04]  /*17db0*/  LDL.LU.64 R162, [R1+0x960] ;  /* 0x0009600001a27983 */ /* 0x000f680000300a00 */
[----:B------:R1:W-:Y:S04]  /*17dc0*/  STL [R1+0x89c], R0 ;  /* 0x00089c0001007387 */ /* 0x0003e80000100800 */
[----:B------:R1:W-:Y:S02]  /*17dd0*/  STL [R1+0x8a8], R30 ;  /* 0x0008a81e01007387 */ /* 0x0003e40000100800 */
[----:B-1----:R-:W-:-:S02]  /*17de0*/  MOV R0, R31 ;  /* 0x0000001f00007202 */ /* 0x002fc40000000f00 */
[----:B------:R-:W5:Y:S04]  /*17df0*/  LDL.LU.64 R30, [R1+0x900] ;  /* 0x00090000011e7983 */ /* 0x000f680000300a00 */
[----:B------:R1:W-:Y:S04]  /*17e00*/  STL [R1+0x8a4], R0 ;  /* 0x0008a40001007387 */ /* 0x0003e80000100800 */
[----:B---3--:R3:W-:Y:S01]  /*17e10*/  STL [R1+0x8b0], R174 ;  /* 0x0008b0ae01007387 */ /* 0x0087e20000100800 */
[----:B-1----:R-:W-:-:S03]  /*17e20*/  IMAD.MOV.U32 R0, RZ, RZ, R175 ;  /* 0x000000ffff007224 */ /* 0x002fc600078e00af */
[----:B---3--:R-:W3:Y:S04]  /*17e30*/  LDL.LU.64 R174, [R1+0x908] ;  /* 0x0009080001ae7983 */ /* 0x008ee80000300a00 */
[----:B------:R1:W-:Y:S04]  /*17e40*/  STL [R1+0x8ac], R0 ;  /* 0x0008ac0001007387 */ /* 0x0003e80000100800 */
[----:B------:R1:W-:Y:S02]  /*17e50*/  STL [R1+0x8b8], R28 ;  /* 0x0008b81c01007387 */ /* 0x0003e40000100800 */
[----:B-1----:R-:W-:-:S02]  /*17e60*/  IMAD.MOV.U32 R0, RZ, RZ, R29 ;  /* 0x000000ffff007224 */ /* 0x002fc400078e001d */
[----:B------:R-:W3:Y:S04]  /*17e70*/  LDL.LU.64 R28, [R1+0x910] ;  /* 0x00091000011c7983 */ /* 0x000ee80000300a00 */
[----:B------:R1:W-:Y:S04]  /*17e80*/  STL [R1+0x8b4], R0 ;  /* 0x0008b40001007387 */ /* 0x0003e80000100800 */
[----:B----4-:R4:W-:Y:S01]  /*17e90*/  STL [R1+0x8c0], R168 ;  /* 0x0008c0a801007387 */ /* 0x0109e20000100800 */
[----:B-1----:R-:W-:-:S03]  /*17ea0*/  MOV R0, R169 ;  /* 0x000000a900007202 */ /* 0x002fc60000000f00 */
[----:B----4-:R-:W4:Y:S04]  /*17eb0*/  LDL.LU.64 R168, [R1+0x918] ;  /* 0x0009180001a87983 */ /* 0x010f280000300a00 */
[----:B------:R1:W-:Y:S04]  /*17ec0*/  STL [R1+0x8bc], R0 ;  /* 0x0008bc0001007387 */ /* 0x0003e80000100800 */
[----:B------:R1:W-:Y:S02]  /*17ed0*/  STL [R1+0x8c8], R170 ;  /* 0x0008c8aa01007387 */ /* 0x0003e40000100800 */
[----:B-1----:R-:W-:-:S02]  /*17ee0*/  IMAD.MOV.U32 R0, RZ, RZ, R171 ;  /* 0x000000ffff007224 */ /* 0x002fc400078e00ab */
[----:B------:R-:W4:Y:S04]  /*17ef0*/  LDL.LU.64 R170, [R1+0x920] ;  /* 0x0009200001aa7983 */ /* 0x000f280000300a00 */
        /* <DEDUP_REMOVED lines=25> */
[----:B------:R1:W-:Y:S02]  /*18090*/  STL [R1+0x900], R30 ;  /* 0x0009001e01007387 */ /* 0x0003e40000100800 */
[----:B-1----:R-:W-:-:S02]  /*180a0*/  IMAD.MOV.U32 R0, RZ, RZ, R31 ;  /* 0x000000ffff007224 */ /* 0x002fc400078e001f */
[----:B------:R-:W5:Y:S04]  /*180b0*/  LDL.LU.64 R30, [R1+0x958] ;  /* 0x00095800011e7983 */ /* 0x000f680000300a00 */
[----:B------:R1:W-:Y:S04]  /*180c0*/  STL [R1+0x8fc], R0 ;  /* 0x0008fc0001007387 */ /* 0x0003e80000100800 */
[----:B---3--:R3:W-:Y:S01]  /*180d0*/  STL [R1+0x908], R174 ;  /* 0x000908ae01007387 */ /* 0x0087e20000100800 */
[----:B-1----:R-:W-:-:S03]  /*180e0*/  MOV R0, R175 ;  /* 0x000000af00007202 */ /* 0x002fc60000000f00 */
[----:B---3--:R-:W3:Y:S04]  /*180f0*/  LDL.LU.64 R174, [R1+0xae0] ;  /* 0x000ae00001ae7983 */ /* 0x008ee80000300a00 */
[----:B------:R1:W-:Y:S04]  /*18100*/  STL [R1+0x904], R0 ;  /* 0x0009040001007387 */ /* 0x0003e80000100800 */
[----:B------:R1:W-:Y:S02]  /*18110*/  STL [R1+0x910], R28 ;  /* 0x0009101c01007387 */ /* 0x0003e40000100800 */
[----:B-1----:R-:W-:-:S02]  /*18120*/  IMAD.MOV.U32 R0, RZ, RZ, R29 ;  /* 0x000000ffff007224 */ /* 0x002fc400078e001d */
[----:B------:R-:W3:Y:S04]  /*18130*/  LDL.LU.64 R28, [R1+0xae8] ;  /* 0x000ae800011c7983 */ /* 0x000ee80000300a00 */
[----:B------:R1:W-:Y:S04]  /*18140*/  STL [R1+0x90c], R0 ;  /* 0x00090c0001007387 */ /* 0x0003e80000100800 */
[----:B----4-:R4:W-:Y:S01]  /*18150*/  STL [R1+0x918], R168 ;  /* 0x000918a801007387 */ /* 0x0109e20000100800 */
        /* <DEDUP_REMOVED lines=35> */
[----:B---3--:R3:W-:Y:S01]  /*18390*/  STL [R1+0x960], R174 ;  /* 0x000960ae01007387 */ /* 0x0087e20000100800 */
        /* <DEDUP_REMOVED lines=277> */
[----:B------:R-:W4:Y:S04]  /*194f0*/  LDL.64 R170, [R1+0x1070] ;  /* 0x0010700001aa7983 */ /* 0x000f280000100a00 */
        /* <DEDUP_REMOVED lines=97> */
[----:B------:R-:W-:Y:S04]  /*19b10*/  STL [R1+0xc50], R172 ;  /* 0x000c50ac01007387 */ /* 0x000fe80000100800 */
[----:B------:R-:W2:Y:S01]  /*19b20*/  LDL.LU.64 R176, [R1+0xca8] ;  /* 0x000ca80001b07983 */ /* 0x000ea20000300a00 */
[----:B-1----:R-:W-:-:S05]  /*19b30*/  MOV R0, R173 ;  /* 0x000000ad00007202 */ /* 0x002fca0000000f00 */
[----:B------:R1:W-:Y:S04]  /*19b40*/  STL [R1+0xc4c], R0 ;  /* 0x000c4c0001007387 */ /* 0x0003e80000100800 */
[----:B------:R1:W-:Y:S02]  /*19b50*/  STL [R1+0xc58], R166 ;  /* 0x000c58a601007387 */ /* 0x0003e40000100800 */
[----:B-1----:R-:W-:Y:S02]  /*19b60*/  IMAD.MOV.U32 R0, RZ, RZ, R167 ;  /* 0x000000ffff007224 */ /* 0x002fe400078e00a7 */
        /* <DEDUP_REMOVED lines=14> */
[----:B---3--:R-:W-:Y:S04]  /*19c50*/  STL [R1+0xc78], R174 ;  /* 0x000c78ae01007387 */ /* 0x008fe80000100800 */
[----:B------:R-:W3:Y:S01]  /*19c60*/  LDL.LU.64 R172, [R1+0xcd0] ;  /* 0x000cd00001ac7983 */ /* 0x000ee20000300a00 */
[----:B-1----:R-:W-:-:S05]  /*19c70*/  IMAD.MOV.U32 R0, RZ, RZ, R175 ;  /* 0x000000ffff007224 */ /* 0x002fca00078e00af */
[----:B------:R1:W-:Y:S02]  /*19c80*/  STL [R1+0xc74], R0 ;  /* 0x000c740001007387 */ /* 0x0003e40000100800 */
[----:B-1----:R-:W-:Y:S02]  /*19c90*/  MOV R0, R29 ;  /* 0x0000001d00007202 */ /* 0x002fe40000000f00 */
[----:B------:R1:W-:Y:S04]  /*19ca0*/  STL [R1+0xc80], R28 ;  /* 0x000c801c01007387 */ /* 0x0003e80000100800 */
[----:B-1----:R-:W3:Y:S04]  /*19cb0*/  LDL.LU.64 R28, [R1+0xcd8] ;  /* 0x000cd800011c7983 */ /* 0x002ee80000300a00 */
[----:B------:R1:W-:Y:S04]  /*19cc0*/  STL [R1+0xc7c], R0 ;  /* 0x000c7c0001007387 */ /* 0x0003e80000100800 */
[----:B----4-:R4:W-:Y:S04]  /*19cd0*/  STL [R1+0xc88], R168 ;  /* 0x000c88a801007387 */ /* 0x0109e80000100800 */
[----:B------:R-:W3:Y:S01]  /*19ce0*/  LDL.LU.64 R174, [R1+0x10e8] ;  /* 0x0010e80001ae7983 */ /* 0x000ee20000300a00 */
        /* <DEDUP_REMOVED lines=9> */
[----:B------:R-:W-:Y:S04]  /*19d80*/  STL [R1+0xca0], R178 ;  /* 0x000ca0b201007387 */ /* 0x000fe80000100800 */
[----:B------:R1:W-:Y:S04]  /*19d90*/  STL [R1+0xc94], R0 ;  /* 0x000c940001007387 */ /* 0x0003e80000100800 */
[----:B------:R-:W2:Y:S01]  /*19da0*/  LDL.LU.64 R164, [R1+0x1098] ;  /* 0x0010980001a47983 */ /* 0x000ea20000300a00 */
[----:B-1----:R-:W-:-:S03]  /*19db0*/  IMAD.MOV.U32 R0, RZ, RZ, R179 ;  /* 0x000000ffff007224 */ /* 0x002fc600078e00b3 */
[----:B------:R-:W-:Y:S04]  /*19dc0*/  STL [R1+0xca8], R176 ;  /* 0x000ca8b001007387 */ /* 0x000fe80000100800 */
[----:B------:R1:W-:Y:S04]  /*19dd0*/  STL [R1+0xc9c], R0 ;  /* 0x000c9c0001007387 */ /* 0x0003e80000100800 */
[----:B------:R-:W2:Y:S01]  /*19de0*/  LDL.LU.64 R178, [R1+0xdf8] ;  /* 0x000df80001b27983 */ /* 0x000ea20000300a00 */
[----:B-1----:R-:W-:-:S03]  /*19df0*/  IMAD.MOV.U32 R0, RZ, RZ, R177 ;  /* 0x000000ffff007224 */ /* 0x002fc600078e00b1 */
[----:B------:R-:W-:Y:S04]  /*19e00*/  STL [R1+0xcb0], R166 ;  /* 0x000cb0a601007387 */ /* 0x000fe80000100800 */
[----:B------:R1:W-:Y:S02]  /*19e10*/  STL [R1+0xca4], R0 ;  /* 0x000ca40001007387 */ /* 0x0003e40000100800 */
[----:B-1----:R-:W-:Y:S02]  /*19e20*/  MOV R0, R167 ;  /* 0x000000a700007202 */ /* 0x002fe40000000f00 */
        /* <DEDUP_REMOVED lines=20> */
[----:B------:R-:W-:Y:S04]  /*19f70*/  STL [R1+0xce0], R174 ;  /* 0x000ce0ae01007387 */ /* 0x000fe80000100800 */
[----:B------:R1:W-:Y:S04]  /*19f80*/  STL [R1+0xcd4], R0 ;  /* 0x000cd40001007387 */ /* 0x0003e80000100800 */
[----:B------:R-:W3:Y:S01]  /*19f90*/  LDL.LU.64 R28, [R1+0xd30] ;  /* 0x000d3000011c7983 */ /* 0x000ee20000300a00 */
[----:B-1----:R-:W-:-:S03]  /*19fa0*/  MOV R0, R175 ;  /* 0x000000af00007202 */ /* 0x002fc60000000f00 */
[----:B----4-:R-:W-:Y:S04]  /*19fb0*/  STL [R1+0xce8], R168 ;  /* 0x000ce8a801007387 */ /* 0x010fe80000100800 */
[----:B------:R1:W-:Y:S04]  /*19fc0*/  STL [R1+0xcdc], R0 ;  /* 0x000cdc0001007387 */ /* 0x0003e80000100800 */
[----:B------:R-:W4:Y:S01]  /*19fd0*/  LDL.LU.64 R174, [R1+0xd38] ;  /* 0x000d380001ae7983 */ /* 0x000f220000300a00 */
[----:B-1----:R-:W-:-:S03]  /*19fe0*/  IMAD.MOV.U32 R0, RZ, RZ, R169 ;  /* 0x000000ffff007224 */ /* 0x002fc600078e00a9 */
[----:B--2---:R-:W-:Y:S04]  /*19ff0*/  STL [R1+0xcf0], R170 ;  /* 0x000cf0aa01007387 */ /* 0x004fe80000100800 */
[----:B------:R1:W-:Y:S04]  /*1a000*/  STL [R1+0xce4], R0 ;  /* 0x000ce40001007387 */ /* 0x0003e80000100800 */
[----:B------:R-:W2:Y:S01]  /*1a010*/  LDL.LU.64 R168, [R1+0xd40] ;  /* 0x000d400001a87983 */ /* 0x000ea20000300a00 */
[----:B-1----:R-:W-:-:S03]  /*1a020*/  IMAD.MOV.U32 R0, RZ, RZ, R171 ;  /* 0x000000ffff007224 */ /* 0x002fc600078e00ab */
        /* <DEDUP_REMOVED lines=18> */
[----:B------:R1:W-:Y:S04]  /*1a150*/  STL [R1+0xd18], R162 ;  /* 0x000d18a201007387 */ /* 0x0003e80000100800 */
[----:B------:R-:W5:Y:S01]  /*1a160*/  LDL.LU.64 R178, [R1+0x10c8] ;  /* 0x0010c80001b27983 */ /* 0x000f620000300a00 */
[----:B-1----:R-:W-:-:S03]  /*1a170*/  IMAD.MOV.U32 R0, RZ, RZ, R163 ;  /* 0x000000ffff007224 */ /* 0x002fc600078e00a3 */
[----:B------:R-:W-:Y:S04]  /*1a180*/  STL [R1+0xd20], R30 ;  /* 0x000d201e01007387 */ /* 0x000fe80000100800 */
[----:B------:R1:W-:Y:S04]  /*1a190*/  STL [R1+0xd14], R0 ;  /* 0x000d140001007387 */ /* 0x0003e80000100800 */
[----:B------:R-:W5:Y:S01]  /*1a1a0*/  LDL.LU.64 R162, [R1+0x10d8] ;  /* 0x0010d80001a27983 */ /* 0x000f620000300a00 */
[----:B-1----:R-:W-:-:S03]  /*1a1b0*/  IMAD.MOV.U32 R0, RZ, RZ, R31 ;  /* 0x000000ffff007224 */ /* 0x002fc600078e001f */
[----:B---3--:R-:W-:Y:S04]  /*1a1c0*/  STL [R1+0xd28], R172 ;  /* 0x000d28ac01007387 */ /* 0x008fe80000100800 */
[----:B------:R1:W-:Y:S04]  /*1a1d0*/  STL [R1+0xd1c], R0 ;  /* 0x000d1c0001007387 */ /* 0x0003e80000100800 */
[----:B------:R-:W3:Y:S01]  /*1a1e0*/  LDL.LU.64 R30, [R1+0x1090] ;  /* 0x00109000011e7983 */ /* 0x000ee20000300a00 */
[----:B-1----:R-:W-:-:S03]  /*1a1f0*/  MOV R0, R173 ;  /* 0x000000ad00007202 */ /* 0x002fc60000000f00 */
[----:B------:R-:W3:Y:S04]  /*1a200*/  LDL.LU.64 R172, [R1+0x10a8] ;  /* 0x0010a80001ac7983 */ /* 0x000ee80000300a00 */
[----:B------:R1:W-:Y:S04]  /*1a210*/  STL [R1+0xd24], R0 ;  /* 0x000d240001007387 */ /* 0x0003e80000100800 */
[----:B------:R4:W-:Y:S01]  /*1a220*/  STL [R1+0xd30], R28 ;  /* 0x000d301c01007387 */ /* 0x0009e20000100800 */
        /* <DEDUP_REMOVED lines=17> */
[----:B------:R-:W-:Y:S04]  /*1a340*/  STL [R1+0xd58], R176 ;  /* 0x000d58b001007387 */ /* 0x000fe80000100800 */
[----:B------:R1:W-:Y:S04]  /*1a350*/  STL [R1+0xd4c], R0 ;  /* 0x000d4c0001007387 */ /* 0x0003e80000100800 */
[----:B------:R-:W2:Y:S01]  /*1a360*/  LDL.LU.64 R164, [R1+0xdb0] ;  /* 0x000db00001a47983 */ /* 0x000ea20000300a00 */
[----:B-1----:R-:W-:-:S03]  /*1a370*/  MOV R0, R177 ;  /* 0x000000b100007202 */ /* 0x002fc60000000f00 */
[----:B------:R-:W-:Y:S04]  /*1a380*/  STL [R1+0xd60], R166 ;  /* 0x000d60a601007387 */ /* 0x000fe80000100800 */
[----:B------:R1:W-:Y:S02]  /*1a390*/  STL [R1+0xd54], R0 ;  /* 0x000d540001007387 */ /* 0x0003e40000100800 */
[----:B-1----:R-:W-:Y:S02]  /*1a3a0*/  IMAD.MOV.U32 R0, RZ, RZ, R167 ;  /* 0x000000ffff007224 */ /* 0x002fe400078e00a7 */
[----:B------:R-:W2:Y:S04]  /*1a3b0*/  LDL.LU.64 R166, [R1+0xdb8] ;  /* 0x000db80001a67983 */ /* 0x000ea80000300a00 */
[----:B------:R1:W-:Y:S04]  /*1a3c0*/  STL [R1+0xd5c], R0 ;  /* 0x000d5c0001007387 */ /* 0x0003e80000100800 */
[----:B-----5:R5:W-:Y:S01]  /*1a3d0*/  STL [R1+0xd68], R160 ;  /* 0x000d68a001007387 */ /* 0x020be20000100800 */
[----:B-1----:R-:W-:-:S03]  /*1a3e0*/  IMAD.MOV.U32 R0, RZ, RZ, R161 ;  /* 0x000000ffff007224 */ /* 0x002fc600078e00a1 */
[----:B------:R-:W-:Y:S04]  /*1a3f0*/  STL [R1+0xd70], R178 ;  /* 0x000d70b201007387 */ /* 0x000fe80000100800 */
[----:B------:R1:W-:Y:S04]  /*1a400*/  STL [R1+0xd64], R0 ;  /* 0x000d640001007387 */ /* 0x0003e80000100800 */
[----:B-----5:R-:W5:Y:S01]  /*1a410*/  LDL.LU.64 R160, [R1+0xdc0] ;  /* 0x000dc00001a07983 */ /* 0x020f620000300a00 */
[----:B-1----:R-:W-:-:S03]  /*1a420*/  MOV R0, R179 ;  /* 0x000000b300007202 */ /* 0x002fc60000000f00 */
[----:B------:R-:W-:Y:S04]  /*1a430*/  STL [R1+0xd78], R162 ;  /* 0x000d78a201007387 */ /* 0x000fe80000100800 */
[----:B------:R1:W-:Y:S02]  /*1a440*/  STL [R1+0xd6c], R0 ;  /* 0x000d6c0001007387 */ /* 0x0003e40000100800 */
[----:B-1----:R-:W-:Y:S02]  /*1a450*/  IMAD.MOV.U32 R0, RZ, RZ, R163 ;  /* 0x000000ffff007224 */ /* 0x002fe400078e00a3 */
[----:B------:R-:W5:Y:S04]  /*1a460*/  LDL.LU.64 R162, [R1+0xdc8] ;  /* 0x000dc80001a27983 */ /* 0x000f680000300a00 */
[----:B------:R1:W-:Y:S04]  /*1a470*/  STL [R1+0xd74], R0 ;  /* 0x000d740001007387 */ /* 0x0003e80000100800 */
[----:B---3--:R3:W-:Y:S01]  /*1a480*/  STL [R1+0xd80], R30 ;  /* 0x000d801e01007387 */ /* 0x0087e20000100800 */
[----:B-1----:R-:W-:-:S03]  /*1a490*/  IMAD.MOV.U32 R0, RZ, RZ, R31 ;  /* 0x000000ffff007224 */ /* 0x002fc600078e001f */
[----:B------:R-:W-:Y:S04]  /*1a4a0*/  STL [R1+0xd88], R172 ;  /* 0x000d88ac01007387 */ /* 0x000fe80000100800 */
[----:B------:R1:W-:Y:S04]  /*1a4b0*/  STL [R1+0xd7c], R0 ;  /* 0x000d7c0001007387 */ /* 0x0003e80000100800 */
[----:B---3--:R-:W3:Y:S01]  /*1a4c0*/  LDL.LU.64 R30, [R1+0xdd0] ;  /* 0x000dd000011e7983 */ /* 0x008ee20000300a00 */
[----:B-1----:R-:W-:-:S03]  /*1a4d0*/  MOV R0, R173 ;  /* 0x000000ad00007202 */ /* 0x002fc60000000f00 */
[----:B----4-:R-:W-:Y:S04]  /*1a4e0*/  STL [R1+0xd90], R28 ;  /* 0x000d901c01007387 */ /* 0x010fe80000100800 */
[----:B------:R1:W-:Y:S02]  /*1a4f0*/  STL [R1+0xd84], R0 ;  /* 0x000d840001007387 */ /* 0x0003e40000100800 */
[----:B-1----:R-:W-:Y:S02]  /*1a500*/  IMAD.MOV.U32 R0, RZ, RZ, R29 ;  /* 0x000000ffff007224 */ /* 0x002fe400078e001d */
[----:B------:R-:W4:Y:S04]  /*1a510*/  LDL.LU.64 R28, [R1+0xdd8] ;  /* 0x000dd800011c7983 */ /* 0x000f280000300a00 */
[----:B------:R1:W-:Y:S04]  /*1a520*/  STL [R1+0xd8c], R0 ;  /* 0x000d8c0001007387 */ /* 0x0003e80000100800 */
[----:B------:R-:W-:Y:S04]  /*1a530*/  STL [R1+0xd98], R174 ;  /* 0x000d98ae01007387 */ /* 0x000fe80000100800 */
[----:B------:R-:W4:Y:S01]  /*1a540*/  LDL.LU.64 R184, [R1+0x1118] ;  /* 0x0011180001b87983 */ /* 0x000f220000300a00 */
[----:B-1----:R-:W-:-:S05]  /*1a550*/  IMAD.MOV.U32 R0, RZ, RZ, R175 ;  /* 0x000000ffff007224 */ /* 0x002fca00078e00af */
[----:B------:R1:W-:Y:S04]  /*1a560*/  STL [R1+0xd94], R0 ;  /* 0x000d940001007387 */ /* 0x0003e80000100800 */
[----:B--2---:R-:W-:Y:S01]  /*1a570*/  STL [R1+0xda0], R168 ;  /* 0x000da0a801007387 */ /* 0x004fe20000100800 */
[----:B-1----:R-:W-:-:S03]  /*1a580*/  MOV R0, R169 ;  /* 0x000000a900007202 */ /* 0x002fc60000000f00 */
[----:B------:R-:W2:Y:S04]  /*1a590*/  LDL.LU.64 R186, [R1+0x1120] ;  /* 0x0011200001ba7983 */ /* 0x000ea80000300a00 */
[----:B------:R1:W-:Y:S04]  /*1a5a0*/  STL [R1+0xd9c], R0 ;  /* 0x000d9c0001007387 */ /* 0x0003e80000100800 */
[----:B------:R-:W-:Y:S04]  /*1a5b0*/  STL [R1+0xda8], R170 ;  /* 0x000da8aa01007387 */ /* 0x000fe80000100800 */
[----:B------:R-:W2:Y:S01]  /*1a5c0*/  LDL.LU.64 R180, [R1+0x10f8] ;  /* 0x0010f80001b47983 */ /* 0x000ea20000300a00 */
[----:B-1----:R-:W-:-:S03]  /*1a5d0*/  IMAD.MOV.U32 R0, RZ, RZ, R171 ;  /* 0x000000ffff007224 */ /* 0x002fc600078e00ab */
        /* <DEDUP_REMOVED lines=9> */
[----:B-1----:R-:W-:-:S03]  /*1a670*/  MOV R0, R167 ;  /* 0x000000a700007202 */ /* 0x002fc60000000f00 */
[----:B------:R-:W2:Y:S04]  /*1a680*/  LDL.LU.64 R174, [R1+0x10b0] ;  /* 0x0010b00001ae7983 */ /* 0x000ea80000300a00 */
[----:B------:R1:W-:Y:S04]  /*1a690*/  STL [R1+0xdb4], R0 ;  /* 0x000db40001007387 */ /* 0x0003e80000100800 */
[----:B-----5:R-:W-:Y:S04]  /*1a6a0*/  STL [R1+0xdc0], R160 ;  /* 0x000dc0a001007387 */ /* 0x020fe80000100800 */
[----:B------:R-:W5:Y:S01]  /*1a6b0*/  LDL.LU.64 R168, [R1+0xe20] ;  /* 0x000e200001a87983 */ /* 0x000f620000300a00 */
[----:B-1----:R-:W-:-:S03]  /*1a6c0*/  IMAD.MOV.U32 R0, RZ, RZ, R161 ;  /* 0x000000ffff007224 */ /* 0x002fc600078e00a1 */
[----:B------:R-:W5:Y:S04]  /*1a6d0*/  LDL.LU.64 R170, [R1+0xe28] ;  /* 0x000e280001aa7983 */ /* 0x000f680000300a00 */
[----:B------:R1:W-:Y:S04]  /*1a6e0*/  STL [R1+0xdbc], R0 ;  /* 0x000dbc0001007387 */ /* 0x0003e80000100800 */
[----:B------:R-:W-:Y:S04]  /*1a6f0*/  STL [R1+0xdc8], R162 ;  /* 0x000dc8a201007387 */ /* 0x000fe80000100800 */
[----:B------:R-:W5:Y:S01]  /*1a700*/  LDL.LU.64 R164, [R1+0xe30] ;  /* 0x000e300001a47983 */ /* 0x000f620000300a00 */
[----:B-1----:R-:W-:-:S03]  /*1a710*/  IMAD.MOV.U32 R0, RZ, RZ, R163 ;  /* 0x000000ffff007224 */ /* 0x002fc600078e00a3 */
[----:B------:R-:W5:Y:S04]  /*1a720*/  LDL.LU.64 R166, [R1+0xe38] ;  /* 0x000e380001a67983 */ /* 0x000f680000300a00 */
[----:B------:R1:W-:Y:S04]  /*1a730*/  STL [R1+0xdc4], R0 ;  /* 0x000dc40001007387 */ /* 0x0003e80000100800 */
[----:B---3--:R3:W-:Y:S01]  /*1a740*/  STL [R1+0xdd0], R30 ;  /* 0x000dd01e01007387 */ /* 0x0087e20000100800 */
[----:B-1----:R-:W-:-:S03]  /*1a750*/  MOV R0, R31 ;  /* 0x0000001f00007202 */ /* 0x002fc60000000f00 */
[----:B------:R-:W5:Y:S04]  /*1a760*/  LDL.LU.64 R160, [R1+0xe40] ;  /* 0x000e400001a07983 */ /* 0x000f680000300a00 */
[----:B---3--:R-:W3:Y:S04]  /*1a770*/  LDL.LU.64 R30, [R1+0xe48] ;  /* 0x000e4800011e7983 */ /* 0x008ee80000300a00 */
[----:B------:R4:W-:Y:S02]  /*1a780*/  STL [R1+0xdcc], R0 ;  /* 0x000dcc0001007387 */ /* 0x0009e40000100800 */
[----:B----4-:R-:W-:-:S02]  /*1a790*/  IMAD.MOV.U32 R0, RZ, RZ, R29 ;  /* 0x000000ffff007224 */ /* 0x010fc400078e001d */
[----:B------:R1:W-:Y:S04]  /*1a7a0*/  STL [R1+0xdd8], R28 ;  /* 0x000dd81c01007387 */ /* 0x0003e80000100800 */
[----:B------:R-:W4:Y:S04]  /*1a7b0*/  LDL.LU.64 R162, [R1+0xe50] ;  /* 0x000e500001a27983 */ /* 0x000f280000300a00 */
[----:B------:R1:W-:Y:S04]  /*1a7c0*/  STL [R1+0xdd4], R0 ;  /* 0x000dd40001007387 */ /* 0x0003e80000100800 */
[----:B------:R-:W-:Y:S04]  /*1a7d0*/  STL [R1+0xde0], R184 ;  /* 0x000de0b801007387 */ /* 0x000fe80000100800 */
[----:B-1----:R-:W4:Y:S01]  /*1a7e0*/  LDL.LU.64 R28, [R1+0x1058] ;  /* 0x00105800011c7983 */ /* 0x002f220000300a00 */
[----:B------:R-:W-:-:S03]  /*1a7f0*/  IMAD.MOV.U32 R0, RZ, RZ, R185 ;  /* 0x000000ffff007224 */ /* 0x000fc600078e00b9 */
[----:B--2---:R-:W-:Y:S04]  /*1a800*/  STL [R1+0xde8], R186 ;  /* 0x000de8ba01007387 */ /* 0x004fe80000100800 */
[----:B------:R1:W-:Y:S02]  /*1a810*/  STL [R1+0xddc], R0 ;  /* 0x000ddc0001007387 */ /* 0x0003e40000100800 */
[----:B-1----:R-:W-:Y:S02]  /*1a820*/  MOV R0, R187 ;  /* 0x000000bb00007202 */ /* 0x002fe40000000f00 */
[----:B------:R-:W-:Y:S04]  /*1a830*/  STL [R1+0xdf0], R180 ;  /* 0x000df0b401007387 */ /* 0x000fe80000100800 */
[----:B------:R1:W-:Y:S04]  /*1a840*/  STL [R1+0xde4], R0 ;  /* 0x000de40001007387 */ /* 0x0003e80000100800 */
[----:B------:R-:W-:Y:S01]  /*1a850*/  STL [R1+0xdf8], R182 ;  /* 0x000df8b601007387 */ /* 0x000fe20000100800 */
[----:B-1----:R-:W-:-:S05]  /*1a860*/  IMAD.MOV.U32 R0, RZ, RZ, R181 ;  /* 0x000000ffff007224 */ /* 0x002fca00078e00b5 */
[----:B------:R1:W-:Y:S04]  /*1a870*/  STL [R1+0xdec], R0 ;  /* 0x000dec0001007387 */ /* 0x0003e80000100800 */
[----:B------:R-:W-:Y:S01]  /*1a880*/  STL [R1+0xe00], R176 ;  /* 0x000e00b001007387 */ /* 0x000fe20000100800 */
[----:B-1----:R-:W-:-:S05]  /*1a890*/  IMAD.MOV.U32 R0, RZ, RZ, R183 ;  /* 0x000000ffff007224 */ /* 0x002fca00078e00b7 */
[----:B------:R1:W-:Y:S04]  /*1a8a0*/  STL [R1+0xdf4], R0 ;  /* 0x000df40001007387 */ /* 0x0003e80000100800 */
[----:B------:R-:W-:Y:S01]  /*1a8b0*/  STL [R1+0xe08], R178 ;  /* 0x000e08b201007387 */ /* 0x000fe20000100800 */
[----:B-1----:R-:W-:-:S05]  /*1a8c0*/  MOV R0, R177 ;  /* 0x000000b100007202 */ /* 0x002fca0000000f00 */
[----:B------:R1:W-:Y:S02]  /*1a8d0*/  STL [R1+0xdfc], R0 ;  /* 0x000dfc0001007387 */ /* 0x0003e40000100800 */
[----:B-1----:R-:W-:Y:S02]  /*1a8e0*/  IMAD.MOV.U32 R0, RZ, RZ, R179 ;  /* 0x000000ffff007224 */ /* 0x002fe400078e00b3 */
[----:B------:R-:W-:Y:S04]  /*1a8f0*/  STL [R1+0xe10], R172 ;  /* 0x000e10ac01007387 */ /* 0x000fe80000100800 */
[----:B------:R1:W-:Y:S04]  /*1a900*/  STL [R1+0xe04], R0 ;  /* 0x000e040001007387 */ /* 0x0003e80000100800 */
[----:B------:R-:W-:Y:S01]  /*1a910*/  STL [R1+0xe18], R174 ;  /* 0x000e18ae01007387 */ /* 0x000fe20000100800 */
[----:B-1----:R-:W-:-:S05]  /*1a920*/  IMAD.MOV.U32 R0, RZ, RZ, R173 ;  /* 0x000000ffff007224 */ /* 0x002fca00078e00ad */
[----:B------:R1:W-:Y:S02]  /*1a930*/  STL [R1+0xe0c], R0 ;  /* 0x000e0c0001007387 */ /* 0x0003e40000100800 */
[----:B-1----:R-:W-:Y:S02]  /*1a940*/  MOV R0, R175 ;  /* 0x000000af00007202 */ /* 0x002fe40000000f00 */
[----:B-----5:R-:W-:Y:S04]  /*1a950*/  STL [R1+0xe20], R168 ;  /* 0x000e20a801007387 */ /* 0x020fe80000100800 */
[----:B------:R1:W-:Y:S04]  /*1a960*/  STL [R1+0xe14], R0 ;  /* 0x000e140001007387 */ /* 0x0003e80000100800 */
[----:B------:R-:W-:Y:S01]  /*1a970*/  STL [R1+0xe28], R170 ;  /* 0x000e28aa01007387 */ /* 0x000fe20000100800 */
[----:B-1----:R-:W-:-:S05]  /*1a980*/  IMAD.MOV.U32 R0, RZ, RZ, R169 ;  /* 0x000000ffff007224 */ /* 0x002fca00078e00a9 */
[----:B------:R1:W-:Y:S02]  /*1a990*/  STL [R1+0xe1c], R0 ;  /* 0x000e1c0001007387 */ /* 0x0003e40000100800 */
[----:B-1----:R-:W-:Y:S02]  /*1a9a0*/  IMAD.MOV.U32 R0, RZ, RZ, R171 ;  /* 0x000000ffff007224 */ /* 0x002fe400078e00ab */
[----:B------:R-:W-:Y:S04]  /*1a9b0*/  STL [R1+0xe30], R164 ;  /* 0x000e30a401007387 */ /* 0x000fe80000100800 */
[----:B------:R1:W-:Y:S04]  /*1a9c0*/  STL [R1+0xe24], R0 ;  /* 0x000e240001007387 */ /* 0x0003e80000100800 */
[----:B------:R-:W-:Y:S01]  /*1a9d0*/  STL [R1+0xe38], R166 ;  /* 0x000e38a601007387 */ /* 0x000fe20000100800 */
[----:B-1----:R-:W-:-:S05]  /*1a9e0*/  MOV R0, R165 ;  /* 0x000000a500007202 */ /* 0x002fca0000000f00 */
[----:B------:R1:W-:Y:S04]  /*1a9f0*/  STL [R1+0xe2c], R0 ;  /* 0x000e2c0001007387 */ /* 0x0003e80000100800 */
[----:B------:R-:W-:Y:S01]  /*1aa00*/  STL [R1+0xe40], R160 ;  /* 0x000e40a001007387 */ /* 0x000fe20000100800 */
[----:B-1----:R-:W-:-:S05]  /*1aa10*/  IMAD.MOV.U32 R0, RZ, RZ, R167 ;  /* 0x000000ffff007224 */ /* 0x002fca00078e00a7 */
[----:B------:R1:W-:Y:S04]  /*1aa20*/  STL [R1+0xe34], R0 ;  /* 0x000e340001007387 */ /* 0x0003e80000100800 */
[----:B---3--:R-:W-:Y:S01]  /*1aa30*/  STL [R1+0xe48], R30 ;  /* 0x000e481e01007387 */ /* 0x008fe20000100800 */
[----:B-1----:R-:W-:-:S05]  /*1aa40*/  IMAD.MOV.U32 R0, RZ, RZ, R161 ;  /* 0x000000ffff007224 */ /* 0x002fca00078e00a1 */
[----:B------:R1:W-:Y:S02]  /*1aa50*/  STL [R1+0xe3c], R0 ;  /* 0x000e3c0001007387 */ /* 0x0003e40000100800 */
[----:B-1----:R-:W-:-:S05]  /*1aa60*/  MOV R0, R31 ;  /* 0x0000001f00007202 */ /* 0x002fca0000000f00 */
[----:B------:R1:W-:Y:S01]  /*1aa70*/  STL [R1+0xe44], R0 ;  /* 0x000e440001007387 */ /* 0x0003e20000100800 */
[----:B----4-:R-:W-:-:S03]  /*1aa80*/  IMAD.MOV.U32 R7, RZ, RZ, R29 ;  /* 0x000000ffff077224 */ /* 0x010fc600078e001d */
[----:B------:R-:W-:Y:S01]  /*1aa90*/  STL [R1+0xe50], R162 ;  /* 0x000e50a201007387 */ /* 0x000fe20000100800 */
[----:B-1----:R-:W-:-:S03]  /*1aaa0*/  IMAD.MOV.U32 R0, RZ, RZ, R163 ;  /* 0x000000ffff007224 */ /* 0x002fc600078e00a3 */
[----:B------:R-:W-:Y:S04]  /*1aab0*/  STL [R1+0xe58], R28 ;  /* 0x000e581c01007387 */ /* 0x000fe80000100800 */
[----:B------:R1:W-:Y:S04]  /*1aac0*/  STL [R1+0xe4c], R0 ;  /* 0x000e4c0001007387 */ /* 0x0003e80000100800 */
[----:B------:R-:W-:Y:S04]  /*1aad0*/  STL [R1+0xe54], R7 ;  /* 0x000e540701007387 */ /* 0x000fe80000100800 */
[----:B------:R-:W-:Y:S04]  /*1aae0*/  STL [R1+0x454], RZ ;  /* 0x000454ff01007387 */ /* 0x000fe80000100800 */
        /* <DEDUP_REMOVED lines=42> */
[----:B------:R-:W-:Y:S01]  /*1ad90*/  STL [R1+0x1b8], RZ ;  /* 0x0001b8ff01007387 */ /* 0x000fe20000100800 */
[----:B------:R-:W2:Y:S03]  /*1ada0*/  S2R R31, SR_TID.X ;  /* 0x00000000001f7919 */ /* 0x000ea60000002100 */
        /* <DEDUP_REMOVED lines=29> */
[----:B--2---:R-:W-:-:S03]  /*1af80*/  LOP3.LUT R3, R31, 0x7, RZ, 0xc0, !PT ;  /* 0x000000071f037812 */ /* 0x004fc600078ec0ff */
[----:B------:R-:W-:Y:S04]  /*1af90*/  STL [R1+0x1f0], RZ ;  /* 0x0001f0ff01007387 */ /* 0x000fe80000100800 */
[----:B------:R-:W-:Y:S04]  /*1afa0*/  STL [R1+0x1f4], RZ ;  /* 0x0001f4ff01007387 */ /* 0x000fe80000100800 */
[----:B------:R-:W-:Y:S04]  /*1afb0*/  STL [R1+0x1f8], RZ ;  /* 0x0001f8ff01007387 */ /* 0x000fe80000100800 */
[----:B------:R-:W-:Y:S04]  /*1afc0*/  STL [R1+0x1fc], RZ ;  /* 0x0001fcff01007387 */ /* 0x000fe80000100800 */
[----:B------:R-:W-:Y:S01]  /*1afd0*/  STL [R1+0x2a0], RZ ;  /* 0x0002a0ff01007387 */ /* 0x000fe20000100800 */
[----:B------:R-:W-:-:S03]  /*1afe0*/  SHF.R.S32.HI R5, RZ, 0x1f, R242 ;  /* 0x0000001fff057819 */ /* 0x000fc600000114f2 */
[----:B------:R-:W-:Y:S01]  /*1aff0*/  STL [R1+0x2a4], RZ ;  /* 0x0002a4ff01007387 */ /* 0x000fe20000100800 */
[----:B------:R-:W-:-:S03]  /*1b000*/  IMAD R3, R3, 0x110, RZ ;  /* 0x0000011003037824 */ /* 0x000fc600078e02ff */
[----:B------:R-:W-:Y:S01]  /*1b010*/  STL [R1+0x2a8], RZ ;  /* 0x0002a8ff01007387 */ /* 0x000fe20000100800 */
[----:B------:R-:W-:-:S03]  /*1b020*/  SHF.L.U32 R6, R31, 0x1, RZ ;  /* 0x000000011f067819 */ /* 0x000fc600000006ff */
[----:B------:R-:W-:Y:S04]  /*1b030*/  STL [R1+0x2ac], RZ ;  /* 0x0002acff01007387 */ /* 0x000fe80000100800 */
[----:B------:R-:W-:Y:S01]  /*1b040*/  STL [R1+0x290], RZ ;  /* 0x000290ff01007387 */ /* 0x000fe20000100800 */
[----:B------:R-:W-:-:S03]  /*1b050*/  LEA.HI R5, R5, R242, RZ, 0x6 ;  /* 0x000000f205057211 */ /* 0x000fc600078f30ff */
[----:B------:R-:W-:Y:S01]  /*1b060*/  STL [R1+0x294], RZ ;  /* 0x000294ff01007387 */ /* 0x000fe20000100800 */
[----:B------:R-:W-:-:S03]  /*1b070*/  LOP3.LUT R242, R3, 0x30, R6, 0x78, !PT ;  /* 0x0000003003f27812 */ /* 0x000fc600078e7806 */
[----:B------:R-:W-:Y:S01]  /*1b080*/  STL [R1+0x298], RZ ;  /* 0x000298ff01007387 */ /* 0x000fe20000100800 */
[----:B-1----:R-:W-:-:S03]  /*1b090*/  LOP3.LUT R0, R31, 0x3, RZ, 0xc0, !PT ;  /* 0x000000031f007812 */ /* 0x002fc600078ec0ff */
[----:B------:R-:W-:Y:S01]  /*1b0a0*/  STL [R1+0x29c], RZ ;  /* 0x00029cff01007387 */ /* 0x000fe20000100800 */
[----:B------:R-:W-:-:S03]  /*1b0b0*/  LOP3.LUT R241, R31, 0x1c, RZ, 0xc0, !PT ;  /* 0x0000001c1ff17812 */ /* 0x000fc600078ec0ff */
[----:B------:R-:W-:Y:S01]  /*1b0c0*/  STL [R1+0x280], RZ ;  /* 0x000280ff01007387 */ /* 0x000fe20000100800 */
[----:B------:R-:W-:-:S03]  /*1b0d0*/  SHF.R.S32.HI R3, RZ, 0x1f, R4 ;  /* 0x0000001fff037819 */ /* 0x000fc60000011404 */
[----:B------:R-:W-:Y:S04]  /*1b0e0*/  STL [R1+0x284], RZ ;  /* 0x000284ff01007387 */ /* 0x000fe80000100800 */
[----:B------:R-:W-:Y:S01]  /*1b0f0*/  STL [R1+0x288], RZ ;  /* 0x000288ff01007387 */ /* 0x000fe20000100800 */
[----:B------:R-:W-:-:S03]  /*1b100*/  SHF.L.U64.HI R3, R4, 0x2, R3 ;  /* 0x0000000204037819 */ /* 0x000fc60000010203 */
[----:B------:R-:W-:Y:S01]  /*1b110*/  STL [R1+0x28c], RZ ;  /* 0x00028cff01007387 */ /* 0x000fe20000100800 */
[----:B------:R-:W-:-:S03]  /*1b120*/  IMAD.SHL.U32 R240, R4, 0x4, RZ ;  /* 0x0000000404f07824 */ /* 0x000fc600078e00ff */
[----:B------:R-:W-:Y:S01]  /*1b130*/  STL [R1+0x270], RZ ;  /* 0x000270ff01007387 */ /* 0x000fe20000100800 */
[----:B------:R-:W-:Y:S01]  /*1b140*/  IMAD R241, R0, 0x120, R241 ;  /* 0x0000012000f17824 */ /* 0x000fe200078e02f1 */
[----:B------:R-:W-:Y:S02]  /*1b150*/  SHF.R.S32.HI R4, RZ, 0x6, R5 ;  /* 0x00000006ff047819 */ /* 0x000fe40000011405 */
[----:B------:R-:W-:Y:S01]  /*1b160*/  STL [R1+0x274], RZ ;  /* 0x000274ff01007387 */ /* 0x000fe20000100800 */
[----:B------:R-:W-:-:S03]  /*1b170*/  SHF.R.S32.HI R0, RZ, 0x1f, R2 ;  /* 0x0000001fff007819 */ /* 0x000fc60000011402 */
[----:B------:R-:W-:Y:S04]  /*1b180*/  STL [R1+0x278], RZ ;  /* 0x000278ff01007387 */ /* 0x000fe80000100800 */
[----:B------:R-:W-:Y:S04]  /*1b190*/  STL [R1+0x27c], RZ ;  /* 0x00027cff01007387 */ /* 0x000fe80000100800 */
[----:B------:R-:W-:Y:S01]  /*1b1a0*/  STL [R1+0x260], RZ ;  /* 0x000260ff01007387 */ /* 0x000fe20000100800 */
[----:B------:R-:W-:-:S03]  /*1b1b0*/  SHF.L.U64.HI R0, R2, 0x2, R0 ;  /* 0x0000000202007819 */ /* 0x000fc60000010200 */
[----:B------:R-:W-:Y:S01]  /*1b1c0*/  STL [R1+0x264], RZ ;  /* 0x000264ff01007387 */ /* 0x000fe20000100800 */
[----:B------:R-:W-:-:S03]  /*1b1d0*/  IMAD.SHL.U32 R2, R2, 0x4, RZ ;  /* 0x0000000402027824 */ /* 0x000fc600078e00ff */
[----:B------:R-:W-:Y:S01]  /*1b1e0*/  STL [R1+0x268], RZ ;  /* 0x000268ff01007387 */ /* 0x000fe20000100800 */
[----:B------:R-:W-:Y:S02]  /*1b1f0*/  CS2R R244, SRZ ;  /* 0x0000000000f47805 */ /* 0x000fe4000001ff00 */
[----:B------:R-:W-:Y:S01]  /*1b200*/  CS2R R246, SRZ ;  /* 0x0000000000f67805 */ /* 0x000fe2000001ff00 */
[----:B------:R-:W-:Y:S01]  /*1b210*/  STL [R1+0x26c], RZ ;  /* 0x00026cff01007387 */ /* 0x000fe20000100800 */
[----:B------:R-:W-:Y:S02]  /*1b220*/  CS2R R236, SRZ ;  /* 0x0000000000ec7805 */ /* 0x000fe4000001ff00 */
[----:B------:R-:W-:Y:S02]  /*1b230*/  CS2R R238, SRZ ;  /* 0x0000000000ee7805 */ /* 0x000fe4000001ff00 */
[----:B------:R-:W-:Y:S01]  /*1b240*/  CS2R R152, SRZ ;  /* 0x0000000000987805 */ /* 0x000fe2000001ff00 */
[----:B------:R1:W-:Y:S01]  /*1b250*/  STL [R1+0x1060], R4 ;  /* 0x0010600401007387 */ /* 0x0003e20000100800 */
        /* <DEDUP_REMOVED lines=75> */
[----:B------:R-:W-:Y:S02]  /*1b710*/  LOP3.LUT R5, R241, 0x60, RZ, 0x3c, !PT ;  /* 0x00000060f1057812 */ /* 0x000fe400078e3cff */
[----:B-1----:R-:W-:Y:S01]  /*1b720*/  LOP3.LUT R4, R242, 0x40, RZ, 0x3c, !PT ;  /* 0x00000040f2047812 */ /* 0x002fe200078e3cff */
[----:B------:R-:W-:Y:S01]  /*1b730*/  UMOV UR5, 0x1 ;  /* 0x0000000100057882 */ /* 0x000fe20000000000 */
[----:B------:R-:W-:-:S05]  /*1b740*/  UMOV UR6, 0xffffffff ;  /* 0xffffffff00067882 */ /* 0x000fca0000000000 */
.L_x_1:
[----:B------:R-:W-:Y:S01]  /*1b750*/  STL.64 [R1+0x1750], R170 ;  /* 0x001750aa01007387 */ /* 0x000fe20000100a00 */
[----:B------:R-:W-:-:S04]  /*1b760*/  DEPBAR.LE SB0, 0x2 ;  /* 0x000080800000791a */ /* 0x000fc80000000000 */
[----:B------:R-:W-:Y:S01]  /*1b770*/  STL.64 [R1+0x1748], R168 ;  /* 0x001748a801007387 */ /* 0x000fe20000100a00 */
[----:B------:R-:W-:-:S03]  /*1b780*/  UIADD3 UR6, UR6, 0x1, URZ ;  /* 0x0000000106067890 */ /* 0x000fc6000fffe03f */
[----:B------:R-:W-:Y:S01]  /*1b790*/  STL.64 [R1+0x1740], R166 ;  /* 0x001740a601007387 */ /* 0x000fe20000100a00 */
[----:B------:R-:W-:-:S03]  /*1b7a0*/  UISETP.GT.AND UP0, UPT, UR6, 0x1, UPT ;  /* 0x000000010600788c */ /* 0x000fc6000bf04270 */
[----:B------:R-:W-:Y:S01]  /*1b7b0*/  STL.64 [R1+0x1738], R164 ;  /* 0x001738a401007387 */ /* 0x000fe20000100a00 */
[----:B------:R-:W-:-:S03]  /*1b7c0*/  USEL UR6, UR6, URZ, !UP0 ;  /* 0x0000003f06067287 */ /* 0x000fc6000c000000 */
[----:B------:R-:W-:Y:S01]  /*1b7d0*/  STL [R1+0x1730], R162 ;  /* 0x001730a201007387 */ /* 0x000fe20000100800 */
[----:B------:R-:W-:Y:S02]  /*1b7e0*/  ULEA UR7, UR6, UR4, 0xe ;  /* 0x0000000406077291 */ /* 0x000fe4000f8e703f */
[----:B------:R-:W-:Y:S01]  /*1b7f0*/  ULEA UR10, UR6, UR4, 0xf ;  /* 0x00000004060a7291 */ /* 0x000fe2000f8e783f */
[----:B------:R-:W-:Y:S04]  /*1b800*/  STL [R1+0x172c], R163 ;  /* 0x00172ca301007387 */ /* 0x000fe80000100800 */
[----:B------:R-:W-:Y:S04]  /*1b810*/  STL [R1+0x1728], R28 ;  /* 0x0017281c01007387 */ /* 0x000fe80000100800 */
[----:B------:R-:W-:Y:S04]  /*1b820*/  STL [R1+0x1724], R29 ;  /* 0x0017241d01007387 */ /* 0x000fe80000100800 */
[----:B------:R-:W-:Y:S04]  /*1b830*/  STL [R1+0x1720], R30 ;  /* 0x0017201e01007387 */ /* 0x000fe80000100800 */
[----:B------:R-:W-:Y:S04]  /*1b840*/  STL [R1+0x171c], R31 ;  /* 0x00171c1f01007387 */ /* 0x000fe80000100800 */
[----:B------:R1:W-:Y:S04]  /*1b850*/  STL [R1+0x1148], R2 ;  /* 0x0011480201007387 */ /* 0x0003e80000100800 */
[----:B------:R-:W-:Y:S04]  /*1b860*/  STL [R1+0x1144], R0 ;  /* 0x0011440001007387 */ /* 0x000fe80000100800 */
[----:B------:R-:W-:Y:S01]  /*1b870*/  STL [R1+0x1140], R240 ;  /* 0x001140f001007387 */ /* 0x000fe20000100800 */
[----:B-1----:R-:W-:-:S03]  /*1b880*/  LOP3.LUT R2, R241, 0x20, RZ, 0x3c, !PT ;  /* 0x00000020f1027812 */ /* 0x002fc600078e3cff */
[----:B------:R-:W-:Y:S04]  /*1b890*/  STL [R1+0x113c], R3 ;  /* 0x00113c0301007387 */ /* 0x000fe80000100800 */
[----:B-----5:R-:W-:Y:S04]  /*1b8a0*/  STL [R1+0x1138], R252 ;  /* 0x001138fc01007387 */ /* 0x020fe80000100800 */
[----:B------:R-:W-:Y:S04]  /*1b8b0*/  STL [R1+0x1134], R243 ;  /* 0x001134f301007387 */ /* 0x000fe80000100800 */
[----:B--2---:R-:W2:Y:S04]  /*1b8c0*/  LDL.LU.64 R136, [R1+0x180] ;  /* 0x0001800001887983 */ /* 0x004ea80000300a00 */
[----:B------:R-:W2:Y:S01]  /*1b8d0*/  LDL.LU.64 R138, [R1+0x188] ;  /* 0x00018800018a7983 */ /* 0x000ea20000300a00 */
[----:B------:R-:W-:Y:S06]  /*1b8e0*/  BAR.SYNC.DEFER_BLOCKING 0x0 ;  /* 0x0000000000007b1d */ /* 0x000fec0000010000 */
[----:B------:R-:W-:Y:S04]  /*1b8f0*/  LDS R4, [R241+UR7+0x10000] ;  /* 0x01000007f1047984 */ /* 0x000fe80008000800 */
[----:B------:R-:W-:Y:S04]  /*1b900*/  LDS R6, [R241+UR7+0x10400] ;  /* 0x01040007f1067984 */ /* 0x000fe80008000800 */
[----:B------:R-:W-:Y:S04]  /*1b910*/  LDS R5, [R2+UR7+0x10000] ;  /* 0x0100000702057984 */ /* 0x000fe80008000800 */
[----:B------:R-:W-:Y:S04]  /*1b920*/  LDS R7, [R2+UR7+0x10400] ;  /* 0x0104000702077984 */ /* 0x000fe80008000800 */
[----:B------:R-:W1:Y:S04]  /*1b930*/  LDSM.16.M88.4 R12, [R242+UR10] ;  /* 0x0000000af20c783b */ /* 0x000e680008000200 */
[----:B------:R-:W3:Y:S04]  /*1b940*/  LDSM.16.M88.4 R8, [R242+UR10+0x800] ;  /* 0x0008000af208783b */ /* 0x000ee80008000200 */
[----:B------:R-:W4:Y:S04]  /*1b950*/  LDSM.16.M88.4 R92, [R242+UR10+0x1800] ;  /* 0x0018000af25c783b */ /* 0x000f280008000200 */
[----:B------:R-:W4:Y:S04]  /*1b960*/  LDSM.16.M88.4 R88, [R242+UR10+0x2000] ;  /* 0x0020000af258783b */ /* 0x000f280008000200 */
[----:B------:R-:W4:Y:S04]  /*1b970*/  LDSM.16.M88.4 R84, [R242+UR10+0x2800] ;  /* 0x0028000af254783b */ /* 0x000f280008000200 */
[----:B------:R-:W4:Y:S04]  /*1b980*/  LDSM.16.M88.4 R80, [R242+UR10+0x3000] ;  /* 0x0030000af250783b */ /* 0x000f280008000200 */
[----:B------:R-:W4:Y:S04]  /*1b990*/  LDSM.16.M88.4 R76, [R242+UR10+0x3800] ;  /* 0x0038000af24c783b */ /* 0x000f280008000200 */
[----:B------:R-:W-:Y:S04]  /*1b9a0*/  LDSM.16.M88.4 R132, [R242+UR10+0x1000] ;  /* 0x0010000af284783b */ /* 0x000fe80008000200 */
[----:B------:R-:W4:Y:S04]  /*1b9b0*/  LDSM.16.M88.4 R72, [R242+UR10+0x4000] ;  /* 0x0040000af248783b */ /* 0x000f280008000200 */
[----:B------:R-:W4:Y:S01]  /*1b9c0*/  LDSM.16.M88.4 R68, [R242+UR10+0x4800] ;  /* 0x0048000af244783b */ /* 0x000f220008000200 */
[C---:B-1----:R-:W-:Y:S03]  /*1b9d0*/  HMMA.1688.F32.TF32 R16, R4.reuse, R12, R244 ;  /* 0x0000000c0410723c */ /* 0x042fe600000810f4 */
[----:B------:R-:W1:Y:S04]  /*1b9e0*/  LDSM.16.M88.4 R64, [R242+UR10+0x5000] ;  /* 0x0050000af240783b */ /* 0x000e680008000200 */
[----:B------:R-:W1:Y:S04]  /*1b9f0*/  LDSM.16.M88.4 R60, [R242+UR10+0x5800] ;  /* 0x0058000af23c783b */ /* 0x000e680008000200 */
[----:B------:R-:W1:Y:S04]  /*1ba00*/  LDSM.16.M88.4 R56, [R242+UR10+0x6000] ;  /* 0x0060000af238783b */ /* 0x000e680008000200 */
[----:B------:R-:W1:Y:S04]  /*1ba10*/  LDSM.16.M88.4 R52, [R242+UR10+0x6800] ;  /* 0x0068000af234783b */ /* 0x000e680008000200 */
[----:B------:R-:W1:Y:S04]  /*1ba20*/  LDSM.16.M88.4 R48, [R242+UR10+0x7000] ;  /* 0x0070000af230783b */ /* 0x000e680008000200 */
[----:B------:R-:W-:Y:S04]  /*1ba30*/  STL.64 [R1+0x1e0], R16 ;  /* 0x0001e01001007387 */ /* 0x000fe80000100a00 */
[----:B------:R3:W-:Y:S02]  /*1ba40*/  STL.64 [R1+0x1e8], R18 ;  /* 0x0001e81201007387 */ /* 0x0007e40000100a00 */
[----:B---3--:R-:W-:Y:S02]  /*1ba50*/  HMMA.1688.F32.TF32 R16, R4, R8, R236 ;  /* 0x000000080410723c */ /* 0x008fe400000810ec */
[----:B----4-:R-:W-:Y:S04]  /*1ba60*/  STL [R1+0x16f4], R94 ;  /* 0x0016f45e01007387 */ /* 0x010fe80000100800 */
[----:B------:R-:W-:Y:S04]  /*1ba70*/  STL [R1+0x16f0], R95 ;  /* 0x0016f05f01007387 */ /* 0x000fe80000100800 */
[----:B------:R-:W-:-:S14]  /*1ba80*/  STL [R1+0x16ec], R90 ;  /* 0x0016ec5a01007387 */ /* 0x000fdc0000100800 */
[----:B------:R-:W-:Y:S01]  /*1ba90*/  MOV R30, R16 ;  /* 0x00000010001e7202 */ /* 0x000fe20000000f00 */
[----:B------:R-:W-:Y:S01]  /*1baa0*/  IMAD.MOV.U32 R31, RZ, RZ, R17 ;  /* 0x000000ffff1f7224 */ /* 0x000fe200078e0011 */
[----:B------:R-:W-:Y:S01]  /*1bab0*/  MOV R0, R19 ;  /* 0x0000001300007202 */ /* 0x000fe20000000f00 */
[----:B------:R-:W-:Y:S02]  /*1bac0*/  IMAD.MOV.U32 R3, RZ, RZ, R18 ;  /* 0x000000ffff037224 */ /* 0x000fe400078e0012 */
[----:B------:R-:W3:Y:S04]  /*1bad0*/  LDSM.16.M88.4 R16, [R242+UR10+0x7800] ;  /* 0x0078000af210783b */ /* 0x000ee80008000200 */
        /* <DEDUP_REMOVED lines=12> */
[----:B------:R-:W4:Y:S04]  /*1bba0*/  LDL.LU.64 R234, [R1+0x178] ;  /* 0x0001780001ea7983 */ /* 0x000f280000300a00 */
[----:B------:R-:W4:Y:S04]  /*1bbb0*/  LDL.LU.64 R168, [R1+0x160] ;  /* 0x0001600001a87983 */ /* 0x000f280000300a00 */
[----:B------:R-:W4:Y:S04]  /*1bbc0*/  LDL.LU.64 R170, [R1+0x168] ;  /* 0x0001680001aa7983 */ /* 0x000f280000300a00 */
[----:B------:R-:W4:Y:S04]  /*1bbd0*/  LDL.LU.64 R164, [R1+0x150] ;  /* 0x0001500001a47983 */ /* 0x000f280000300a00 */
[----:B------:R-:W4:Y:S04]  /*1bbe0*/  LDL.LU.64 R166, [R1+0x158] ;  /* 0x0001580001a67983 */ /* 0x000f280000300a00 */
[----:B------:R-:W4:Y:S04]  /*1bbf0*/  LDL.LU.64 R156, [R1+0x140] ;  /* 0x00014000019c7983 */ /* 0x000f280000300a00 */
[----:B------:R-:W4:Y:S04]  /*1bc00*/  LDL.LU.64 R158, [R1+0x148] ;  /* 0x00014800019e7983 */ /* 0x000f280000300a00 */
[----:B-1----:R-:W-:Y:S04]  /*1bc10*/  STL [R1+0x1698], R66 ;  /* 0x0016984201007387 */ /* 0x002fe80000100800 */
        /* <DEDUP_REMOVED lines=9> */
[----:B---3--:R-:W-:Y:S04]  /*1bcb0*/  STL [R1+0x16c4], R18 ;  /* 0x0016c41201007387 */ /* 0x008fe80000100800 */
[----:B------:R-:W-:Y:S01]  /*1bcc0*/  STL [R1+0x16c0], R19 ;  /* 0x0016c01301007387 */ /* 0x000fe20000100800 */
[----:B--2---:R-:W-:Y:S03]  /*1bcd0*/  HMMA.1688.F32.TF32 R136, R4, R132, R136 ;  /* 0x000000840488723c */ /* 0x004fe60000081088 */
[----:B------:R-:W-:-:S15]  /*1bce0*/  STL [R1+0x158c], R242 ;  /* 0x00158cf201007387 */ /* 0x000fde0000100800 */
[----:B------:R-:W-:-:S06]  /*1bcf0*/  NOP ;  /* 0x0000000000007918 */ /* 0x000fcc0000000000 */
[----:B------:R-:W-:Y:S01]  /*1bd00*/  IMAD.MOV.U32 R162, RZ, RZ, R136 ;  /* 0x000000ffffa27224 */ /* 0x000fe200078e0088 */
[----:B------:R-:W-:Y:S01]  /*1bd10*/  MOV R28, R138 ;  /* 0x0000008a001c7202 */ /* 0x000fe20000000f00 */
[----:B------:R-:W-:Y:S02]  /*1bd20*/  IMAD.MOV.U32 R163, RZ, RZ, R137 ;  /* 0x000000ffffa37224 */ /* 0x000fe400078e0089 */
[----:B------:R-:W-:Y:S01]  /*1bd30*/  IMAD.MOV.U32 R29, RZ, RZ, R139 ;  /* 0x000000ffff1d7224 */ /* 0x000fe200078e008b */
[----:B------:R-:W2:Y:S04]  /*1bd40*/  LDL.LU.64 R136, [R1+0x130] ;  /* 0x0001300001887983 */ /* 0x000ea80000300a00 */
[----:B------:R-:W2:Y:S01]  /*1bd50*/  LDL.LU.64 R138, [R1+0x138] ;  /* 0x00013800018a7983 */ /* 0x000ea20000300a00 */
[C---:B----4-:R-:W-:Y:S06]  /*1bd60*/  HMMA.1688.F32.TF32 R232, R4.reuse, R92, R232 ;  /* 0x0000005c04e8723c */ /* 0x050fec00000810e8 */
[----:B------:R-:W-:-:S15]  /*1bd70*/  HMMA.1688.F32.TF32 R168, R4, R88, R168 ;  /* 0x0000005804a8723c */ /* 0x000fde00000810a8 */
[----:B------:R-:W-:-:S02]  /*1bd80*/  NOP ;  /* 0x0000000000007918 */ /* 0x000fc40000000000 */
[----:B------:R-:W-:Y:S06]  /*1bd90*/  STL [R1+0x1718], R235 ;  /* 0x001718eb01007387 */ /* 0x000fec0000100800 */
[----:B------:R1:W-:Y:S04]  /*1bda0*/  STL.64 [R1+0xc0], R168 ;  /* 0x0000c0a801007387 */ /* 0x0003e80000100a00 */
[----:B------:R3:W-:Y:S04]  /*1bdb0*/  STL.64 [R1+0xc8], R170 ;  /* 0x0000c8aa01007387 */ /* 0x0007e80000100a00 */
[----:B-1----:R-:W4:Y:S04]  /*1bdc0*/  LDL.LU.64 R168, [R1+0x120] ;  /* 0x0001200001a87983 */ /* 0x002f280000300a00 */
[----:B---3--:R-:W4:Y:S01]  /*1bdd0*/  LDL.LU.64 R170, [R1+0x128] ;  /* 0x0001280001aa7983 */ /* 0x008f220000300a00 */
[C---:B------:R-:W-:Y:S06]  /*1bde0*/  HMMA.1688.F32.TF32 R164, R4.reuse, R84, R164 ;  /* 0x0000005404a4723c */ /* 0x040fec00000810a4 */
[C---:B------:R-:W-:Y:S06]  /*1bdf0*/  HMMA.1688.F32.TF32 R156, R4.reuse, R80, R156 ;  /* 0x00000050049c723c */ /* 0x040fec000008109c */
[----:B--2---:R-:W-:-:S15]  /*1be00*/  HMMA.1688.F32.TF32 R136, R4, R76, R136 ;  /* 0x0000004c0488723c */ /* 0x004fde0000081088 */
[----:B------:R-:W-:-:S09]  /*1be10*/  NOP ;  /* 0x0000000000007918 */ /* 0x000fd20000000000 */
[----:B------:R-:W-:Y:S01]  /*1be20*/  IMAD.MOV.U32 R91, RZ, RZ, R136 ;  /* 0x000000ffff5b7224 */ /* 0x000fe200078e0088 */
[----:B------:R-:W-:Y:S01]  /*1be30*/  MOV R242, R138 ;  /* 0x0000008a00f27202 */ /* 0x000fe20000000f00 */
[----:B------:R-:W-:Y:S02]  /*1be40*/  IMAD.MOV.U32 R243, RZ, RZ, R137 ;  /* 0x000000fffff37224 */ /* 0x000fe400078e0089 */
[----:B------:R-:W-:Y:S01]  /*1be50*/  IMAD.MOV.U32 R240, RZ, RZ, R139 ;  /* 0x000000fffff07224 */ /* 0x000fe200078e008b */
[----:B------:R-:W2:Y:S04]  /*1be60*/  LDL.LU.64 R136, [R1+0x110] ;  /* 0x0001100001887983 */ /* 0x000ea80000300a00 */
[----:B------:R-:W2:Y:S01]  /*1be70*/  LDL.LU.64 R138, [R1+0x118] ;  /* 0x00011800018a7983 */ /* 0x000ea20000300a00 */
[----:B------:R-:W-:Y:S01]  /*1be80*/  IMAD.MOV.U32 R79, RZ, RZ, R164 ;  /* 0x000000ffff4f7224 */ /* 0x000fe200078e00a4 */
[----:B------:R-:W-:Y:S01]  /*1be90*/  MOV R82, R165 ;  /* 0x000000a500527202 */ /* 0x000fe20000000f00 */
[----:B------:R-:W-:Y:S01]  /*1bea0*/  IMAD.MOV.U32 R83, RZ, RZ, R166 ;  /* 0x000000ffff537224 */ /* 0x000fe200078e00a6 */
[----:B------:R-:W3:Y:S01]  /*1beb0*/  LDL.LU.64 R164, [R1+0x1d0] ;  /* 0x0001d00001a47983 */ /* 0x000ee20000300a00 */
[----:B------:R-:W-:-:S03]  /*1bec0*/  IMAD.MOV.U32 R86, RZ, RZ, R167 ;  /* 0x000000ffff567224 */ /* 0x000fc600078e00a7 */
[----:B------:R-:W3:Y:S04]  /*1bed0*/  LDL.LU.64 R166, [R1+0x1d8] ;  /* 0x0001d80001a67983 */ /* 0x000ee80000300a00 */
[----:B------:R-:W3:Y:S04]  /*1bee0*/  LDL.LU.64 R248, [R1+0x1c0] ;  /* 0x0001c00001f87983 */ /* 0x000ee80000300a00 */
[----:B------:R-:W3:Y:S01]  /*1bef0*/  LDL.LU.64 R250, [R1+0x1c8] ;  /* 0x0001c80001fa7983 */ /* 0x000ee20000300a00 */
[----:B------:R-:W-:-:S03]  /*1bf00*/  MOV R87, R156 ;  /* 0x0000009c00577202 */ /* 0x000fc60000000f00 */
[----:B------:R-:W3:Y:S01]  /*1bf10*/  LDL.LU.64 R244, [R1+0x1b0] ;  /* 0x0001b00001f47983 */ /* 0x000ee20000300a00 */
[----:B------:R-:W-:-:S03]  /*1bf20*/  IMAD.MOV.U32 R94, RZ, RZ, R157 ;  /* 0x000000ffff5e7224 */ /* 0x000fc600078e009d */
[----:B------:R-:W3:Y:S01]  /*1bf30*/  LDL.LU.64 R246, [R1+0x1b8] ;  /* 0x0001b80001f67983 */ /* 0x000ee20000300a00 */
[----:B------:R-:W-:Y:S01]  /*1bf40*/  IMAD.MOV.U32 R95, RZ, RZ, R158 ;  /* 0x000000ffff5f7224 */ /* 0x000fe200078e009e */
[----:B------:R-:W-:Y:S02]  /*1bf50*/  MOV R90, R159 ;  /* 0x0000009f005a7202 */ /* 0x000fe40000000f00 */
[----:B------:R-:W3:Y:S04]  /*1bf60*/  LDL.LU.64 R236, [R1+0x1a0] ;  /* 0x0001a00001ec7983 */ /* 0x000ee80000300a00 */
[----:B------:R-:W3:Y:S04]  /*1bf70*/  LDL.LU.64 R238, [R1+0x1a8] ;  /* 0x0001a80001ee7983 */ /* 0x000ee80000300a00 */
[----:B------:R-:W3:Y:S04]  /*1bf80*/  LDL.LU.64 R156, [R1+0x190] ;  /* 0x00019000019c7983 */ /* 0x000ee80000300a00 */
[----:B------:R-:W3:Y:S01]  /*1bf90*/  LDL.LU.64 R158, [R1+0x198] ;  /* 0x00019800019e7983 */ /* 0x000ee20000300a00 */
[----:B------:R-:W-:-:S02]  /*1bfa0*/  LOP3.LUT R18, R241, 0x40, RZ, 0x3c, !PT ;  /* 0x00000040f1127812 */ /* 0x000fc400078e3cff */
[----:B------:R-:W-:Y:S01]  /*1bfb0*/  LOP3.LUT R252, R241, 0x60, RZ, 0x3c, !PT ;  /* 0x00000060f1fc7812 */ /* 0x000fe200078e3cff */
[C---:B------:R-:W-:Y:S06]  /*1bfc0*/  HMMA.1688.F32.TF32 R152, R4.reuse, R16, R152 ;  /* 0x000000100498723c */ /* 0x040fec0000081098 */
[----:B----4-:R-:W-:-:S15]  /*1bfd0*/  HMMA.1688.F32.TF32 R168, R4, R72, R168 ;  /* 0x0000004804a8723c */ /* 0x010fde00000810a8 */
[----:B------:R-:W-:-:S09]  /*1bfe0*/  NOP ;  /* 0x0000000000007918 */ /* 0x000fd20000000000 */
[----:B------:R-:W-:Y:S01]  /*1bff0*/  IMAD.MOV.U32 R75, RZ, RZ, R170 ;  /* 0x000000ffff4b7224 */ /* 0x000fe200078e00aa */
[----:B------:R-:W-:Y:S01]  /*1c000*/  MOV R74, R169 ;  /* 0x000000a9004a7202 */ /* 0x000fe20000000f00 */
[----:B------:R-:W-:Y:S02]  /*1c010*/  IMAD.MOV.U32 R78, RZ, RZ, R171 ;  /* 0x000000ffff4e7224 */ /* 0x000fe400078e00ab */
[----:B------:R-:W-:Y:S01]  /*1c020*/  IMAD.MOV.U32 R235, RZ, RZ, R168 ;  /* 0x000000ffffeb7224 */ /* 0x000fe200078e00a8 */
[----:B------:R-:W4:Y:S04]  /*1c030*/  LDL.LU.64 R170, [R1+0x1750] ;  /* 0x0017500001aa7983 */ /* 0x000f280000300a00 */
[----:B------:R-:W4:Y:S01]  /*1c040*/  LDL.LU.64 R168, [R1+0x1748] ;  /* 0x0017480001a87983 */ /* 0x000f220000300a00 */
[----:B--2---:R-:W-:-:S15]  /*1c050*/  HMMA.1688.F32.TF32 R136, R4, R68, R136 ;  /* 0x000000440488723c */ /* 0x004fde0000081088 */
[----:B------:R-:W-:-:S08]  /*1c060*/  NOP ;  /* 0x0000000000007918 */ /* 0x000fd00000000000 */
[----:B------:R-:W-:Y:S04]  /*1c070*/  STL.64 [R1+0x70], R136 ;  /* 0x0000708801007387 */ /* 0x000fe80000100a00 */
[----:B------:R-:W-:Y:S04]  /*1c080*/  STL.64 [R1+0x78], R138 ;  /* 0x0000788a01007387 */ /* 0x000fe80000100a00 */
[----:B------:R-:W-:Y:S04]  /*1c090*/  LDS R136, [R18+UR7+0x10000] ;  /* 0x0100000712887984 */ /* 0x000fe80008000800 */
[----:B------:R-:W-:Y:S04]  /*1c0a0*/  LDS R138, [R18+UR7+0x10400] ;  /* 0x01040007128a7984 */ /* 0x000fe80008000800 */
[----:B------:R-:W-:Y:S04]  /*1c0b0*/  LDS R137, [R252+UR7+0x10000] ;  /* 0x01000007fc897984 */ /* 0x000fe80008000800 */
[----:B------:R-:W1:Y:S01]  /*1c0c0*/  LDS R139, [R252+UR7+0x10400] ;  /* 0x01040007fc8b7984 */ /* 0x000e620008000800 */
[C---:B---3--:R-:W-:Y:S06]  /*1c0d0*/  HMMA.1688.F32.TF32 R164, R4.reuse, R64, R164 ;  /* 0x0000004004a4723c */ /* 0x048fec00000810a4 */
[C---:B------:R-:W-:Y:S06]  /*1c0e0*/  HMMA.1688.F32.TF32 R248, R4.reuse, R60, R248 ;  /* 0x0000003c04f8723c */ /* 0x040fec00000810f8 */
[C---:B------:R-:W-:Y:S06]  /*1c0f0*/  HMMA.1688.F32.TF32 R244, R4.reuse, R56, R244 ;  /* 0x0000003804f4723c */ /* 0x040fec00000810f4 */
[C---:B------:R-:W-:Y:S06]  /*1c100*/  HMMA.1688.F32.TF32 R236, R4.reuse, R52, R236 ;  /* 0x0000003404ec723c */ /* 0x040fec00000810ec */
[----:B------:R-:W-:Y:S06]  /*1c110*/  HMMA.1688.F32.TF32 R156, R4, R48, R156 ;  /* 0x00000030049c723c */ /* 0x000fec000008109c */
[C---:B-1----:R-:W-:Y:S06]  /*1c120*/  HMMA.1688.F32.TF32 R148, R136.reuse, R12, R148 ;  /* 0x0000000c8894723c */ /* 0x042fec0000081094 */
[C---:B------:R-:W-:Y:S01]  /*1c130*/  HMMA.1688.F32.TF32 R96, R136.reuse, R8, R96 ;  /* 0x000000088860723c */ /* 0x040fe20000081060 */
[----:B------:R-:W-:Y:S04]  /*1c140*/  STL.64 [R1+0x130], R164 ;  /* 0x000130a401007387 */ /* 0x000fe80000100a00 */
[----:B------:R1:W-:Y:S01]  /*1c150*/  STL.64 [R1+0x138], R166 ;  /* 0x000138a601007387 */ /* 0x0003e20000100a00 */
[C---:B------:R-:W-:Y:S03]  /*1c160*/  HMMA.1688.F32.TF32 R128, R136.reuse, R68, R128 ;  /* 0x000000448880723c */ /* 0x040fe60000081080 */
[----:B------:R-:W-:Y:S03]  /*1c170*/  LDS R4, [R241+UR7+0x10080] ;  /* 0x01008007f1047984 */ /* 0x000fe60008000800 */
[----:B------:R-:W-:Y:S01]  /*1c180*/  HMMA.1688.F32.TF32 R44, R136, R64, R44 ;  /* 0x00000040882c723c */ /* 0x000fe2000008102c */
[----:B------:R-:W-:Y:S04]  /*1c190*/  LDS R6, [R241+UR7+0x10480] ;  /* 0x01048007f1067984 */ /* 0x000fe80008000800 */
[----:B-1----:R-:W2:Y:S04]  /*1c1a0*/  LDL.LU.64 R166, [R1+0x1740] ;  /* 0x0017400001a67983 */ /* 0x002ea80000300a00 */
[----:B------:R-:W2:Y:S04]  /*1c1b0*/  LDL.LU.64 R164, [R1+0x1738] ;  /* 0x0017380001a47983 */ /* 0x000ea80000300a00 */
[----:B------:R-:W-:Y:S04]  /*1c1c0*/  STL.64 [R1+0x120], R248 ;  /* 0x000120f801007387 */ /* 0x000fe80000100a00 */
[----:B------:R-:W-:Y:S01]  /*1c1d0*/  STL.64 [R1+0x128], R250 ;  /* 0x000128fa01007387 */ /* 0x000fe20000100a00 */
[----:B------:R-:W-:-:S03]  /*1c1e0*/  MOV R55, R151 ;  /* 0x0000009700377202 */ /* 0x000fc60000000f00 */
[----:B------:R-:W-:Y:S01]  /*1c1f0*/  STL.64 [R1+0x110], R244 ;  /* 0x000110f401007387 */ /* 0x000fe20000100a00 */
[----:B------:R-:W-:-:S03]  /*1c200*/  IMAD.MOV.U32 R54, RZ, RZ, R150 ;  /* 0x000000ffff367224 */ /* 0x000fc600078e0096 */
[----:B------:R-:W-:Y:S01]  /*1c210*/  STL.64 [R1+0x118], R246 ;  /* 0x000118f601007387 */ /* 0x000fe20000100a00 */
[----:B------:R-:W-:-:S03]  /*1c220*/  IMAD.MOV.U32 R51, RZ, RZ, R149 ;  /* 0x000000ffff337224 */ /* 0x000fc600078e0095 */
[----:B------:R-:W-:Y:S01]  /*1c230*/  STL.64 [R1+0x100], R236 ;  /* 0x000100ec01007387 */ /* 0x000fe20000100a00 */
[----:B------:R-:W-:-:S03]  /*1c240*/  MOV R50, R148 ;  /* 0x0000009400327202 */ /* 0x000fc60000000f00 */
[----:B------:R-:W-:Y:S04]  /*1c250*/  STL.64 [R1+0x108], R238 ;  /* 0x000108ee01007387 */ /* 0x000fe80000100a00 */
[----:B------:R-:W-:Y:S04]  /*1c260*/  STL.64 [R1+0xf0], R156 ;  /* 0x0000f09c01007387 */ /* 0x000fe80000100a00 */
[----:B------:R-:W-:Y:S04]  /*1c270*/  STL.64 [R1+0xf8], R158 ;  /* 0x0000f89e01007387 */ /* 0x000fe80000100a00 */
[----:B------:R-:W-:Y:S04]  /*1c280*/  STL.64 [R1+0xe0], R152 ;  /* 0x0000e09801007387 */ /* 0x000fe80000100a00 */
[----:B------:R-:W-:Y:S04]  /*1c290*/  STL.64 [R1+0xe8], R154 ;  /* 0x0000e89a01007387 */ /* 0x000fe80000100a00 */
[----:B------:R-:W-:Y:S01]  /*1c2a0*/  STL [R1+0x16d4], R55 ;  /* 0x0016d43701007387 */ /* 0x000fe20000100800 */
[----:B------:R-:W-:-:S03]  /*1c2b0*/  IMAD.MOV.U32 R18, RZ, RZ, R98 ;  /* 0x000000ffff127224 */ /* 0x000fc600078e0062 */
[----:B------:R-:W-:Y:S01]  /*1c2c0*/  STL [R1+0x16d0], R54 ;  /* 0x0016d03601007387 */ /* 0x000fe20000100800 */
[----:B------:R-:W-:-:S03]  /*1c2d0*/  IMAD.MOV.U32 R19, RZ, RZ, R99 ;  /* 0x000000ffff137224 */ /* 0x000fc600078e0063 */
[----:B------:R-:W-:Y:S04]  /*1c2e0*/  STL [R1+0x16cc], R51 ;  /* 0x0016cc3301007387 */ /* 0x000fe80000100800 */
[----:B------:R-:W-:Y:S04]  /*1c2f0*/  STL [R1+0x16c8], R50 ;  /* 0x0016c83201007387 */ /* 0x000fe80000100800 */
[----:B------:R1:W-:Y:S01]  /*1c300*/  STL.64 [R1+0x60], R96 ;  /* 0x0000606001007387 */ /* 0x0003e20000100a00 */
[C---:B------:R-:W-:Y:S03]  /*1c310*/  HMMA.1688.F32.TF32 R20, R136.reuse, R60, R20 ;  /* 0x0000003c8814723c */ /* 0x040fe60000081014 */
[----:B------:R-:W-:Y:S03]  /*1c320*/  LDS R5, [R2+UR7+0x10080] ;  /* 0x0100800702057984 */ /* 0x000fe60008000800 */
[C---:B------:R-:W-:Y:S01]  /*1c330*/  HMMA.1688.F32.TF32 R32, R136.reuse, R56, R32 ;  /* 0x000000388820723c */ /* 0x040fe20000081020 */
[----:B------:R-:W3:Y:S05]  /*1c340*/  LDS R7, [R2+UR7+0x10480] ;  /* 0x0104800702077984 */ /* 0x000eea0008000800 */
[----:B-1----:R-:W-:-:S15]  /*1c350*/  HMMA.1688.F32.TF32 R96, R136, R132, R100 ;  /* 0x000000848860723c */ /* 0x002fde0000081064 */
[----:B------:R-:W-:-:S09]  /*1c360*/  NOP ;  /* 0x0000000000007918 */ /* 0x000fd20000000000 */
[----:B------:R-:W-:Y:S01]  /*1c370*/  MOV R58, R96 ;  /* 0x00000060003a7202 */ /* 0x000fe20000000f00 */
[----:B------:R-:W-:Y:S01]  /*1c380*/  IMAD.MOV.U32 R70, RZ, RZ, R97 ;  /* 0x000000ffff467224 */ /* 0x000fe200078e0061 */
[----:B------:R-:W-:Y:S01]  /*1c390*/  MOV R59, R99 ;  /* 0x00000063003b7202 */ /* 0x000fe20000000f00 */
[----:B------:R-:W-:Y:S02]  /*1c3a0*/  IMAD.MOV.U32 R71, RZ, RZ, R98 ;  /* 0x000000ffff477224 */ /* 0x000fe400078e0062 */
[----:B------:R-:W-:-:S15]  /*1c3b0*/  HMMA.1688.F32.TF32 R96, R136, R92, R104 ;  /* 0x0000005c8860723c */ /* 0x000fde0000081068 */
[----:B------:R-:W-:-:S09]  /*1c3c0*/  NOP ;  /* 0x0000000000007918 */ /* 0x000fd20000000000 */
[----:B------:R-:W-:Y:S01]  /*1c3d0*/  IMAD.MOV.U32 R62, RZ, RZ, R96 ;  /* 0x000000ffff3e7224 */ /* 0x000fe200078e0060 */
[----:B------:R-:W-:Y:S01]  /*1c3e0*/  MOV R67, R98 ;  /* 0x0000006200437202 */ /* 0x000fe20000000f00 */
[----:B------:R-:W-:Y:S02]  /*1c3f0*/  IMAD.MOV.U32 R66, RZ, RZ, R97 ;  /* 0x000000ffff427224 */ /* 0x000fe400078e0061 */
[----:B------:R-:W-:Y:S02]  /*1c400*/  IMAD.MOV.U32 R63, RZ, RZ, R99 ;  /* 0x000000ffff3f7224 */ /* 0x000fe400078e0063 */
[----:B------:R-:W-:Y:S01]  /*1c410*/  HMMA.1688.F32.TF32 R96, R136, R88, R108 ;  /* 0x000000588860723c */ /* 0x000fe2000008106c */
[----:B------:R-:W-:Y:S04]  /*1c420*/  STL [R1+0x16dc], R19 ;  /* 0x0016dc1301007387 */ /* 0x000fe80000100800 */
[----:B------:R-:W-:-:S15]  /*1c430*/  STL [R1+0x16d8], R18 ;  /* 0x0016d81201007387 */ /* 0x000fde0000100800 */
[----:B------:R-:W-:-:S04]  /*1c440*/  NOP ;  /* 0x0000000000007918 */ /* 0x000fc80000000000 */
[----:B------:R-:W-:Y:S01]  /*1c450*/  IMAD.MOV.U32 R55, RZ, RZ, R96 ;  /* 0x000000ffff377224 */ /* 0x000fe200078e0060 */
[----:B------:R-:W-:Y:S01]  /*1c460*/  MOV R54, R97 ;  /* 0x0000006100367202 */ /* 0x000fe20000000f00 */
[----:B------:R-:W-:Y:S02]  /*1c470*/  IMAD.MOV.U32 R51, RZ, RZ, R98 ;  /* 0x000000ffff337224 */ /* 0x000fe400078e0062 */
[----:B------:R-:W-:Y:S02]  /*1c480*/  IMAD.MOV.U32 R50, RZ, RZ, R99 ;  /* 0x000000ffff327224 */ /* 0x000fe400078e0063 */
[----:B------:R-:W-:Y:S01]  /*1c490*/  HMMA.1688.F32.TF32 R96, R136, R84, R112 ;  /* 0x000000548860723c */ /* 0x000fe20000081070 */
[----:B------:R1:W-:Y:S04]  /*1c4a0*/  STL [R1+0x16e4], R70 ;  /* 0x0016e44601007387 */ /* 0x0003e80000100800 */
[----:B------:R4:W-:Y:S04]  /*1c4b0*/  STL [R1+0x16e0], R58 ;  /* 0x0016e03a01007387 */ /* 0x0009e80000100800 */
[----:B------:R-:W3:Y:S04]  /*1c4c0*/  LDL.LU.64 R112, [R1+0x240] ;  /* 0x0002400001707983 */ /* 0x000ee80000300a00 */
[----:B------:R-:W3:Y:S04]  /*1c4d0*/  LDL.LU.64 R114, [R1+0x248] ;  /* 0x0002480001727983 */ /* 0x000ee80000300a00 */
[----:B------:R-:W2:Y:S04]  /*1c4e0*/  LDL.LU.64 R156, [R1+0x220] ;  /* 0x00022000019c7983 */ /* 0x000ea80000300a00 */
[----:B------:R-:W2:Y:S04]  /*1c4f0*/  LDL.LU.64 R158, [R1+0x228] ;  /* 0x00022800019e7983 */ /* 0x000ea80000300a00 */
[----:B------:R-:W2:Y:S01]  /*1c500*/  LDL.LU.64 R104, [R1+0x210] ;  /* 0x0002100001687983 */ /* 0x000ea20000300a00 */
[----:B-1----:R-:W-:Y:S01]  /*1c510*/  MOV R70, R96 ;  /* 0x0000006000467202 */ /* 0x002fe20000000f00 */
[----:B----4-:R-:W-:-:S02]  /*1c520*/  IMAD.MOV.U32 R58, RZ, RZ, R97 ;  /* 0x000000ffff3a7224 */ /* 0x010fc400078e0061 */
[----:B------:R-:W4:Y:S01]  /*1c530*/  LDL.LU.64 R106, [R1+0x218] ;  /* 0x00021800016a7983 */ /* 0x000f220000300a00 */
[----:B------:R-:W-:Y:S01]  /*1c540*/  IMAD.MOV.U32 R19, RZ, RZ, R98 ;  /* 0x000000ffff137224 */ /* 0x000fe200078e0062 */
[----:B------:R-:W-:Y:S02]  /*1c550*/  MOV R18, R99 ;  /* 0x0000006300127202 */ /* 0x000fe40000000f00 */
[----:B------:R-:W4:Y:S04]  /*1c560*/  LDL.LU.64 R100, [R1+0x200] ;  /* 0x0002000001647983 */ /* 0x000f280000300a00 */
[----:B------:R-:W4:Y:S04]  /*1c570*/  LDL.LU.64 R102, [R1+0x208] ;  /* 0x0002080001667983 */ /* 0x000f280000300a00 */
[----:B------:R-:W4:Y:S04]  /*1c580*/  LDL.LU.64 R96, [R1+0x1f0] ;  /* 0x0001f00001607983 */ /* 0x000f280000300a00 */
[----:B------:R-:W4:Y:S01]  /*1c590*/  LDL.LU.64 R98, [R1+0x1f8] ;  /* 0x0001f80001627983 */ /* 0x000f220000300a00 */
[C---:B------:R-:W-:Y:S03]  /*1c5a0*/  HMMA.1688.F32.TF32 R248, R136.reuse, R80, R116 ;  /* 0x0000005088f8723c */ /* 0x040fe60000081074 */
[----:B------:R-:W4:Y:S04]  /*1c5b0*/  LDL.LU.64 R152, [R1+0x290] ;  /* 0x0002900001987983 */ /* 0x000f280000300a00 */
[----:B------:R-:W4:Y:S04]  /*1c5c0*/  LDL.LU.64 R154, [R1+0x298] ;  /* 0x00029800019a7983 */ /* 0x000f280000300a00 */
[----:B------:R-:W4:Y:S04]  /*1c5d0*/  LDL.LU.64 R148, [R1+0x270] ;  /* 0x0002700001947983 */ /* 0x000f280000300a00 */
[----:B------:R-:W4:Y:S04]  /*1c5e0*/  LDL.LU.64 R150, [R1+0x278] ;  /* 0x0002780001967983 */ /* 0x000f280000300a00 */
[----:B------:R-:W4:Y:S04]  /*1c5f0*/  LDL.LU.64 R116, [R1+0x230] ;  /* 0x0002300001747983 */ /* 0x000f280000300a00 */
[----:B------:R-:W4:Y:S01]  /*1c600*/  LDL.LU.64 R118, [R1+0x238] ;  /* 0x0002380001767983 */ /* 0x000f220000300a00 */
[C---:B------:R-:W-:Y:S03]  /*1c610*/  HMMA.1688.F32.TF32 R244, R136.reuse, R76, R120 ;  /* 0x0000004c88f4723c */ /* 0x040fe60000081078 */
[----:B------:R-:W-:Y:S04]  /*1c620*/  STL.64 [R1+0x15d8], R250 ;  /* 0x0015d8fa01007387 */ /* 0x000fe80000100a00 */
[----:B------:R1:W-:Y:S04]  /*1c630*/  STL.64 [R1+0x15d0], R248 ;  /* 0x0015d0f801007387 */ /* 0x0003e80000100a00 */
[----:B-1----:R-:W4:Y:S04]  /*1c640*/  LDL.LU.64 R248, [R1+0x280] ;  /* 0x0002800001f87983 */ /* 0x002f280000300a00 */
[----:B------:R-:W4:Y:S08]  /*1c650*/  LDL.LU.64 R250, [R1+0x288] ;  /* 0x0002880001fa7983 */ /* 0x000f300000300a00 */
[----:B------:R-:W-:Y:S04]  /*1c660*/  STL.64 [R1+0x15e8], R246 ;  /* 0x0015e8f601007387 */ /* 0x000fe80000100a00 */
[----:B------:R1:W-:Y:S04]  /*1c670*/  STL.64 [R1+0x15e0], R244 ;  /* 0x0015e0f401007387 */ /* 0x0003e80000100a00 */
[----:B-1----:R-:W4:Y:S04]  /*1c680*/  LDL.LU.64 R244, [R1+0x2a0] ;  /* 0x0002a00001f47983 */ /* 0x002f280000300a00 */
[----:B------:R-:W4:Y:S01]  /*1c690*/  LDL.LU.64 R246, [R1+0x2a8] ;  /* 0x0002a80001f67983 */ /* 0x000f220000300a00 */
[C---:B------:R-:W-:Y:S06]  /*1c6a0*/  HMMA.1688.F32.TF32 R236, R136.reuse, R72, R124 ;  /* 0x0000004888ec723c */ /* 0x040fec000008107c */
[C---:B------:R-:W-:Y:S06]  /*1c6b0*/  HMMA.1688.F32.TF32 R36, R136.reuse, R52, R36 ;  /* 0x000000348824723c */ /* 0x040fec0000081024 */
[C---:B------:R-:W-:Y:S06]  /*1c6c0*/  HMMA.1688.F32.TF32 R40, R136.reuse, R48, R40 ;  /* 0x000000308828723c */ /* 0x040fec0000081028 */
[----:B------:R-:W-:Y:S05]  /*1c6d0*/  HMMA.1688.F32.TF32 R108, R136, R16, R24 ;  /* 0x00000010886c723c */ /* 0x000fea0000081018 */
[----:B------:R-:W-:Y:S04]  /*1c6e0*/  STL.64 [R1+0x15f8], R238 ;  /* 0x0015f8ee01007387 */ /* 0x000fe80000100a00 */
        /* <DEDUP_REMOVED lines=10> */
[----:B------:R-:W-:Y:S04]  /*1c790*/  STL.64 [R1+0x1640], R36 ;  /* 0x0016402401007387 */ /* 0x000fe80000100a00 */
[----:B------:R-:W-:Y:S04]  /*1c7a0*/  STL.64 [R1+0x1658], R42 ;  /* 0x0016582a01007387 */ /* 0x000fe80000100a00 */
[----:B------:R-:W-:Y:S04]  /*1c7b0*/  STL.64 [R1+0x1650], R40 ;  /* 0x0016502801007387 */ /* 0x000fe80000100a00 */
[----:B------:R-:W-:Y:S04]  /*1c7c0*/  STL.64 [R1+0x1668], R110 ;  /* 0x0016686e01007387 */ /* 0x000fe80000100a00 */
[----:B------:R-:W-:Y:S04]  /*1c7d0*/  STL.64 [R1+0x1660], R108 ;  /* 0x0016606c01007387 */ /* 0x000fe80000100a00 */
[----:B-1----:R-:W4:Y:S04]  /*1c7e0*/  LDL.LU.64 R20, [R1+0x260] ;  /* 0x0002600001147983 */ /* 0x002f280000300a00 */
[----:B------:R-:W4:Y:S01]  /*1c7f0*/  LDL.LU.64 R22, [R1+0x268] ;  /* 0x0002680001167983 */ /* 0x000f220000300a00 */
[----:B------:R-:W-:Y:S01]  /*1c800*/  LOP3.LUT R239, R241, 0x40, RZ, 0x3c, !PT ;  /* 0x00000040f1ef7812 */ /* 0x000fe200078e3cff */
[C---:B---3--:R-:W-:Y:S06]  /*1c810*/  HMMA.1688.F32.TF32 R112, R4.reuse, R12, R112 ;  /* 0x0000000c0470723c */ /* 0x048fec0000081070 */
[----:B--2---:R-:W-:-:S15]  /*1c820*/  HMMA.1688.F32.TF32 R120, R4, R132, R156 ;  /* 0x000000840478723c */ /* 0x004fde000008109c */
[----:B------:R-:W-:-:S02]  /*1c830*/  NOP ;  /* 0x0000000000007918 */ /* 0x000fc40000000000 */
[----:B------:R-:W-:Y:S04]  /*1c840*/  STL.64 [R1+0x1678], R114 ;  /* 0x0016787201007387 */ /* 0x000fe80000100a00 */
[----:B------:R-:W-:Y:S01]  /*1c850*/  STL.64 [R1+0x1670], R112 ;  /* 0x0016707001007387 */ /* 0x000fe20000100a00 */
[C---:B----4-:R-:W-:Y:S06]  /*1c860*/  HMMA.1688.F32.TF32 R116, R4.reuse, R8, R116 ;  /* 0x000000080474723c */ /* 0x050fec0000081074 */
[C---:B------:R-:W-:Y:S06]  /*1c870*/  HMMA.1688.F32.TF32 R156, R4.reuse, R84, R96 ;  /* 0x00000054049c723c */ /* 0x040fec0000081060 */
[C---:B------:R-:W-:Y:S01]  /*1c880*/  HMMA.1688.F32.TF32 R96, R4.reuse, R76, R204 ;  /* 0x0000004c0460723c */ /* 0x040fe200000810cc */
[----:B------:R-:W-:Y:S04]  /*1c890*/  LDS R204, [R239+UR7+0x10080] ;  /* 0x01008007efcc7984 */ /* 0x000fe80008000800 */
[----:B------:R1:W-:Y:S01]  /*1c8a0*/  LDS R206, [R239+UR7+0x10480] ;  /* 0x01048007efce7984 */ /* 0x0003e20008000800 */
[C---:B------:R-:W-:Y:S03]  /*1c8b0*/  HMMA.1688.F32.TF32 R136, R4.reuse, R88, R100 ;  /* 0x000000580488723c */ /* 0x040fe60000081064 */
[----:B------:R-:W-:Y:S04]  /*1c8c0*/  LDS R205, [R252+UR7+0x10080] ;  /* 0x01008007fccd7984 */ /* 0x000fe80008000800 */
[----:B------:R-:W-:Y:S04]  /*1c8d0*/  STL.64 [R1+0x1688], R118 ;  /* 0x0016887601007387 */ /* 0x000fe80000100a00 */
[----:B------:R-:W-:Y:S04]  /*1c8e0*/  STL.64 [R1+0x1680], R116 ;  /* 0x0016807401007387 */ /* 0x000fe80000100a00 */
[----:B------:R-:W2:Y:S04]  /*1c8f0*/  LDL.LU R236, [R1+0x1e0] ;  /* 0x0001e00001ec7983 */ /* 0x000ea80000300800 */
[----:B------:R-:W2:Y:S04]  /*1c900*/  LDL.LU R237, [R1+0x1e4] ;  /* 0x0001e40001ed7983 */ /* 0x000ea80000300800 */
[----:B------:R-:W2:Y:S04]  /*1c910*/  LDL.LU R238, [R1+0x1e8] ;  /* 0x0001e80001ee7983 */ /* 0x000ea80000300800 */
[----:B-1----:R-:W2:Y:S01]  /*1c920*/  LDL.LU R239, [R1+0x1ec] ;  /* 0x0001ec0001ef7983 */ /* 0x002ea20000300800 */
[C---:B------:R-:W-:Y:S03]  /*1c930*/  HMMA.1688.F32.TF32 R100, R4.reuse, R72, R144 ;  /* 0x000000480464723c */ /* 0x040fe60000081090 */
[----:B------:R-:W1:Y:S03]  /*1c940*/  LDS R207, [R252+UR7+0x10480] ;  /* 0x01048007fccf7984 */ /* 0x000e660008000800 */
[C---:B------:R-:W-:Y:S06]  /*1c950*/  HMMA.1688.F32.TF32 R144, R4.reuse, R56, R248 ;  /* 0x000000380490723c */ /* 0x040fec00000810f8 */
[----:B------:R-:W-:Y:S01]  /*1c960*/  HMMA.1688.F32.TF32 R124, R4, R92, R104 ;  /* 0x0000005c047c723c */ /* 0x000fe20000081068 */
[----:B------:R-:W-:Y:S01]  /*1c970*/  IMAD.MOV.U32 R248, RZ, RZ, R162 ;  /* 0x000000fffff87224 */ /* 0x000fe200078e00a2 */
[----:B------:R-:W-:Y:S01]  /*1c980*/  MOV R250, R28 ;  /* 0x0000001c00fa7202 */ /* 0x000fe20000000f00 */
[----:B------:R-:W3:Y:S01]  /*1c990*/  LDL.LU R162, [R1+0x1730] ;  /* 0x0017300001a27983 */ /* 0x000ee20000300800 */
[----:B------:R-:W-:-:S02]  /*1c9a0*/  IMAD.MOV.U32 R249, RZ, RZ, R163 ;  /* 0x000000fffff97224 */ /* 0x000fc400078e00a3 */
[----:B------:R-:W-:Y:S01]  /*1c9b0*/  HMMA.1688.F32.TF32 R104, R4, R68, R140 ;  /* 0x000000440468723c */ /* 0x000fe2000008108c */
[----:B------:R-:W3:Y:S01]  /*1c9c0*/  LDL.LU R163, [R1+0x172c] ;  /* 0x00172c0001a37983 */ /* 0x000ee20000300800 */
[----:B------:R-:W-:-:S03]  /*1c9d0*/  IMAD.MOV.U32 R251, RZ, RZ, R29 ;  /* 0x000000fffffb7224 */ /* 0x000fc600078e001d */
[----:B------:R-:W4:Y:S01]  /*1c9e0*/  LDL.LU R28, [R1+0x1728] ;  /* 0x00172800011c7983 */ /* 0x000f220000300800 */
[C---:B------:R-:W-:Y:S03]  /*1c9f0*/  HMMA.1688.F32.TF32 R140, R4.reuse, R64, R244 ;  /* 0x00000040048c723c */ /* 0x040fe600000810f4 */
[----:B------:R-:W4:Y:S04]  /*1ca00*/  LDL.LU R29, [R1+0x1724] ;  /* 0x00172400011d7983 */ /* 0x000f280000300800 */
[----:B------:R-:W-:Y:S01]  /*1ca10*/  IMAD.MOV.U32 R244, RZ, RZ, R30 ;  /* 0x000000fffff47224 */ /* 0x000fe200078e001e */
[----:B------:R-:W-:Y:S01]  /*1ca20*/  MOV R245, R31 ;  /* 0x0000001f00f57202 */ /* 0x000fe20000000f00 */
[----:B------:R-:W4:Y:S04]  /*1ca30*/  LDL.LU R30, [R1+0x1720] ;  /* 0x00172000011e7983 */ /* 0x000f280000300800 */
[----:B------:R-:W4:Y:S01]  /*1ca40*/  LDL.LU R31, [R1+0x171c] ;  /* 0x00171c00011f7983 */ /* 0x000f220000300800 */
[C---:B------:R-:W-:Y:S06]  /*1ca50*/  HMMA.1688.F32.TF32 R24, R4.reuse, R80, R200 ;  /* 0x000000500418723c */ /* 0x040fec00000810c8 */
[C---:B------:R-:W-:Y:S06]  /*1ca60*/  HMMA.1688.F32.TF32 R200, R4.reuse, R52, R148 ;  /* 0x0000003404c8723c */ /* 0x040fec0000081094 */
[C---:B------:R-:W-:Y:S06]  /*1ca70*/  HMMA.1688.F32.TF32 R152, R4.reuse, R60, R152 ;  /* 0x0000003c0498723c */ /* 0x040fec0000081098 */
[C---:B------:R-:W-:Y:S06]  /*1ca80*/  HMMA.1688.F32.TF32 R216, R4.reuse, R16, R216 ;  /* 0x0000001004d8723c */ /* 0x040fec00000810d8 */
[----:B------:R-:W-:Y:S01]  /*1ca90*/  HMMA.1688.F32.TF32 R148, R4, R48, R20 ;  /* 0x000000300494723c */ /* 0x000fe20000081014 */
[----:B------:R-:W-:Y:S04]  /*1caa0*/  LDS R4, [R241+UR7+0x10800] ;  /* 0x01080007f1047984 */ /* 0x000fe80008000800 */
[----:B------:R-:W-:Y:S04]  /*1cab0*/  LDS R6, [R241+UR7+0x10c00] ;  /* 0x010c0007f1067984 */ /* 0x000fe80008000800 */
[----:B------:R-:W-:Y:S04]  /*1cac0*/  LDS R5, [R2+UR7+0x10800] ;  /* 0x0108000702057984 */ /* 0x000fe80008000800 */
[----:B------:R-:W2:Y:S01]  /*1cad0*/  LDS R7, [R2+UR7+0x10c00] ;  /* 0x010c000702077984 */ /* 0x000ea20008000800 */
[----:B------:R-:W-:-:S02]  /*1cae0*/  IMAD.MOV.U32 R246, RZ, RZ, R3 ;  /* 0x000000fffff67224 */ /* 0x000fc400078e0003 */
[----:B------:R-:W-:Y:S01]  /*1caf0*/  IMAD.MOV.U32 R247, RZ, RZ, R0 ;  /* 0x000000fffff77224 */ /* 0x000fe200078e0000 */
[C---:B-1----:R-:W-:Y:S06]  /*1cb00*/  HMMA.1688.F32.TF32 R208, R204.reuse, R8, R208 ;  /* 0x00000008ccd0723c */ /* 0x042fec00000810d0 */
[----:B------:R-:W-:Y:S01]  /*1cb10*/  HMMA.1688.F32.TF32 R220, R204, R12, R220 ;  /* 0x0000000cccdc723c */ /* 0x000fe200000810dc */
[----:B------:R-:W-:Y:S01]  /*1cb20*/  IMAD.MOV.U32 R128, RZ, RZ, R79 ;  /* 0x000000ffff807224 */ /* 0x000fe200078e004f */
[----:B------:R-:W-:Y:S01]  /*1cb30*/  MOV R130, R83 ;  /* 0x0000005300827202 */ /* 0x000fe20000000f00 */
[----:B------:R-:W-:-:S02]  /*1cb40*/  IMAD.MOV.U32 R129, RZ, RZ, R82 ;  /* 0x000000ffff817224 */ /* 0x000fc400078e0052 */
[----:B------:R-:W-:Y:S01]  /*1cb50*/  IMAD.MOV.U32 R131, RZ, RZ, R86 ;  /* 0x000000ffff837224 */ /* 0x000fe200078e0056 */
[----:B--2---:R-:W-:-:S15]  /*1cb60*/  HMMA.1688.F32.TF32 R20, R4, R14, R236 ;  /* 0x0000000e0414723c */ /* 0x004fde00000810ec */
[----:B------:R-:W-:-:S09]  /*1cb70*/  NOP ;  /* 0x0000000000007918 */ /* 0x000fd20000000000 */
[----:B------:R-:W-:Y:S01]  /*1cb80*/  MOV R9, R20 ;  /* 0x0000001400097202 */ /* 0x000fe20000000f00 */
[----:B------:R-:W-:Y:S01]  /*1cb90*/  IMAD.MOV.U32 R8, RZ, RZ, R21 ;  /* 0x000000ffff087224 */ /* 0x000fe200078e0015 */
[----:B------:R-:W-:Y:S01]  /*1cba0*/  MOV R0, R23 ;  /* 0x0000001700007202 */ /* 0x000fe20000000f00 */
[----:B------:R-:W-:Y:S02]  /*1cbb0*/  IMAD.MOV.U32 R3, RZ, RZ, R22 ;  /* 0x000000ffff037224 */ /* 0x000fe400078e0016 */
[----:B------:R-:W-:Y:S02]  /*1cbc0*/  HMMA.1688.F32.TF32 R20, R4, R10, R244 ;  /* 0x0000000a0414723c */ /* 0x000fe400000810f4 */
[----:B------:R-:W-:Y:S04]  /*1cbd0*/  STL [R1+0x159c], R0 ;  /* 0x00159c0001007387 */ /* 0x000fe80000100800 */
[----:B------:R1:W-:Y:S01]  /*1cbe0*/  STL [R1+0x1598], R3 ;  /* 0x0015980301007387 */ /* 0x0003e20000100800 */
[----:B----4-:R-:W-:Y:S03]  /*1cbf0*/  HMMA.1688.F32.TF32 R28, R204, R16, R28 ;  /* 0x00000010cc1c723c */ /* 0x010fe6000008101c */
[----:B------:R-:W-:Y:S04]  /*1cc00*/  STL [R1+0x1594], R8 ;  /* 0x0015940801007387 */ /* 0x000fe80000100800 */
[----:B------:R2:W-:Y:S10]  /*1cc10*/  STL [R1+0x1590], R9 ;  /* 0x0015900901007387 */ /* 0x0005f40000100800 */
[----:B------:R-:W-:Y:S01]  /*1cc20*/  IMAD.MOV.U32 R12, RZ, RZ, R23 ;  /* 0x000000ffff0c7224 */ /* 0x000fe200078e0017 */
[----:B------:R-:W-:Y:S01]  /*1cc30*/  MOV R13, R22 ;  /* 0x00000016000d7202 */ /* 0x000fe20000000f00 */
[----:B------:R-:W-:-:S02]  /*1cc40*/  IMAD.MOV.U32 R16, RZ, RZ, R21 ;  /* 0x000000ffff107224 */ /* 0x000fc400078e0015 */
[----:B------:R-:W-:Y:S01]  /*1cc50*/  IMAD.MOV.U32 R17, RZ, RZ, R20 ;  /* 0x000000ffff117224 */ /* 0x000fe200078e0014 */
[----:B------:R-:W-:Y:S04]  /*1cc60*/  STL [R1+0x15ac], R12 ;  /* 0x0015ac0c01007387 */ /* 0x000fe80000100800 */
[----:B------:R4:W-:Y:S04]  /*1cc70*/  STL [R1+0x15a8], R13 ;  /* 0x0015a80d01007387 */ /* 0x0009e80000100800 */
[----:B------:R4:W-:Y:S01]  /*1cc80*/  STL [R1+0x15a4], R16 ;  /* 0x0015a41001007387 */ /* 0x0009e20000100800 */
[----:B------:R-:W-:Y:S03]  /*1cc90*/  HMMA.1688.F32.TF32 R20, R4, R134, R248 ;  /* 0x000000860414723c */ /* 0x000fe600000810f8 */
[----:B------:R4:W-:Y:S04]  /*1cca0*/  STL [R1+0x15a0], R17 ;  /* 0x0015a01101007387 */ /* 0x0009e80000100800 */
[----:B------:R-:W2:Y:S01]  /*1ccb0*/  LDL.LU R44, [R1+0xc0] ;  /* 0x0000c000012c7983 */ /* 0x000ea20000300800 */
[----:B------:R-:W-:-:S03]  /*1ccc0*/  MOV R248, R235 ;  /* 0x000000eb00f87202 */ /* 0x000fc60000000f00 */
[----:B------:R-:W2:Y:S01]  /*1ccd0*/  LDL.LU R45, [R1+0xc4] ;  /* 0x0000c400012d7983 */ /* 0x000ea20000300800 */
[----:B------:R-:W-:-:S03]  /*1cce0*/  IMAD.MOV.U32 R249, RZ, RZ, R74 ;  /* 0x000000fffff97224 */ /* 0x000fc600078e004a */
[----:B------:R-:W2:Y:S01]  /*1ccf0*/  LDL.LU R46, [R1+0xc8] ;  /* 0x0000c800012e7983 */ /* 0x000ea20000300800 */
[----:B------:R-:W-:-:S03]  /*1cd00*/  IMAD.MOV.U32 R250, RZ, RZ, R75 ;  /* 0x000000fffffa7224 */ /* 0x000fc600078e004b */
[----:B------:R-:W2:Y:S01]  /*1cd10*/  LDL.LU R47, [R1+0xcc] ;  /* 0x0000cc00012f7983 */ /* 0x000ea20000300800 */
[----:B------:R-:W-:-:S03]  /*1cd20*/  MOV R251, R78 ;  /* 0x0000004e00fb7202 */ /* 0x000fc60000000f00 */
[----:B------:R-:W4:Y:S04]  /*1cd30*/  LDL.LU R235, [R1+0x1718] ;  /* 0x0017180001eb7983 */ /* 0x000f280000300800 */
[----:B------:R-:W2:Y:S04]  /*1cd40*/  LDL.LU R74, [R1+0x1714] ;  /* 0x00171400014a7983 */ /* 0x000ea80000300800 */
[----:B------:R-:W2:Y:S04]  /*1cd50*/  LDL.LU R75, [R1+0x1710] ;  /* 0x00171000014b7983 */ /* 0x000ea80000300800 */
[----:B------:R-:W2:Y:S01]  /*1cd60*/  LDL.LU R78, [R1+0x170c] ;  /* 0x00170c00014e7983 */ /* 0x000ea20000300800 */
[----:B------:R-:W-:-:S03]  /*1cd70*/  IMAD.MOV.U32 R236, RZ, RZ, R87 ;  /* 0x000000ffffec7224 */ /* 0x000fc600078e0057 */
[----:B------:R-:W2:Y:S01]  /*1cd80*/  LDL.LU R79, [R1+0x1708] ;  /* 0x00170800014f7983 */ /* 0x000ea20000300800 */
[----:B------:R-:W-:-:S03]  /*1cd90*/  MOV R237, R94 ;  /* 0x0000005e00ed7202 */ /* 0x000fc60000000f00 */
[----:B------:R-:W2:Y:S01]  /*1cda0*/  LDL.LU R82, [R1+0x1704] ;  /* 0x0017040001527983 */ /* 0x000ea20000300800 */
[----:B------:R-:W-:-:S03]  /*1cdb0*/  IMAD.MOV.U32 R238, RZ, RZ, R95 ;  /* 0x000000ffffee7224 */ /* 0x000fc600078e005f */
[----:B------:R-:W2:Y:S04]  /*1cdc0*/  LDL.LU R83, [R1+0x1700] ;  /* 0x0017000001537983 */ /* 0x000ea80000300800 */
[----:B------:R-:W2:Y:S04]  /*1cdd0*/  LDL.LU R86, [R1+0x16fc] ;  /* 0x0016fc0001567983 */ /* 0x000ea80000300800 */
[----:B------:R-:W2:Y:S04]  /*1cde0*/  LDL.LU R87, [R1+0x16f8] ;  /* 0x0016f80001577983 */ /* 0x000ea80000300800 */
[----:B------:R-:W4:Y:S04]  /*1cdf0*/  LDL.LU R94, [R1+0x16f4] ;  /* 0x0016f400015e7983 */ /* 0x000f280000300800 */
[----:B------:R-:W4:Y:S01]  /*1ce00*/  LDL.LU R95, [R1+0x16f0] ;  /* 0x0016f000015f7983 */ /* 0x000f220000300800 */
[----:B------:R-:W-:Y:S01]  /*1ce10*/  IMAD.MOV.U32 R239, RZ, RZ, R90 ;  /* 0x000000ffffef7224 */ /* 0x000fe200078e005a */
[----:B------:R-:W-:-:S02]  /*1ce20*/  MOV R244, R91 ;  /* 0x0000005b00f47202 */ /* 0x000fc40000000f00 */
[----:B------:R-:W2:Y:S04]  /*1ce30*/  LDL.LU R90, [R1+0x16ec] ;  /* 0x0016ec00015a7983 */ /* 0x000ea80000300800 */
[----:B------:R-:W2:Y:S01]  /*1ce40*/  LDL.LU R91, [R1+0x16e8] ;  /* 0x0016e800015b7983 */ /* 0x000ea20000300800 */
[C---:B------:R-:W-:Y:S06]  /*1ce50*/  HMMA.1688.F32.TF32 R164, R204.reuse, R52, R164 ;  /* 0x00000034cca4723c */ /* 0x040fec00000810a4 */
[----:B---3--:R-:W-:Y:S01]  /*1ce60*/  HMMA.1688.F32.TF32 R160, R204, R48, R160 ;  /* 0x00000030cca0723c */ /* 0x008fe200000810a0 */
[----:B------:R-:W-:Y:S01]  /*1ce70*/  IMAD.MOV.U32 R53, RZ, RZ, R20 ;  /* 0x000000ffff357224 */ /* 0x000fe200078e0014 */
[----:B------:R-:W-:-:S05]  /*1ce80*/  MOV R52, R21 ;  /* 0x0000001500347202 */ /* 0x000fca0000000f00 */
[----:B------:R-:W-:Y:S02]  /*1ce90*/  IMAD.MOV.U32 R49, RZ, RZ, R22 ;  /* 0x000000ffff317224 */ /* 0x000fe400078e0016 */
[----:B------:R-:W-:Y:S01]  /*1cea0*/  IMAD.MOV.U32 R48, RZ, RZ, R23 ;  /* 0x000000ffff307224 */ /* 0x000fe200078e0017 */
[C---:B------:R-:W-:Y:S06]  /*1ceb0*/  HMMA.1688.F32.TF32 R172, R204.reuse, R60, R172 ;  /* 0x0000003cccac723c */ /* 0x040fec00000810ac */
[C---:B------:R-:W-:Y:S06]  /*1cec0*/  HMMA.1688.F32.TF32 R168, R204.reuse, R56, R168 ;  /* 0x00000038cca8723c */ /* 0x040fec00000810a8 */
[C---:B------:R-:W-:Y:S06]  /*1ced0*/  HMMA.1688.F32.TF32 R180, R204.reuse, R68, R180 ;  /* 0x00000044ccb4723c */ /* 0x040fec00000810b4 */
[----:B------:R-:W-:Y:S01]  /*1cee0*/  HMMA.1688.F32.TF32 R176, R204, R64, R176 ;  /* 0x00000040ccb0723c */ /* 0x000fe200000810b0 */
[----:B------:R-:W-:Y:S01]  /*1cef0*/  IMAD.MOV.U32 R245, RZ, RZ, R243 ;  /* 0x000000fffff57224 */ /* 0x000fe200078e00f3 */
[----:B------:R-:W-:-:S04]  /*1cf00*/  MOV R247, R240 ;  /* 0x000000f000f77202 */ /* 0x000fc80000000f00 */
[----:B------:R-:W-:Y:S01]  /*1cf10*/  HMMA.1688.F32.TF32 R196, R204, R84, R196 ;  /* 0x00000054ccc4723c */ /* 0x000fe200000810c4 */
[----:B------:R-:W-:Y:S01]  /*1cf20*/  IMAD.MOV.U32 R246, RZ, RZ, R242 ;  /* 0x000000fffff67224 */ /* 0x000fe200078e00f2 */
[----:B------:R-:W-:Y:S04]  /*1cf30*/  STL [R1+0x15bc], R48 ;  /* 0x0015bc3001007387 */ /* 0x000fe80000100800 */
[----:B------:R3:W-:Y:S04]  /*1cf40*/  STL [R1+0x15b8], R49 ;  /* 0x0015b83101007387 */ /* 0x0007e80000100800 */
[----:B------:R3:W-:Y:S04]  /*1cf50*/  STL [R1+0x15b4], R52 ;  /* 0x0015b43401007387 */ /* 0x0007e80000100800 */
[----:B------:R3:W-:Y:S01]  /*1cf60*/  STL [R1+0x15b0], R53 ;  /* 0x0015b03501007387 */ /* 0x0007e20000100800 */
[----:B----4-:R-:W-:Y:S03]  /*1cf70*/  HMMA.1688.F32.TF32 R20, R4, R94, R232 ;  /* 0x0000005e0414723c */ /* 0x010fe600000810e8 */
[----:B------:R-:W-:Y:S04]  /*1cf80*/  LDS R233, [R252+UR7+0x10800] ;  /* 0x01080007fce97984 */ /* 0x000fe80008000800 */
[----:B------:R-:W-:-:S15]  /*1cf90*/  LDS R235, [R252+UR7+0x10c00] ;  /* 0x010c0007fceb7984 */ /* 0x000fde0008000800 */
[----:B------:R-:W-:-:S02]  /*1cfa0*/  NOP ;  /* 0x0000000000007918 */ /* 0x000fc40000000000 */
[----:B------:R-:W-:Y:S01]  /*1cfb0*/  IMAD.MOV.U32 R61, RZ, RZ, R20 ;  /* 0x000000ffff3d7224 */ /* 0x000fe200078e0014 */
[----:B------:R-:W-:Y:S01]  /*1cfc0*/  MOV R57, R22 ;  /* 0x0000001600397202 */ /* 0x000fe20000000f00 */
[----:B------:R-:W-:Y:S02]  /*1cfd0*/  IMAD.MOV.U32 R60, RZ, RZ, R21 ;  /* 0x000000ffff3c7224 */ /* 0x000fe400078e0015 */
[----:B------:R-:W-:Y:S02]  /*1cfe0*/  IMAD.MOV.U32 R56, RZ, RZ, R23 ;  /* 0x000000ffff387224 */ /* 0x000fe400078e0017 */
[----:B--2---:R-:W-:-:S15]  /*1cff0*/  HMMA.1688.F32.TF32 R20, R4, R90, R44 ;  /* 0x0000005a0414723c */ /* 0x004fde000008102c */
[----:B------:R-:W-:-:S09]  /*1d000*/  NOP ;  /* 0x0000000000007918 */ /* 0x000fd20000000000 */
[----:B------:R-:W-:Y:S01]  /*1d010*/  IMAD.MOV.U32 R69, RZ, RZ, R20 ;  /* 0x000000ffff457224 */ /* 0x000fe200078e0014 */
[----:B------:R-:W-:Y:S01]  /*1d020*/  MOV R68, R21 ;  /* 0x0000001500447202 */ /* 0x000fe20000000f00 */
[----:B------:R-:W-:Y:S02]  /*1d030*/  IMAD.MOV.U32 R65, RZ, RZ, R22 ;  /* 0x000000ffff417224 */ /* 0x000fe400078e0016 */
[----:B------:R-:W-:Y:S02]  /*1d040*/  IMAD.MOV.U32 R64, RZ, RZ, R23 ;  /* 0x000000ffff407224 */ /* 0x000fe400078e0017 */
[----:B------:R-:W-:-:S15]  /*1d050*/  HMMA.1688.F32.TF32 R20, R4, R86, R128 ;  /* 0x000000560414723c */ /* 0x000fde0000081080 */
[----:B------:R-:W-:-:S09]  /*1d060*/  NOP ;  /* 0x0000000000007918 */ /* 0x000fd20000000000 */
[----:B------:R-:W-:Y:S01]  /*1d070*/  MOV R243, R20 ;  /* 0x0000001400f37202 */ /* 0x000fe20000000f00 */
[----:B------:R-:W-:Y:S01]  /*1d080*/  IMAD.MOV.U32 R240, RZ, RZ, R21 ;  /* 0x000000fffff07224 */ /* 0x000fe200078e0015 */
[----:B------:R-:W-:Y:S01]  /*1d090*/  MOV R84, R23 ;  /* 0x0000001700547202 */ /* 0x000fe20000000f00 */
[----:B------:R-:W-:Y:S02]  /*1d0a0*/  IMAD.MOV.U32 R85, RZ, RZ, R22 ;  /* 0x000000ffff557224 */ /* 0x000fe400078e0016 */
[----:B------:R-:W-:-:S15]  /*1d0b0*/  HMMA.1688.F32.TF32 R20, R4, R82, R236 ;  /* 0x000000520414723c */ /* 0x000fde00000810ec */
[----:B------:R-:W-:-:S09]  /*1d0c0*/  NOP ;  /* 0x0000000000007918 */ /* 0x000fd20000000000 */
[----:B-1----:R-:W-:Y:S01]  /*1d0d0*/  IMAD.MOV.U32 R3, RZ, RZ, R20 ;  /* 0x000000ffff037224 */ /* 0x002fe200078e0014 */
[----:B------:R-:W-:Y:S01]  /*1d0e0*/  MOV R9, R22 ;  /* 0x0000001600097202 */ /* 0x000fe20000000f00 */
[----:B------:R-:W-:Y:S02]  /*1d0f0*/  IMAD.MOV.U32 R8, RZ, RZ, R21 ;  /* 0x000000ffff087224 */ /* 0x000fe400078e0015 */
[----:B------:R-:W-:Y:S02]  /*1d100*/  IMAD.MOV.U32 R242, RZ, RZ, R23 ;  /* 0x000000fffff27224 */ /* 0x000fe400078e0017 */
[----:B------:R-:W-:Y:S01]  /*1d110*/  HMMA.1688.F32.TF32 R20, R4, R78, R244 ;  /* 0x0000004e0414723c */ /* 0x000fe200000810f4 */
[----:B------:R-:W-:Y:S04]  /*1d120*/  STL [R1+0x15c8], R57 ;  /* 0x0015c83901007387 */ /* 0x000fe80000100800 */
[----:B------:R-:W-:Y:S04]  /*1d130*/  STL [R1+0x15c4], R60 ;  /* 0x0015c43c01007387 */ /* 0x000fe80000100800 */
[----:B------:R-:W-:Y:S01]  /*1d140*/  STL [R1+0x15c0], R61 ;  /* 0x0015c03d01007387 */ /* 0x000fe20000100800 */
[----:B------:R-:W-:Y:S01]  /*1d150*/  IMAD.MOV.U32 R244, RZ, RZ, R55 ;  /* 0x000000fffff47224 */ /* 0x000fe200078e0037 */
[----:B------:R-:W-:Y:S01]  /*1d160*/  MOV R245, R54 ;  /* 0x0000003600f57202 */ /* 0x000fe20000000f00 */
[----:B------:R-:W-:-:S02]  /*1d170*/  IMAD.MOV.U32 R246, RZ, RZ, R51 ;  /* 0x000000fffff67224 */ /* 0x000fc400078e0033 */
[----:B------:R-:W-:-:S10]  /*1d180*/  IMAD.MOV.U32 R247, RZ, RZ, R50 ;  /* 0x000000fffff77224 */ /* 0x000fd400078e0032 */
[----:B------:R-:W-:Y:S01]  /*1d190*/  IMAD.MOV.U32 R13, RZ, RZ, R20 ;  /* 0x000000ffff0d7224 */ /* 0x000fe200078e0014 */
[----:B------:R-:W-:Y:S01]  /*1d1a0*/  MOV R16, R21 ;  /* 0x0000001500107202 */ /* 0x000fe20000000f00 */
[----:B------:R-:W-:Y:S02]  /*1d1b0*/  IMAD.MOV.U32 R17, RZ, RZ, R22 ;  /* 0x000000ffff117224 */ /* 0x000fe400078e0016 */
[----:B------:R-:W-:Y:S02]  /*1d1c0*/  IMAD.MOV.U32 R0, RZ, RZ, R23 ;  /* 0x000000ffff007224 */ /* 0x000fe400078e0017 */
[----:B------:R-:W-:Y:S07]  /*1d1d0*/  HMMA.1688.F32.TF32 R20, R4, R74, R248 ;  /* 0x0000004a0414723c */ /* 0x000fee00000810f8 */
[----:B------:R-:W-:Y:S01]  /*1d1e0*/  IMAD.MOV.U32 R248, RZ, RZ, R70 ;  /* 0x000000fffff87224 */ /* 0x000fe200078e0046 */
[----:B------:R-:W-:Y:S01]  /*1d1f0*/  MOV R250, R19 ;  /* 0x0000001300fa7202 */ /* 0x000fe20000000f00 */
[----:B------:R-:W2:Y:S01]  /*1d200*/  LDL.LU R70, [R1+0x16e4] ;  /* 0x0016e40001467983 */ /* 0x000ea20000300800 */
[----:B------:R-:W-:-:S02]  /*1d210*/  IMAD.MOV.U32 R249, RZ, RZ, R58 ;  /* 0x000000fffff97224 */ /* 0x000fc400078e003a */
[----:B------:R-:W-:Y:S01]  /*1d220*/  IMAD.MOV.U32 R251, RZ, RZ, R18 ;  /* 0x000000fffffb7224 */ /* 0x000fe200078e0012 */
[----:B------:R-:W4:Y:S04]  /*1d230*/  LDL.LU R58, [R1+0x16e0] ;  /* 0x0016e000013a7983 */ /* 0x000f280000300800 */
        /* <DEDUP_REMOVED lines=9> */
[----:B------:R-:W4:Y:S01]  /*1d2d0*/  LDL.LU R35, [R1+0xec] ;  /* 0x0000ec0001237983 */ /* 0x000f220000300800 */
[C---:B------:R-:W-:Y:S03]  /*1d2e0*/  HMMA.1688.F32.TF32 R224, R204.reuse, R132, R224 ;  /* 0x00000084cce0723c */ /* 0x040fe600000810e0 */
[----:B------:R-:W4:Y:S04]  /*1d2f0*/  LDL.LU R36, [R1+0xf0] ;  /* 0x0000f00001247983 */ /* 0x000f280000300800 */
[----:B------:R-:W4:Y:S01]  /*1d300*/  LDL.LU R37, [R1+0xf4] ;  /* 0x0000f40001257983 */ /* 0x000f220000300800 */
[C---:B------:R-:W-:Y:S03]  /*1d310*/  HMMA.1688.F32.TF32 R212, R204.reuse, R92, R212 ;  /* 0x0000005cccd4723c */ /* 0x040fe600000810d4 */
[----:B------:R-:W4:Y:S03]  /*1d320*/  LDL.LU R38, [R1+0xf8] ;  /* 0x0000f80001267983 */ /* 0x000f260000300800 */
[C---:B------:R-:W-:Y:S01]  /*1d330*/  HMMA.1688.F32.TF32 R228, R204.reuse, R88, R228 ;  /* 0x00000058cce4723c */ /* 0x040fe200000810e4 */
[----:B------:R-:W4:Y:S05]  /*1d340*/  LDL.LU R39, [R1+0xfc] ;  /* 0x0000fc0001277983 */ /* 0x000f2a0000300800 */
[C---:B------:R-:W-:Y:S06]  /*1d350*/  HMMA.1688.F32.TF32 R192, R204.reuse, R80, R192 ;  /* 0x00000050ccc0723c */ /* 0x040fec00000810c0 */
[C---:B------:R-:W-:Y:S06]  /*1d360*/  HMMA.1688.F32.TF32 R188, R204.reuse, R76, R188 ;  /* 0x0000004cccbc723c */ /* 0x040fec00000810bc */
[----:B------:R-:W-:Y:S01]  /*1d370*/  HMMA.1688.F32.TF32 R184, R204, R72, R184 ;  /* 0x00000048ccb8723c */ /* 0x000fe200000810b8 */
        /* <DEDUP_REMOVED lines=19> */
[----:B---3--:R-:W-:-:S03]  /*1d4b0*/  MOV R49, R20 ;  /* 0x0000001400317202 */ /* 0x008fc60000000f00 */
[----:B------:R-:W3:Y:S01]  /*1d4c0*/  LDL.LU R43, [R1+0x10c] ;  /* 0x00010c00012b7983 */ /* 0x000ee20000300800 */
[----:B------:R-:W-:-:S03]  /*1d4d0*/  IMAD.MOV.U32 R52, RZ, RZ, R21 ;  /* 0x000000ffff347224 */ /* 0x000fc600078e0015 */
[----:B------:R-:W3:Y:S01]  /*1d4e0*/  LDL.LU R44, [R1+0x60] ;  /* 0x00006000012c7983 */ /* 0x000ee20000300800 */
[----:B------:R-:W-:-:S03]  /*1d4f0*/  IMAD.MOV.U32 R53, RZ, RZ, R22 ;  /* 0x000000ffff357224 */ /* 0x000fc600078e0016 */
[----:B------:R-:W3:Y:S01]  /*1d500*/  LDL.LU R45, [R1+0x64] ;  /* 0x00006400012d7983 */ /* 0x000ee20000300800 */
[----:B------:R-:W-:Y:S01]  /*1d510*/  MOV R12, R23 ;  /* 0x00000017000c7202 */ /* 0x000fe20000000f00 */
[----:B------:R-:W-:Y:S01]  /*1d520*/  IMAD.MOV.U32 R130, RZ, RZ, R71 ;  /* 0x000000ffff827224 */ /* 0x000fe200078e0047 */
[----:B------:R-:W-:Y:S01]  /*1d530*/  MOV R131, R59 ;  /* 0x0000003b00837202 */ /* 0x000fe20000000f00 */
[----:B------:R-:W-:Y:S01]  /*1d540*/  IMAD.MOV.U32 R236, RZ, RZ, R62 ;  /* 0x000000ffffec7224 */ /* 0x000fe200078e003e */
[----:B------:R-:W-:Y:S01]  /*1d550*/  MOV R238, R67 ;  /* 0x0000004300ee7202 */ /* 0x000fe20000000f00 */
[----:B------:R-:W-:Y:S02]  /*1d560*/  IMAD.MOV.U32 R237, RZ, RZ, R66 ;  /* 0x000000ffffed7224 */ /* 0x000fe400078e0042 */
[----:B------:R-:W-:Y:S02]  /*1d570*/  IMAD.MOV.U32 R239, RZ, RZ, R63 ;  /* 0x000000ffffef7224 */ /* 0x000fe400078e003f */
[----:B--2---:R-:W-:-:S02]  /*1d580*/  IMAD.MOV.U32 R129, RZ, RZ, R70 ;  /* 0x000000ffff817224 */ /* 0x004fc400078e0046 */
[----:B----4-:R-:W-:Y:S01]  /*1d590*/  IMAD.MOV.U32 R47, RZ, RZ, R19 ;  /* 0x000000ffff2f7224 */ /* 0x010fe200078e0013 */
[----:B------:R-:W-:Y:S02]  /*1d5a0*/  MOV R46, R18 ;  /* 0x00000012002e7202 */ /* 0x000fe40000000f00 */
[----:B------:R-:W2:Y:S04]  /*1d5b0*/  LDL.LU R18, [R1+0x16c4] ;  /* 0x0016c40001127983 */ /* 0x000ea80000300800 */
[----:B------:R-:W2:Y:S01]  /*1d5c0*/  LDL.LU R19, [R1+0x16c0] ;  /* 0x0016c00001137983 */ /* 0x000ea20000300800 */
[----:B------:R-:W-:Y:S02]  /*1d5d0*/  IMAD.MOV.U32 R23, RZ, RZ, R55 ;  /* 0x000000ffff177224 */ /* 0x000fe400078e0037 */
[----:B------:R-:W-:Y:S01]  /*1d5e0*/  IMAD.MOV.U32 R22, RZ, RZ, R54 ;  /* 0x000000ffff167224 */ /* 0x000fe200078e0036 */
[----:B------:R-:W-:Y:S01]  /*1d5f0*/  MOV R21, R51 ;  /* 0x0000003300157202 */ /* 0x000fe20000000f00 */
[----:B------:R-:W-:-:S02]  /*1d600*/  IMAD.MOV.U32 R20, RZ, RZ, R50 ;  /* 0x000000ffff147224 */ /* 0x000fc400078e0032 */
[----:B------:R-:W4:Y:S01]  /*1d610*/  LDL.LU R50, [R1+0x16bc] ;  /* 0x0016bc0001327983 */ /* 0x000f220000300800 */
[----:B------:R-:W-:-:S03]  /*1d620*/  MOV R128, R58 ;  /* 0x0000003a00807202 */ /* 0x000fc60000000f00 */
[----:B------:R-:W4:Y:S04]  /*1d630*/  LDL.LU R51, [R1+0x16b8] ;  /* 0x0016b80001337983 */ /* 0x000f280000300800 */
[----:B------:R-:W2:Y:S04]  /*1d640*/  LDL.LU R54, [R1+0x16b4] ;  /* 0x0016b40001367983 */ /* 0x000ea80000300800 */
        /* <DEDUP_REMOVED lines=8> */
[----:B------:R-:W2:Y:S01]  /*1d6d0*/  LDL.LU R63, [R1+0x1690] ;  /* 0x00169000013f7983 */ /* 0x000ea20000300800 */
[----:B------:R-:W-:-:S05]  /*1d6e0*/  LOP3.LUT R133, R241, 0x40, RZ, 0x3c, !PT ;  /* 0x00000040f1857812 */ /* 0x000fca00078e3cff */
[----:B------:R-:W-:Y:S04]  /*1d6f0*/  LDS R232, [R133+UR7+0x10800] ;  /* 0x0108000785e87984 */ /* 0x000fe80008000800 */
[----:B------:R-:W1:Y:S02]  /*1d700*/  LDS R234, [R133+UR7+0x10c00] ;  /* 0x010c000785ea7984 */ /* 0x000e640008000800 */
[C---:B-1----:R-:W-:Y:S06]  /*1d710*/  HMMA.1688.F32.TF32 R20, R232.reuse, R14, R20 ;  /* 0x0000000ee814723c */ /* 0x042fec0000081014 */
[C---:B------:R-:W-:Y:S06]  /*1d720*/  HMMA.1688.F32.TF32 R128, R232.reuse, R134, R128 ;  /* 0x00000086e880723c */ /* 0x040fec0000081080 */
[C---:B------:R-:W-:Y:S06]  /*1d730*/  HMMA.1688.F32.TF32 R236, R232.reuse, R94, R236 ;  /* 0x0000005ee8ec723c */ /* 0x040fec00000810ec */
[C---:B------:R-:W-:Y:S06]  /*1d740*/  HMMA.1688.F32.TF32 R244, R232.reuse, R90, R244 ;  /* 0x0000005ae8f4723c */ /* 0x040fec00000810f4 */
[C---:B---3--:R-:W-:Y:S06]  /*1d750*/  HMMA.1688.F32.TF32 R44, R232.reuse, R10, R44 ;  /* 0x0000000ae82c723c */ /* 0x048fec000008102c */
[----:B------:R-:W-:-:S15]  /*1d760*/  HMMA.1688.F32.TF32 R248, R232, R86, R248 ;  /* 0x00000056e8f8723c */ /* 0x000fde00000810f8 */
[----:B------:R-:W-:-:S03]  /*1d770*/  NOP ;  /* 0x0000000000007918 */ /* 0x000fc60000000000 */
[----:B------:R-:W-:Y:S01]  /*1d780*/  IMAD.MOV.U32 R73, RZ, RZ, R46 ;  /* 0x000000ffff497224 */ /* 0x000fe200078e002e */
[----:B------:R-:W-:Y:S01]  /*1d790*/  MOV R76, R45 ;  /* 0x0000002d004c7202 */ /* 0x000fe20000000f00 */
[----:B------:R-:W-:Y:S02]  /*1d7a0*/  IMAD.MOV.U32 R72, RZ, RZ, R47 ;  /* 0x000000ffff487224 */ /* 0x000fe400078e002f */
[----:B------:R-:W-:Y:S01]  /*1d7b0*/  IMAD.MOV.U32 R77, RZ, RZ, R44 ;  /* 0x000000ffff4d7224 */ /* 0x000fe200078e002c */
[C---:B----4-:R-:W-:Y:S06]  /*1d7c0*/  HMMA.1688.F32.TF32 R36, R4.reuse, R50, R36 ;  /* 0x000000320424723c */ /* 0x050fec0000081024 */
[C---:B--2---:R-:W-:Y:S06]  /*1d7d0*/  HMMA.1688.F32.TF32 R40, R4.reuse, R54, R40 ;  /* 0x000000360428723c */ /* 0x044fec0000081028 */
[C---:B------:R-:W-:Y:S06]  /*1d7e0*/  HMMA.1688.F32.TF32 R108, R4.reuse, R58, R108 ;  /* 0x0000003a046c723c */ /* 0x040fec000008106c */
[C---:B------:R-:W-:Y:S06]  /*1d7f0*/  HMMA.1688.F32.TF32 R116, R4.reuse, R66, R116 ;  /* 0x000000420474723c */ /* 0x040fec0000081074 */
[C---:B------:R-:W-:Y:S06]  /*1d800*/  HMMA.1688.F32.TF32 R112, R4.reuse, R62, R112 ;  /* 0x0000003e0470723c */ /* 0x040fec0000081070 */
[C---:B------:R-:W-:Y:S06]  /*1d810*/  HMMA.1688.F32.TF32 R204, R4.reuse, R70, R204 ;  /* 0x0000004604cc723c */ /* 0x040fec00000810cc */
[----:B------:R-:W-:Y:S05]  /*1d820*/  HMMA.1688.F32.TF32 R4, R4, R18, R32 ;  /* 0x000000120404723c */ /* 0x000fea0000081020 */
[----:B------:R1:W-:Y:S01]  /*1d830*/  STL.64 [R1+0x378], R118 ;  /* 0x0003787601007387 */ /* 0x0003e20000100a00 */
[----:B------:R-:W-:Y:S01]  /*1d840*/  MOV R80, R116 ;  /* 0x0000007400507202 */ /* 0x000fe20000000f00 */
[----:B------:R-:W-:-:S02]  /*1d850*/  IMAD.MOV.U32 R81, RZ, RZ, R117 ;  /* 0x000000ffff517224 */ /* 0x000fc400078e0075 */
[----:B-1----:R-:W2:Y:S04]  /*1d860*/  LDL.LU.64 R118, [R1+0x1688] ;  /* 0x0016880001767983 */ /* 0x002ea80000300a00 */
[----:B------:R-:W2:Y:S04]  /*1d870*/  LDL.LU.64 R116, [R1+0x1680] ;  /* 0x0016800001747983 */ /* 0x000ea80000300a00 */
[----:B------:R-:W-:Y:S04]  /*1d880*/  STL.64 [R1+0x360], R112 ;  /* 0x0003607001007387 */ /* 0x000fe80000100a00 */
[----:B------:R1:W-:Y:S04]  /*1d890*/  STL.64 [R1+0x368], R114 ;  /* 0x0003687201007387 */ /* 0x0003e80000100a00 */
[----:B-1----:R-:W3:Y:S04]  /*1d8a0*/  LDL.LU.64 R114, [R1+0x1678] ;  /* 0x0016780001727983 */ /* 0x002ee80000300a00 */
[----:B------:R-:W3:Y:S04]  /*1d8b0*/  LDL.LU.64 R112, [R1+0x1670] ;  /* 0x0016700001707983 */ /* 0x000ee80000300a00 */
[----:B------:R-:W-:Y:S04]  /*1d8c0*/  STL.64 [R1+0x350], R108 ;  /* 0x0003506c01007387 */ /* 0x000fe80000100a00 */
[----:B------:R1:W-:Y:S04]  /*1d8d0*/  STL.64 [R1+0x358], R110 ;  /* 0x0003586e01007387 */ /* 0x0003e80000100a00 */
[----:B-1----:R-:W4:Y:S04]  /*1d8e0*/  LDL.LU.64 R110, [R1+0x1668] ;  /* 0x00166800016e7983 */ /* 0x002f280000300a00 */
[----:B------:R-:W4:Y:S04]  /*1d8f0*/  LDL.LU.64 R108, [R1+0x1660] ;  /* 0x00166000016c7983 */ /* 0x000f280000300a00 */
[----:B------:R-:W-:Y:S04]  /*1d900*/  STL.64 [R1+0x340], R40 ;  /* 0x0003402801007387 */ /* 0x000fe80000100a00 */
[----:B------:R1:W-:Y:S04]  /*1d910*/  STL.64 [R1+0x348], R42 ;  /* 0x0003482a01007387 */ /* 0x0003e80000100a00 */
[----:B-1----:R-:W2:Y:S04]  /*1d920*/  LDL.LU.64 R42, [R1+0x1658] ;  /* 0x00165800012a7983 */ /* 0x002ea80000300a00 */
[----:B------:R-:W2:Y:S04]  /*1d930*/  LDL.LU.64 R40, [R1+0x1650] ;  /* 0x0016500001287983 */ /* 0x000ea80000300a00 */
[----:B------:R-:W-:Y:S04]  /*1d940*/  STL.64 [R1+0x330], R36 ;  /* 0x0003302401007387 */ /* 0x000fe80000100a00 */
[----:B------:R1:W-:Y:S04]  /*1d950*/  STL.64 [R1+0x338], R38 ;  /* 0x0003382601007387 */ /* 0x0003e80000100a00 */
[----:B-1----:R-:W3:Y:S04]  /*1d960*/  LDL.LU.64 R38, [R1+0x1648] ;  /* 0x0016480001267983 */ /* 0x002ee80000300a00 */
[----:B------:R-:W3:Y:S04]  /*1d970*/  LDL.LU.64 R36, [R1+0x1640] ;  /* 0x0016400001247983 */ /* 0x000ee80000300a00 */
[----:B------:R-:W4:Y:S04]  /*1d980*/  LDL.LU.64 R34, [R1+0x1638] ;  /* 0x0016380001227983 */ /* 0x000f280000300a00 */
[----:B------:R-:W4:Y:S04]  /*1d990*/  LDL.LU.64 R32, [R1+0x1630] ;  /* 0x0016300001207983 */ /* 0x000f280000300a00 */
[----:B------:R-:W-:Y:S04]  /*1d9a0*/  STL.64 [R1+0x90], R4 ;  /* 0x0000900401007387 */ /* 0x000fe80000100a00 */
[----:B------:R-:W-:Y:S04]  /*1d9b0*/  STL.64 [R1+0x98], R6 ;  /* 0x0000980601007387 */ /* 0x000fe80000100a00 */
[----:B------:R-:W-:Y:S04]  /*1d9c0*/  STL [R1+0x1588], R252 ;  /* 0x001588fc01007387 */ /* 0x000fe80000100800 */
[----:B------:R-:W-:Y:S04]  /*1d9d0*/  STL.64 [R1+0x100], R20 ;  /* 0x0001001401007387 */ /* 0x000fe80000100a00 */
[----:B------:R1:W-:Y:S04]  /*1d9e0*/  STL.64 [R1+0x108], R22 ;  /* 0x0001081601007387 */ /* 0x0003e80000100a00 */
[----:B------:R-:W-:Y:S04]  /*1d9f0*/  LDS R5, [R252+UR7+0x10880] ;  /* 0x01088007fc057984 */ /* 0x000fe80008000800 */
[----:B------:R1:W-:Y:S04]  /*1da00*/  LDS R7, [R252+UR7+0x10c80] ;  /* 0x010c8007fc077984 */ /* 0x0003e80008000800 */
[----:B-1----:R-:W2:Y:S04]  /*1da10*/  LDL.LU.64 R22, [R1+0x1628] ;  /* 0x0016280001167983 */ /* 0x002ea80000300a00 */
[----:B------:R-:W2:Y:S01]  /*1da20*/  LDL.LU.64 R20, [R1+0x1620] ;  /* 0x0016200001147983 */ /* 0x000ea20000300a00 */
[----:B------:R-:W-:-:S03]  /*1da30*/  MOV R252, R131 ;  /* 0x0000008300fc7202 */ /* 0x000fc60000000f00 */
[----:B------:R-:W3:Y:S04]  /*1da40*/  LDL.LU.64 R46, [R1+0x1618] ;  /* 0x00161800012e7983 */ /* 0x000ee80000300a00 */
[----:B------:R-:W3:Y:S04]  /*1da50*/  LDL.LU.64 R44, [R1+0x1610] ;  /* 0x00161000012c7983 */ /* 0x000ee80000300a00 */
[----:B------:R-:W-:Y:S04]  /*1da60*/  STL.64 [R1+0xe0], R128 ;  /* 0x0000e08001007387 */ /* 0x000fe80000100a00 */
[----:B------:R1:W-:Y:S01]  /*1da70*/  STL [R1+0xe8], R130 ;  /* 0x0000e88201007387 */ /* 0x0003e20000100800 */
[----:B------:R-:W-:Y:S01]  /*1da80*/  IMAD.MOV.U32 R57, RZ, RZ, R204 ;  /* 0x000000ffff397224 */ /* 0x000fe200078e00cc */
[----:B------:R-:W-:Y:S01]  /*1da90*/  MOV R60, R205 ;  /* 0x000000cd003c7202 */ /* 0x000fe20000000f00 */
[----:B------:R-:W-:Y:S01]  /*1daa0*/  IMAD.MOV.U32 R61, RZ, RZ, R206 ;  /* 0x000000ffff3d7224 */ /* 0x000fe200078e00ce */
[----:B------:R-:W-:Y:S01]  /*1dab0*/  LDS R204, [R241+UR7+0x10880] ;  /* 0x01088007f1cc7984 */ /* 0x000fe20008000800 */
[----:B------:R-:W-:-:S03]  /*1dac0*/  IMAD.MOV.U32 R48, RZ, RZ, R207 ;  /* 0x000000ffff307224 */ /* 0x000fc600078e00cf */
[----:B------:R-:W-:Y:S04]  /*1dad0*/  LDS R206, [R241+UR7+0x10c80] ;  /* 0x010c8007f1ce7984 */ /* 0x000fe80008000800 */
[----:B-1----:R-:W4:Y:S04]  /*1dae0*/  LDL.LU.64 R130, [R1+0x1608] ;  /* 0x0016080001827983 */ /* 0x002f280000300a00 */
[----:B------:R-:W4:Y:S04]  /*1daf0*/  LDL.LU.64 R128, [R1+0x1600] ;  /* 0x0016000001807983 */ /* 0x000f280000300a00 */
[----:B------:R-:W-:Y:S04]  /*1db00*/  STL.64 [R1+0xd0], R236 ;  /* 0x0000d0ec01007387 */ /* 0x000fe80000100a00 */
[----:B------:R1:W-:Y:S04]  /*1db10*/  STL.64 [R1+0xd8], R238 ;  /* 0x0000d8ee01007387 */ /* 0x0003e80000100a00 */
[----:B------:R-:W-:Y:S04]  /*1db20*/  LDS R205, [R2+UR7+0x10880] ;  /* 0x0108800702cd7984 */ /* 0x000fe80008000800 */
[----:B------:R-:W1:Y:S04]  /*1db30*/  LDS R207, [R2+UR7+0x10c80] ;  /* 0x010c800702cf7984 */ /* 0x000e680008000800 */
[----:B-1----:R-:W4:Y:S04]  /*1db40*/  LDL.LU.64 R238, [R1+0x15f8] ;  /* 0x0015f80001ee7983 */ /* 0x002f280000300a00 */
[----:B------:R-:W4:Y:S04]  /*1db50*/  LDL.LU.64 R236, [R1+0x15f0] ;  /* 0x0015f00001ec7983 */ /* 0x000f280000300a00 */
[----:B------:R-:W-:Y:S04]  /*1db60*/  STL.64 [R1+0x320], R244 ;  /* 0x000320f401007387 */ /* 0x000fe80000100a00 */
[----:B------:R1:W-:Y:S04]  /*1db70*/  STL.64 [R1+0x328], R246 ;  /* 0x000328f601007387 */ /* 0x0003e80000100a00 */
[----:B------:R-:W-:Y:S04]  /*1db80*/  LDS R4, [R133+UR7+0x10880] ;  /* 0x0108800785047984 */ /* 0x000fe80008000800 */
[----:B------:R-:W4:Y:S04]  /*1db90*/  LDS R6, [R133+UR7+0x10c80] ;  /* 0x010c800785067984 */ /* 0x000f280008000800 */
[----:B-1----:R-:W4:Y:S04]  /*1dba0*/  LDL.LU.64 R246, [R1+0x15e8] ;  /* 0x0015e80001f67983 */ /* 0x002f280000300a00 */
[----:B------:R-:W4:Y:S04]  /*1dbb0*/  LDL.LU.64 R244, [R1+0x15e0] ;  /* 0x0015e00001f47983 */ /* 0x000f280000300a00 */
[----:B------:R-:W-:Y:S04]  /*1dbc0*/  STL.64 [R1+0xb0], R248 ;  /* 0x0000b0f801007387 */ /* 0x000fe80000100a00 */
[----:B------:R1:W-:Y:S04]  /*1dbd0*/  STL.64 [R1+0xb8], R250 ;  /* 0x0000b8fa01007387 */ /* 0x0003e80000100a00 */
[----:B-1----:R-:W4:Y:S04]  /*1dbe0*/  LDL.LU.64 R250, [R1+0x15d8] ;  /* 0x0015d80001fa7983 */ /* 0x002f280000300a00 */
[----:B------:R-:W4:Y:S01]  /*1dbf0*/  LDL.LU.64 R248, [R1+0x15d0] ;  /* 0x0015d00001f87983 */ /* 0x000f220000300a00 */
[----:B------:R-:W-:Y:S06]  /*1dc00*/  HMMA.1688.F32.TF32 R136, R204, R90, R136 ;  /* 0x0000005acc88723c */ /* 0x000fec0000081088 */
[C---:B--2---:R-:W-:Y:S06]  /*1dc10*/  HMMA.1688.F32.TF32 R20, R232.reuse, R62, R20 ;  /* 0x0000003ee814723c */ /* 0x044fec0000081014 */
[C---:B---3--:R-:W-:Y:S06]  /*1dc20*/  HMMA.1688.F32.TF32 R44, R232.reuse, R66, R44 ;  /* 0x00000042e82c723c */ /* 0x048fec000008102c */
[C---:B----4-:R-:W-:Y:S06]  /*1dc30*/  HMMA.1688.F32.TF32 R128, R232.reuse, R70, R128 ;  /* 0x00000046e880723c */ /* 0x050fec0000081080 */
[C---:B------:R-:W-:Y:S06]  /*1dc40*/  HMMA.1688.F32.TF32 R236, R232.reuse, R74, R236 ;  /* 0x0000004ae8ec723c */ /* 0x040fec00000810ec */
[C---:B------:R-:W-:Y:S06]  /*1dc50*/  HMMA.1688.F32.TF32 R244, R232.reuse, R78, R244 ;  /* 0x0000004ee8f4723c */ /* 0x040fec00000810f4 */
[----:B------:R-:W-:-:S15]  /*1dc60*/  HMMA.1688.F32.TF32 R248, R232, R82, R248 ;  /* 0x00000052e8f8723c */ /* 0x000fde00000810f8 */
[----:B------:R-:W-:-:S03]  /*1dc70*/  NOP ;  /* 0x0000000000007918 */ /* 0x000fc60000000000 */
[----:B------:R-:W-:Y:S01]  /*1dc80*/  IMAD.MOV.U32 R93, RZ, RZ, R245 ;  /* 0x000000ffff5d7224 */ /* 0x000fe200078e00f5 */
[----:B------:R-:W-:-:S05]  /*1dc90*/  MOV R92, R244 ;  /* 0x000000f4005c7202 */ /* 0x000fca0000000f00 */
[----:B------:R-:W-:Y:S02]  /*1dca0*/  IMAD.MOV.U32 R89, RZ, RZ, R249 ;  /* 0x000000ffff597224 */ /* 0x000fe400078e00f9 */
[----:B------:R-:W-:Y:S01]  /*1dcb0*/  IMAD.MOV.U32 R88, RZ, RZ, R248 ;  /* 0x000000ffff587224 */ /* 0x000fe200078e00f8 */
[----:B------:R-:W-:Y:S04]  /*1dcc0*/  STL.64 [R1+0x318], R250 ;  /* 0x000318fa01007387 */ /* 0x000fe80000100a00 */
[----:B------:R-:W-:Y:S04]  /*1dcd0*/  STL [R1+0x1580], R89 ;  /* 0x0015805901007387 */ /* 0x000fe80000100800 */
[----:B------:R-:W-:Y:S04]  /*1dce0*/  STL [R1+0x157c], R88 ;  /* 0x00157c5801007387 */ /* 0x000fe80000100800 */
[----:B------:R-:W-:Y:S04]  /*1dcf0*/  STL.64 [R1+0x308], R246 ;  /* 0x000308f601007387 */ /* 0x000fe80000100a00 */
[----:B------:R1:W-:Y:S04]  /*1dd00*/  STL [R1+0x1584], R93 ;  /* 0x0015845d01007387 */ /* 0x0003e80000100800 */
[----:B------:R2:W-:Y:S04]  /*1dd10*/  STL [R1+0x1578], R92 ;  /* 0x0015785c01007387 */ /* 0x0005e80000100800 */
[----:B------:R-:W-:Y:S04]  /*1dd20*/  STL.64 [R1+0x2f0], R236 ;  /* 0x0002f0ec01007387 */ /* 0x000fe80000100a00 */
[----:B------:R-:W-:Y:S04]  /*1dd30*/  STL.64 [R1+0x2f8], R238 ;  /* 0x0002f8ee01007387 */ /* 0x000fe80000100a00 */
[----:B------:R-:W-:Y:S04]  /*1dd40*/  STL.64 [R1+0x2e0], R128 ;  /* 0x0002e08001007387 */ /* 0x000fe80000100a00 */
[----:B------:R-:W-:Y:S04]  /*1dd50*/  STL.64 [R1+0x2e8], R130 ;  /* 0x0002e88201007387 */ /* 0x000fe80000100a00 */
[----:B------:R-:W-:Y:S04]  /*1dd60*/  STL.64 [R1+0x2d0], R44 ;  /* 0x0002d02c01007387 */ /* 0x000fe80000100a00 */
[----:B------:R3:W-:Y:S01]  /*1dd70*/  STL.64 [R1+0x2d8], R46 ;  /* 0x0002d82e01007387 */ /* 0x0007e20000100a00 */
[----:B-1----:R-:W-:Y:S01]  /*1dd80*/  IMAD.MOV.U32 R93, RZ, RZ, R20 ;  /* 0x000000ffff5d7224 */ /* 0x002fe200078e0014 */
[----:B------:R-:W-:Y:S01]  /*1dd90*/  MOV R89, R21 ;  /* 0x0000001500597202 */ /* 0x000fe20000000f00 */
[----:B------:R-:W-:-:S02]  /*1dda0*/  IMAD.MOV.U32 R88, RZ, RZ, R22 ;  /* 0x000000ffff587224 */ /* 0x000fc400078e0016 */
[----:B--2---:R-:W-:Y:S02]  /*1ddb0*/  IMAD.MOV.U32 R92, RZ, RZ, R23 ;  /* 0x000000ffff5c7224 */ /* 0x004fe400078e0017 */
[C---:B------:R-:W-:Y:S06]  /*1ddc0*/  HMMA.1688.F32.TF32 R20, R232.reuse, R50, R40 ;  /* 0x00000032e814723c */ /* 0x040fec0000081028 */
[C---:B---3--:R-:W-:Y:S06]  /*1ddd0*/  HMMA.1688.F32.TF32 R44, R232.reuse, R58, R32 ;  /* 0x0000003ae82c723c */ /* 0x048fec0000081020 */
[----:B------:R-:W-:-:S15]  /*1dde0*/  HMMA.1688.F32.TF32 R32, R232, R54, R36 ;  /* 0x00000036e820723c */ /* 0x000fde0000081024 */
[----:B------:R-:W-:-:S02]  /*1ddf0*/  NOP ;  /* 0x0000000000007918 */ /* 0x000fc40000000000 */
[----:B------:R-:W-:Y:S04]  /*1de00*/  STL.64 [R1+0x2b0], R44 ;  /* 0x0002b02c01007387 */ /* 0x000fe80000100a00 */
[----:B------:R-:W-:Y:S04]  /*1de10*/  STL.64 [R1+0x2b8], R46 ;  /* 0x0002b82e01007387 */ /* 0x000fe80000100a00 */
[----:B------:R-:W-:Y:S04]  /*1de20*/  STL.64 [R1+0x2a0], R32 ;  /* 0x0002a02001007387 */ /* 0x000fe80000100a00 */
[----:B------:R-:W-:Y:S04]  /*1de30*/  STL.64 [R1+0x2a8], R34 ;  /* 0x0002a82201007387 */ /* 0x000fe80000100a00 */
[----:B------:R-:W-:Y:S04]  /*1de40*/  STL.64 [R1+0x290], R20 ;  /* 0x0002901401007387 */ /* 0x000fe80000100a00 */
[----:B------:R1:W-:Y:S02]  /*1de50*/  STL.64 [R1+0x298], R22 ;  /* 0x0002981601007387 */ /* 0x0003e40000100a00 */
[----:B-1----:R-:W-:Y:S06]  /*1de60*/  HMMA.1688.F32.TF32 R20, R204, R10, R116 ;  /* 0x0000000acc14723c */ /* 0x002fec0000081074 */
[----:B------:R-:W-:Y:S06]  /*1de70*/  HMMA.1688.F32.TF32 R36, R232, R18, R108 ;  /* 0x00000012e824723c */ /* 0x000fec000008106c */
[C---:B------:R-:W-:Y:S06]  /*1de80*/  HMMA.1688.F32.TF32 R32, R204.reuse, R14, R112 ;  /* 0x0000000ecc20723c */ /* 0x040fec0000081070 */
[----:B------:R-:W-:Y:S06]  /*1de90*/  HMMA.1688.F32.TF32 R128, R204, R134, R120 ;  /* 0x00000086cc80723c */ /* 0x000fec0000081078 */
[----:B------:R-:W-:Y:S01]  /*1dea0*/  MOV R115, R20 ;  /* 0x0000001400737202 */ /* 0x000fe20000000f00 */
[----:B------:R-:W-:Y:S01]  /*1deb0*/  IMAD.MOV.U32 R114, RZ, RZ, R21 ;  /* 0x000000ffff727224 */ /* 0x000fe200078e0015 */
[----:B------:R-:W-:Y:S01]  /*1dec0*/  MOV R112, R23 ;  /* 0x0000001700707202 */ /* 0x000fe20000000f00 */
[----:B------:R-:W-:-:S02]  /*1ded0*/  IMAD.MOV.U32 R113, RZ, RZ, R22 ;  /* 0x000000ffff717224 */ /* 0x000fc400078e0016 */
[----:B------:R-:W-:Y:S01]  /*1dee0*/  HMMA.1688.F32.TF32 R20, R204, R94, R124 ;  /* 0x0000005ecc14723c */ /* 0x000fe2000008107c */
[----:B------:R-:W-:Y:S04]  /*1def0*/  STL.64 [R1+0x1f0], R36 ;  /* 0x0001f02401007387 */ /* 0x000fe80000100a00 */
[----:B------:R-:W-:Y:S04]  /*1df00*/  STL.64 [R1+0x1f8], R38 ;  /* 0x0001f82601007387 */ /* 0x000fe80000100a00 */
[----:B------:R-:W-:Y:S04]  /*1df10*/  STL.64 [R1+0x1e0], R32 ;  /* 0x0001e02001007387 */ /* 0x000fe80000100a00 */
[----:B------:R-:W-:Y:S04]  /*1df20*/  STL.64 [R1+0x1e8], R34 ;  /* 0x0001e82201007387 */ /* 0x000fe80000100a00 */
[----:B------:R-:W-:Y:S04]  /*1df30*/  STL [R1+0x1560], R128 ;  /* 0x0015608001007387 */ /* 0x000fe80000100800 */
[----:B------:R-:W-:Y:S04]  /*1df40*/  STL [R1+0x155c], R129 ;  /* 0x00155c8101007387 */ /* 0x000fe80000100800 */
[----:B------:R-:W-:Y:S01]  /*1df50*/  STL [R1+0x1558], R130 ;  /* 0x0015588201007387 */ /* 0x000fe20000100800 */
[----:B------:R-:W-:-:S02]  /*1df60*/  IMAD.MOV.U32 R132, RZ, RZ, R20 ;  /* 0x000000ffff847224 */ /* 0x000fc400078e0014 */
[----:B------:R-:W-:Y:S01]  /*1df70*/  IMAD.MOV.U32 R133, RZ, RZ, R21 ;  /* 0x000000ffff857224 */ /* 0x000fe200078e0015 */
[----:B------:R-:W-:Y:S04]  /*1df80*/  STL [R1+0x1554], R131 ;  /* 0x0015548301007387 */ /* 0x000fe80000100800 */
[----:B------:R1:W-:Y:S02]  /*1df90*/  STL.64 [R1+0x1c8], R22 ;  /* 0x0001c81601007387 */ /* 0x0003e40000100a00 */
[----:B-1----:R-:W-:-:S15]  /*1dfa0*/  HMMA.1688.F32.TF32 R20, R204, R82, R24 ;  /* 0x00000052cc14723c */ /* 0x002fde0000081018 */
[----:B------:R-:W-:-:S09]  /*1dfb0*/  NOP ;  /* 0x0000000000007918 */ /* 0x000fd20000000000 */
[----:B------:R-:W-:Y:S01]  /*1dfc0*/  MOV R123, R20 ;  /* 0x00000014007b7202 */ /* 0x000fe20000000f00 */
[----:B------:R-:W-:Y:S01]  /*1dfd0*/  IMAD.MOV.U32 R122, RZ, RZ, R21 ;  /* 0x000000ffff7a7224 */ /* 0x000fe200078e0015 */
[----:B------:R-:W-:Y:S01]  /*1dfe0*/  MOV R120, R23 ;  /* 0x0000001700787202 */ /* 0x000fe20000000f00 */
[----:B------:R-:W-:Y:S02]  /*1dff0*/  IMAD.MOV.U32 R121, RZ, RZ, R22 ;  /* 0x000000ffff797224 */ /* 0x000fe400078e0016 */
[C---:B------:R-:W-:Y:S06]  /*1e000*/  HMMA.1688.F32.TF32 R20, R204.reuse, R74, R100 ;  /* 0x0000004acc14723c */ /* 0x040fec0000081064 */
[C---:B------:R-:W-:Y:S06]  /*1e010*/  HMMA.1688.F32.TF32 R32, R204.reuse, R86, R156 ;  /* 0x00000056cc20723c */ /* 0x040fec000008109c */
[----:B------:R-:W-:-:S12]  /*1e020*/  HMMA.1688.F32.TF32 R24, R204, R78, R96 ;  /* 0x0000004ecc18723c */ /* 0x000fd80000081060 */
[----:B------:R-:W-:Y:S01]  /*1e030*/  IMAD.MOV.U32 R127, RZ, RZ, R20 ;  /* 0x000000ffff7f7224 */ /* 0x000fe200078e0014 */
[----:B------:R-:W-:Y:S01]  /*1e040*/  MOV R125, R22 ;  /* 0x00000016007d7202 */ /* 0x000fe20000000f00 */
[----:B------:R-:W-:Y:S02]  /*1e050*/  IMAD.MOV.U32 R126, RZ, RZ, R21 ;  /* 0x000000ffff7e7224 */ /* 0x000fe400078e0015 */
[----:B------:R-:W-:Y:S02]  /*1e060*/  IMAD.MOV.U32 R124, RZ, RZ, R23 ;  /* 0x000000ffff7c7224 */ /* 0x000fe400078e0017 */
[C---:B------:R-:W-:Y:S01]  /*1e070*/  HMMA.1688.F32.TF32 R20, R204.reuse, R62, R152 ;  /* 0x0000003ecc14723c */ /* 0x040fe20000081098 */
[----:B------:R1:W-:Y:S04]  /*1e080*/  STL [R1+0x1570], R136 ;  /* 0x0015708801007387 */ /* 0x0003e80000100800 */
[----:B------:R2:W-:Y:S01]  /*1e090*/  STL [R1+0x156c], R137 ;  /* 0x00156c8901007387 */ /* 0x0005e20000100800 */
[----:B------:R-:W-:Y:S03]  /*1e0a0*/  HMMA.1688.F32.TF32 R156, R204, R70, R104 ;  /* 0x00000046cc9c723c */ /* 0x000fe60000081068 */
[----:B------:R3:W-:Y:S04]  /*1e0b0*/  STL [R1+0x1568], R138 ;  /* 0x0015688a01007387 */ /* 0x0007e80000100800 */
[----:B------:R4:W-:Y:S04]  /*1e0c0*/  STL [R1+0x1564], R139 ;  /* 0x0015648b01007387 */ /* 0x0009e80000100800 */
[----:B------:R-:W-:Y:S04]  /*1e0d0*/  STL.64 [R1+0x1b0], R32 ;  /* 0x0001b02001007387 */ /* 0x000fe80000100a00 */
[----:B------:R-:W-:Y:S04]  /*1e0e0*/  STL.64 [R1+0x1b8], R34 ;  /* 0x0001b82201007387 */ /* 0x000fe80000100a00 */
[----:B------:R-:W-:Y:S01]  /*1e0f0*/  STL.64 [R1+0x190], R24 ;  /* 0x0001901801007387 */ /* 0x000fe20000100a00 */
[----:B-1----:R-:W-:Y:S01]  /*1e100*/  IMAD.MOV.U32 R136, RZ, RZ, R20 ;  /* 0x000000ffff887224 */ /* 0x002fe200078e0014 */
[----:B--2---:R-:W-:-:S02]  /*1e110*/  MOV R137, R21 ;  /* 0x0000001500897202 */ /* 0x004fc40000000f00 */
[----:B------:R1:W-:Y:S01]  /*1e120*/  STL.64 [R1+0x198], R26 ;  /* 0x0001981a01007387 */ /* 0x0003e20000100a00 */
[----:B---3--:R-:W-:Y:S02]  /*1e130*/  IMAD.MOV.U32 R138, RZ, RZ, R22 ;  /* 0x000000ffff8a7224 */ /* 0x008fe400078e0016 */
[----:B----4-:R-:W-:Y:S02]  /*1e140*/  IMAD.MOV.U32 R139, RZ, RZ, R23 ;  /* 0x000000ffff8b7224 */ /* 0x010fe400078e0017 */
[C---:B------:R-:W-:Y:S06]  /*1e150*/  HMMA.1688.F32.TF32 R20, R204.reuse, R58, R144 ;  /* 0x0000003acc14723c */ /* 0x040fec0000081090 */
[----:B-1----:R-:W-:Y:S01]  /*1e160*/  HMMA.1688.F32.TF32 R24, R204, R66, R140 ;  /* 0x00000042cc18723c */ /* 0x002fe2000008108c */
[----:B------:R1:W-:Y:S04]  /*1e170*/  STL [R1+0x1574], R156 ;  /* 0x0015749c01007387 */ /* 0x0003e80000100800 */
[----:B------:R-:W-:Y:S04]  /*1e180*/  STL [R1+0x1550], R157 ;  /* 0x0015509d01007387 */ /* 0x000fe80000100800 */
[----:B------:R-:W-:Y:S04]  /*1e190*/  STL [R1+0x154c], R158 ;  /* 0x00154c9e01007387 */ /* 0x000fe80000100800 */
[----:B------:R-:W-:Y:S05]  /*1e1a0*/  STL [R1+0x1548], R159 ;  /* 0x0015489f01007387 */ /* 0x000fea0000100800 */
[----:B-1----:R-:W-:-:S05]  /*1e1b0*/  MOV R156, R23 ;  /* 0x00000017009c7202 */ /* 0x002fca0000000f00 */
[----:B------:R-:W-:Y:S04]  /*1e1c0*/  STL.64 [R1+0x280], R24 ;  /* 0x0002801801007387 */ /* 0x000fe80000100a00 */
[----:B------:R-:W-:Y:S04]  /*1e1d0*/  STL.64 [R1+0x288], R26 ;  /* 0x0002881a01007387 */ /* 0x000fe80000100a00 */
[----:B------:R-:W-:Y:S04]  /*1e1e0*/  STL.64 [R1+0x260], R20 ;  /* 0x0002601401007387 */ /* 0x000fe80000100a00 */
[----:B------:R1:W-:Y:S02]  /*1e1f0*/  STL [R1+0x268], R22 ;  /* 0x0002681601007387 */ /* 0x0003e40000100800 */
[----:B-1----:R-:W-:-:S15]  /*1e200*/  HMMA.1688.F32.TF32 R20, R204, R54, R200 ;  /* 0x00000036cc14723c */ /* 0x002fde00000810c8 */
[----:B------:R-:W-:-:S09]  /*1e210*/  NOP ;  /* 0x0000000000007918 */ /* 0x000fd20000000000 */
[----:B------:R-:W-:Y:S01]  /*1e220*/  IMAD.MOV.U32 R143, RZ, RZ, R20 ;  /* 0x000000ffff8f7224 */ /* 0x000fe200078e0014 */
[----:B------:R-:W-:Y:S01]  /*1e230*/  MOV R141, R22 ;  /* 0x00000016008d7202 */ /* 0x000fe20000000f00 */
[----:B------:R-:W-:Y:S02]  /*1e240*/  IMAD.MOV.U32 R142, RZ, RZ, R21 ;  /* 0x000000ffff8e7224 */ /* 0x000fe400078e0015 */
[----:B------:R-:W-:Y:S02]  /*1e250*/  IMAD.MOV.U32 R140, RZ, RZ, R23 ;  /* 0x000000ffff8c7224 */ /* 0x000fe400078e0017 */
[----:B------:R-:W-:-:S15]  /*1e260*/  HMMA.1688.F32.TF32 R20, R204, R50, R148 ;  /* 0x00000032cc14723c */ /* 0x000fde0000081094 */
        /* <DEDUP_REMOVED lines=11> */
[C---:B------:R-:W-:Y:S06]  /*1e320*/  HMMA.1688.F32.TF32 R20, R4.reuse, R14, R220 ;  /* 0x0000000e0414723c */ /* 0x040fec00000810dc */
[----:B------:R-:W-:-:S15]  /*1e330*/  HMMA.1688.F32.TF32 R200, R4, R134, R224 ;  /* 0x0000008604c8723c */ /* 0x000fde00000810e0 */
[----:B------:R-:W-:-:S02]  /*1e340*/  NOP ;  /* 0x0000000000007918 */ /* 0x000fc40000000000 */
[----:B------:R1:W-:Y:S01]  /*1e350*/  STL [R1+0x16c], R23 ;  /* 0x00016c1701007387 */ /* 0x0003e20000100800 */
[----:B------:R-:W-:Y:S01]  /*1e360*/  IMAD.MOV.U32 R157, RZ, RZ, R20 ;  /* 0x000000ffff9d7224 */ /* 0x000fe200078e0014 */
[----:B------:R-:W-:Y:S01]  /*1e370*/  MOV R159, R22 ;  /* 0x00000016009f7202 */ /* 0x000fe20000000f00 */
[----:B------:R-:W-:Y:S02]  /*1e380*/  IMAD.MOV.U32 R158, RZ, RZ, R21 ;  /* 0x000000ffff9e7224 */ /* 0x000fe400078e0015 */
[C---:B-1----:R-:W-:Y:S06]  /*1e390*/  HMMA.1688.F32.TF32 R20, R4.reuse, R10, R208 ;  /* 0x0000000a0414723c */ /* 0x042fec00000810d0 */
[C---:B------:R-:W-:Y:S01]  /*1e3a0*/  HMMA.1688.F32.TF32 R204, R4.reuse, R94, R212 ;  /* 0x0000005e04cc723c */ /* 0x040fe200000810d4 */
[----:B------:R-:W-:Y:S05]  /*1e3b0*/  STL [R1+0x151c], R200 ;  /* 0x00151cc801007387 */ /* 0x000fea0000100800 */
[C---:B------:R-:W-:Y:S06]  /*1e3c0*/  HMMA.1688.F32.TF32 R208, R4.reuse, R90, R228 ;  /* 0x0000005a04d0723c */ /* 0x040fec00000810e4 */
[C---:B------:R-:W-:Y:S06]  /*1e3d0*/  HMMA.1688.F32.TF32 R212, R4.reuse, R86, R196 ;  /* 0x0000005604d4723c */ /* 0x040fec00000810c4 */
[C---:B------:R-:W-:Y:S01]  /*1e3e0*/  HMMA.1688.F32.TF32 R232, R4.reuse, R66, R176 ;  /* 0x0000004204e8723c */ /* 0x040fe200000810b0 */
[----:B------:R-:W-:Y:S04]  /*1e3f0*/  STL.64 [R1+0x150], R20 ;  /* 0x0001501401007387 */ /* 0x000fe80000100a00 */
[----:B------:R1:W-:Y:S01]  /*1e400*/  STL.64 [R1+0x158], R22 ;  /* 0x0001581601007387 */ /* 0x0003e20000100a00 */
[----:B------:R-:W-:Y:S01]  /*1e410*/  HMMA.1688.F32.TF32 R216, R4, R82, R192 ;  /* 0x0000005204d8723c */ /* 0x000fe200000810c0 */
[----:B------:R-:W-:Y:S01]  /*1e420*/  IMAD.MOV.U32 R116, RZ, RZ, R57 ;  /* 0x000000ffff747224 */ /* 0x000fe200078e0039 */
[----:B------:R-:W-:Y:S01]  /*1e430*/  MOV R118, R61 ;  /* 0x0000003d00767202 */ /* 0x000fe20000000f00 */
[----:B------:R-:W-:-:S02]  /*1e440*/  IMAD.MOV.U32 R117, RZ, RZ, R60 ;  /* 0x000000ffff757224 */ /* 0x000fc400078e003c */
[----:B------:R-:W-:Y:S01]  /*1e450*/  IMAD.MOV.U32 R119, RZ, RZ, R48 ;  /* 0x000000ffff777224 */ /* 0x000fe200078e0030 */
[C---:B------:R-:W-:Y:S01]  /*1e460*/  HMMA.1688.F32.TF32 R224, R4.reuse, R74, R184 ;  /* 0x0000004a04e0723c */ /* 0x040fe200000810b8 */
[----:B------:R-:W-:Y:S01]  /*1e470*/  IMAD.MOV.U32 R108, RZ, RZ, R49 ;  /* 0x000000ffff6c7224 */ /* 0x000fe200078e0031 */
[----:B------:R-:W-:Y:S01]  /*1e480*/  MOV R109, R52 ;  /* 0x00000034006d7202 */ /* 0x000fe20000000f00 */
[----:B------:R-:W-:Y:S01]  /*1e490*/  IMAD.MOV.U32 R110, RZ, RZ, R53 ;  /* 0x000000ffff6e7224 */ /* 0x000fe200078e0035 */
[----:B------:R-:W-:Y:S01]  /*1e4a0*/  MOV R96, R13 ;  /* 0x0000000d00607202 */ /* 0x000fe20000000f00 */
[----:B------:R-:W-:Y:S01]  /*1e4b0*/  IMAD.MOV.U32 R111, RZ, RZ, R12 ;  /* 0x000000ffff6f7224 */ /* 0x000fe200078e000c */
[----:B-1----:R-:W-:Y:S01]  /*1e4c0*/  HMMA.1688.F32.TF32 R20, R4, R58, R168 ;  /* 0x0000003a0414723c */ /* 0x002fe200000810a8 */
[----:B------:R-:W-:Y:S04]  /*1e4d0*/  STL [R1+0x1518], R201 ;  /* 0x001518c901007387 */ /* 0x000fe80000100800 */
[----:B------:R-:W-:Y:S04]  /*1e4e0*/  STL [R1+0x1514], R202 ;  /* 0x001514ca01007387 */ /* 0x000fe80000100800 */
[----:B------:R-:W-:Y:S04]  /*1e4f0*/  STL [R1+0x1510], R203 ;  /* 0x001510cb01007387 */ /* 0x000fe80000100800 */
[----:B------:R-:W-:Y:S04]  /*1e500*/  STL [R1+0x1528], R204 ;  /* 0x001528cc01007387 */ /* 0x000fe80000100800 */
[----:B------:R-:W-:Y:S04]  /*1e510*/  STL [R1+0x1524], R205 ;  /* 0x001524cd01007387 */ /* 0x000fe80000100800 */
[----:B------:R-:W-:Y:S04]  /*1e520*/  STL [R1+0x1520], R206 ;  /* 0x001520ce01007387 */ /* 0x000fe80000100800 */
[----:B------:R-:W-:Y:S04]  /*1e530*/  STL [R1+0x150c], R207 ;  /* 0x00150ccf01007387 */ /* 0x000fe80000100800 */
[----:B------:R1:W-:Y:S04]  /*1e540*/  STL [R1+0x1538], R208 ;  /* 0x001538d001007387 */ /* 0x0003e80000100800 */
[----:B------:R-:W-:Y:S04]  /*1e550*/  STL [R1+0x1534], R209 ;  /* 0x001534d101007387 */ /* 0x000fe80000100800 */
[----:B------:R-:W-:Y:S04]  /*1e560*/  STL [R1+0x1530], R210 ;  /* 0x001530d201007387 */ /* 0x000fe80000100800 */
[----:B------:R-:W-:Y:S01]  /*1e570*/  STL [R1+0x152c], R211 ;  /* 0x00152cd301007387 */ /* 0x000fe20000100800 */
[----:B-1----:R-:W-:-:S03]  /*1e580*/  IMAD.MOV.U32 R208, RZ, RZ, R23 ;  /* 0x000000ffffd07224 */ /* 0x002fc600078e0017 */
[----:B------:R1:W-:Y:S04]  /*1e590*/  STL [R1+0x1544], R213 ;  /* 0x001544d501007387 */ /* 0x0003e80000100800 */
[----:B------:R2:W-:Y:S04]  /*1e5a0*/  STL [R1+0x1540], R214 ;  /* 0x001540d601007387 */ /* 0x0005e80000100800 */
[----:B------:R3:W-:Y:S01]  /*1e5b0*/  STL [R1+0x153c], R215 ;  /* 0x00153cd701007387 */ /* 0x0007e20000100800 */
[----:B-1----:R-:W-:Y:S01]  /*1e5c0*/  IMAD.MOV.U32 R213, RZ, RZ, R20 ;  /* 0x000000ffffd57224 */ /* 0x002fe200078e0014 */
[----:B------:R-:W-:Y:S01]  /*1e5d0*/  HMMA.1688.F32.TF32 R24, R4, R62, R172 ;  /* 0x0000003e0418723c */ /* 0x000fe200000810ac */
[----:B------:R-:W-:Y:S01]  /*1e5e0*/  IMAD.MOV.U32 R97, RZ, RZ, R16 ;  /* 0x000000ffff617224 */ /* 0x000fe200078e0010 */
[----:B------:R-:W-:Y:S01]  /*1e5f0*/  MOV R99, R0 ;  /* 0x0000000000637202 */ /* 0x000fe20000000f00 */
[----:B--2---:R-:W-:-:S02]  /*1e600*/  IMAD.MOV.U32 R214, RZ, RZ, R21 ;  /* 0x000000ffffd67224 */ /* 0x004fc400078e0015 */
[----:B------:R-:W-:Y:S01]  /*1e610*/  IMAD.MOV.U32 R100, RZ, RZ, R3 ;  /* 0x000000ffff647224 */ /* 0x000fe200078e0003 */
[C---:B------:R-:W-:Y:S01]  /*1e620*/  HMMA.1688.F32.TF32 R220, R4.reuse, R78, R188 ;  /* 0x0000004e04dc723c */ /* 0x040fe200000810bc */
[----:B---3--:R-:W-:Y:S01]  /*1e630*/  MOV R215, R22 ;  /* 0x0000001600d77202 */ /* 0x008fe20000000f00 */
[----:B------:R-:W-:Y:S01]  /*1e640*/  IMAD.MOV.U32 R98, RZ, RZ, R17 ;  /* 0x000000ffff627224 */ /* 0x000fe200078e0011 */
[----:B------:R-:W-:Y:S01]  /*1e650*/  MOV R102, R9 ;  /* 0x0000000900667202 */ /* 0x000fe20000000f00 */
[----:B------:R-:W-:Y:S01]  /*1e660*/  IMAD.MOV.U32 R101, RZ, RZ, R8 ;  /* 0x000000ffff657224 */ /* 0x000fe200078e0008 */
[----:B------:R-:W-:Y:S01]  /*1e670*/  LDS R86, [R241+UR7+0x11400] ;  /* 0x01140007f1567984 */ /* 0x000fe20008000800 */
[C---:B------:R-:W-:Y:S06]  /*1e680*/  HMMA.1688.F32.TF32 R20, R4.reuse, R54, R164 ;  /* 0x000000360414723c */ /* 0x040fec00000810a4 */
[----:B------:R-:W-:Y:S01]  /*1e690*/  HMMA.1688.F32.TF32 R228, R4, R70, R180 ;  /* 0x0000004604e4723c */ /* 0x000fe200000810b4 */
[----:B------:R-:W-:Y:S01]  /*1e6a0*/  IMAD.MOV.U32 R103, RZ, RZ, R242 ;  /* 0x000000ffff677224 */ /* 0x000fe200078e00f2 */
[----:B------:R-:W-:Y:S01]  /*1e6b0*/  LDS R87, [R2+UR7+0x11400] ;  /* 0x0114000702577984 */ /* 0x000fe20008000800 */
[----:B------:R-:W-:-:S02]  /*1e6c0*/  IMAD.MOV.U32 R104, RZ, RZ, R243 ;  /* 0x000000ffff687224 */ /* 0x000fc400078e00f3 */
[----:B------:R-:W-:Y:S01]  /*1e6d0*/  IMAD.MOV.U32 R106, RZ, RZ, R85 ;  /* 0x000000ffff6a7224 */ /* 0x000fe200078e0055 */
[----:B------:R-:W-:Y:S01]  /*1e6e0*/  STL [R1+0x1508], R219 ;  /* 0x001508db01007387 */ /* 0x000fe20000100800 */
[----:B------:R-:W-:Y:S02]  /*1e6f0*/  IMAD.MOV.U32 R107, RZ, RZ, R84 ;  /* 0x000000ffff6b7224 */ /* 0x000fe400078e0054 */
[----:B------:R-:W-:Y:S01]  /*1e700*/  IMAD.MOV.U32 R239, RZ, RZ, R56 ;  /* 0x000000ffffef7224 */ /* 0x000fe200078e0038 */
[----:B------:R-:W-:Y:S01]  /*1e710*/  MOV R152, R69 ;  /* 0x0000004500987202 */ /* 0x000fe20000000f00 */
        /* <DEDUP_REMOVED lines=11> */
[----:B------:R-:W-:Y:S01]  /*1e7d0*/  LDS R184, [R241+UR7+0x11080] ;  /* 0x01108007f1b87984 */ /* 0x000fe20008000800 */
[----:B------:R-:W-:-:S02]  /*1e7e0*/  IMAD.MOV.U32 R204, RZ, RZ, R23 ;  /* 0x000000ffffcc7224 */ /* 0x000fc400078e0017 */
[C---:B------:R-:W-:Y:S01]  /*1e7f0*/  HMMA.1688.F32.TF32 R20, R4.reuse, R50, R160 ;  /* 0x000000320414723c */ /* 0x040fe200000810a0 */
[----:B------:R-:W-:Y:S04]  /*1e800*/  STL [R1+0x1504], R227 ;  /* 0x001504e301007387 */ /* 0x000fe80000100800 */
[----:B------:R-:W-:Y:S01]  /*1e810*/  LDS R84, [R241+UR7+0x11000] ;  /* 0x01100007f1547984 */ /* 0x000fe20008000800 */
[----:B------:R-:W-:Y:S03]  /*1e820*/  HMMA.1688.F32.TF32 R4, R4, R18, R28 ;  /* 0x000000120404723c */ /* 0x000fe6000008101c */
[----:B------:R1:W-:Y:S04]  /*1e830*/  STL [R1+0x1500], R235 ;  /* 0x001500eb01007387 */ /* 0x0003e80000100800 */
[----:B------:R-:W-:Y:S04]  /*1e840*/  STL.64 [R1+0x140], R24 ;  /* 0x0001401801007387 */ /* 0x000fe80000100a00 */
[----:B------:R-:W-:Y:S04]  /*1e850*/  STL.64 [R1+0x148], R26 ;  /* 0x0001481a01007387 */ /* 0x000fe80000100a00 */
[----:B------:R-:W-:Y:S04]  /*1e860*/  LDS R85, [R2+UR7+0x11000] ;  /* 0x0110000702557984 */ /* 0x000fe80008000800 */
[----:B------:R-:W-:Y:S04]  /*1e870*/  LDS R186, [R241+UR7+0x11480] ;  /* 0x01148007f1ba7984 */ /* 0x000fe80008000800 */
[----:B------:R-:W-:Y:S04]  /*1e880*/  STL [R1+0x1c], R7 ;  /* 0x00001c0701007387 */ /* 0x000fe80000100800 */
[----:B------:R-:W2:Y:S04]  /*1e890*/  LDL.LU R57, [R1+0x15c8] ;  /* 0x0015c80001397983 */ /* 0x000ea80000300800 */
[----:B------:R-:W3:Y:S04]  /*1e8a0*/  LDL.LU R60, [R1+0x15c4] ;  /* 0x0015c400013c7983 */ /* 0x000ee80000300800 */
[----:B------:R-:W4:Y:S04]  /*1e8b0*/  LDL.LU R61, [R1+0x15c0] ;  /* 0x0015c000013d7983 */ /* 0x000f280000300800 */
[----:B------:R-:W3:Y:S04]  /*1e8c0*/  LDL.LU R48, [R1+0x15bc] ;  /* 0x0015bc0001307983 */ /* 0x000ee80000300800 */
        /* <DEDUP_REMOVED lines=12> */
[----:B------:R-:W-:Y:S01]  /*1e990*/  MOV R205, R20 ;  /* 0x0000001400cd7202 */ /* 0x000fe20000000f00 */
[----:B------:R-:W-:Y:S01]  /*1e9a0*/  IMAD.MOV.U32 R206, RZ, RZ, R21 ;  /* 0x000000ffffce7224 */ /* 0x000fe200078e0015 */
[----:B------:R-:W-:Y:S01]  /*1e9b0*/  MOV R201, R23 ;  /* 0x0000001700c97202 */ /* 0x000fe20000000f00 */
[----:B------:R-:W-:Y:S01]  /*1e9c0*/  IMAD.MOV.U32 R200, RZ, RZ, R22 ;  /* 0x000000ffffc87224 */ /* 0x000fe200078e0016 */
[----:B-1----:R-:W-:Y:S01]  /*1e9d0*/  MOV R235, R6 ;  /* 0x0000000600eb7202 */ /* 0x002fe20000000f00 */
[----:B------:R-:W-:Y:S01]  /*1e9e0*/  IMAD.MOV.U32 R219, RZ, RZ, R4 ;  /* 0x000000ffffdb7224 */ /* 0x000fe200078e0004 */
[----:B------:R-:W-:Y:S01]  /*1e9f0*/  LDS R185, [R2+UR7+0x11080] ;  /* 0x0110800702b97984 */ /* 0x000fe20008000800 */
[----:B------:R-:W-:-:S03]  /*1ea00*/  IMAD.MOV.U32 R227, RZ, RZ, R5 ;  /* 0x000000ffffe37224 */ /* 0x000fc600078e0005 */
[----:B------:R-:W-:Y:S01]  /*1ea10*/  LDS R187, [R2+UR7+0x11480] ;  /* 0x0114800702bb7984 */ /* 0x000fe20008000800 */
[----:B--2---:R-:W-:Y:S01]  /*1ea20*/  MOV R238, R57 ;  /* 0x0000003900ee7202 */ /* 0x004fe20000000f00 */
[----:B---3--:R-:W-:Y:S02]  /*1ea30*/  IMAD.MOV.U32 R247, RZ, RZ, R48 ;  /* 0x000000fffff77224 */ /* 0x008fe400078e0030 */
[----:B----4-:R-:W-:Y:S01]  /*1ea40*/  IMAD.MOV.U32 R246, RZ, RZ, R49 ;  /* 0x000000fffff67224 */ /* 0x010fe200078e0031 */
[----:B------:R-:W-:Y:S01]  /*1ea50*/  MOV R245, R52 ;  /* 0x0000003400f57202 */ /* 0x000fe20000000f00 */
[----:B------:R-:W-:Y:S02]  /*1ea60*/  IMAD.MOV.U32 R244, RZ, RZ, R53 ;  /* 0x000000fffff47224 */ /* 0x000fe400078e0035 */
[----:B------:R-:W-:Y:S02]  /*1ea70*/  IMAD.MOV.U32 R149, RZ, RZ, R8 ;  /* 0x000000ffff957224 */ /* 0x000fe400078e0008 */
[----:B------:R-:W-:Y:S01]  /*1ea80*/  IMAD.MOV.U32 R148, RZ, RZ, R9 ;  /* 0x000000ffff947224 */ /* 0x000fe200078e0009 */
[----:B------:R-:W-:-:S05]  /*1ea90*/  LOP3.LUT R243, R242, 0x40, RZ, 0x3c, !PT ;  /* 0x00000040f2f37812 */ /* 0x000fca00078e3cff */
[----:B------:R-:W1:Y:S04]  /*1eaa0*/  LDSM.16.M88.4 R8, [R243+UR10] ;  /* 0x0000000af308783b */ /* 0x000e680008000200 */
[----:B------:R-:W-:Y:S04]  /*1eab0*/  LDSM.16.M88.4 R56, [R243+UR10+0x2000] ;  /* 0x0020000af338783b */ /* 0x000fe80008000200 */
[----:B------:R-:W2:Y:S04]  /*1eac0*/  LDSM.16.M88.4 R52, [R243+UR10+0x2800] ;  /* 0x0028000af334783b */ /* 0x000ea80008000200 */
[----:B------:R-:W3:Y:S01]  /*1ead0*/  LDSM.16.M88.4 R48, [R243+UR10+0x3000] ;  /* 0x0030000af330783b */ /* 0x000ee20008000200 */
[----:B------:R-:W-:-:S03]  /*1eae0*/  MOV R150, R3 ;  /* 0x0000000300967202 */ /* 0x000fc60000000f00 */
[----:B------:R-:W4:Y:S01]  /*1eaf0*/  LDSM.16.M88.4 R44, [R243+UR10+0x3800] ;  /* 0x0038000af32c783b */ /* 0x000f220008000200 */
[----:B------:R-:W-:-:S03]  /*1eb00*/  IMAD.MOV.U32 R151, RZ, RZ, R0 ;  /* 0x000000ffff977224 */ /* 0x000fc600078e0000 */
[----:B------:R-:W4:Y:S04]  /*1eb10*/  LDSM.16.M88.4 R40, [R243+UR10+0x4000] ;  /* 0x0040000af328783b */ /* 0x000f280008000200 */
[----:B------:R-:W4:Y:S04]  /*1eb20*/  LDSM.16.M88.4 R36, [R243+UR10+0x4800] ;  /* 0x0048000af324783b */ /* 0x000f280008000200 */
[----:B------:R-:W4:Y:S04]  /*1eb30*/  LDSM.16.M88.4 R32, [R243+UR10+0x5000] ;  /* 0x0050000af320783b */ /* 0x000f280008000200 */
[----:B------:R-:W4:Y:S01]  /*1eb40*/  LDSM.16.M88.4 R28, [R243+UR10+0x5800] ;  /* 0x0058000af31c783b */ /* 0x000f220008000200 */
[----:B------:R-:W-:-:S03]  /*1eb50*/  MOV R248, R17 ;  /* 0x0000001100f87202 */ /* 0x000fc60000000f00 */
[----:B------:R-:W4:Y:S01]  /*1eb60*/  LDSM.16.M88.4 R24, [R243+UR10+0x6000] ;  /* 0x0060000af318783b */ /* 0x000f220008000200 */
[----:B------:R-:W-:Y:S01]  /*1eb70*/  IMAD.MOV.U32 R249, RZ, RZ, R16 ;  /* 0x000000fffff97224 */ /* 0x000fe200078e0010 */
[----:B-1----:R-:W-:Y:S02]  /*1eb80*/  HMMA.1688.F32.TF32 R68, R84, R8, R148 ;  /* 0x000000085444723c */ /* 0x002fe40000081094 */
[----:B------:R-:W1:Y:S01]  /*1eb90*/  LDSM.16.M88.4 R20, [R243+UR10+0x6800] ;  /* 0x0068000af314783b */ /* 0x000e620008000200 */
[----:B------:R-:W-:Y:S01]  /*1eba0*/  IMAD.MOV.U32 R250, RZ, RZ, R13 ;  /* 0x000000fffffa7224 */ /* 0x000fe200078e000d */
[----:B------:R-:W-:Y:S02]  /*1ebb0*/  MOV R251, R12 ;  /* 0x0000000c00fb7202 */ /* 0x000fe40000000f00 */
[----:B------:R-:W1:Y:S04]  /*1ebc0*/  LDSM.16.M88.4 R16, [R243+UR10+0x7000] ;  /* 0x0070000af310783b */ /* 0x000e680008000200 */
[----:B------:R-:W1:Y:S04]  /*1ebd0*/  LDSM.16.M88.4 R12, [R243+UR10+0x7800] ;  /* 0x0078000af30c783b */ /* 0x000e680008000200 */
[----:B------:R3:W-:Y:S04]  /*1ebe0*/  STL [R1+0x1418], R242 ;  /* 0x001418f201007387 */ /* 0x0007e80000100800 */
[----:B--2---:R-:W-:Y:S04]  /*1ebf0*/  STL [R1+0x14d8], R54 ;  /* 0x0014d83601007387 */ /* 0x004fe80000100800 */
[----:B------:R-:W-:Y:S02]  /*1ec00*/  STL [R1+0x14d4], R55 ;  /* 0x0014d43701007387 */ /* 0x000fe40000100800 */
[----:B------:R-:W-:Y:S01]  /*1ec10*/  IMAD.MOV.U32 R202, RZ, RZ, R68 ;  /* 0x000000ffffca7224 */ /* 0x000fe200078e0044 */
[----:B------:R-:W-:Y:S01]  /*1ec20*/  MOV R203, R69 ;  /* 0x0000004500cb7202 */ /* 0x000fe20000000f00 */
[----:B------:R-:W-:Y:S01]  /*1ec30*/  IMAD.MOV.U32 R207, RZ, RZ, R70 ;  /* 0x000000ffffcf7224 */ /* 0x000fe200078e0046 */
[----:B------:R-:W2:Y:S01]  /*1ec40*/  LDSM.16.M88.4 R4, [R243+UR10+0x800] ;  /* 0x0008000af304783b */ /* 0x000ea20008000200 */
[----:B---3--:R-:W-:-:S02]  /*1ec50*/  IMAD.MOV.U32 R242, RZ, RZ, R71 ;  /* 0x000000fffff27224 */ /* 0x008fc400078e0047 */
[C---:B------:R-:W-:Y:S01]  /*1ec60*/  HMMA.1688.F32.TF32 R68, R84.reuse, R56, R152 ;  /* 0x000000385444723c */ /* 0x040fe20000081098 */
[----:B------:R-:W-:Y:S04]  /*1ec70*/  STL [R1+0x14cc], R50 ;  /* 0x0014cc3201007387 */ /* 0x000fe80000100800 */
[----:B------:R-:W-:Y:S04]  /*1ec80*/  STL [R1+0x14c8], R51 ;  /* 0x0014c83301007387 */ /* 0x000fe80000100800 */
[----:B----4-:R-:W-:Y:S04]  /*1ec90*/  STL [R1+0x14c4], R46 ;  /* 0x0014c42e01007387 */ /* 0x010fe80000100800 */
        /* <DEDUP_REMOVED lines=11> */
[----:B-1----:R-:W-:Y:S01]  /*1ed50*/  STL [R1+0x14f4], R22 ;  /* 0x0014f41601007387 */ /* 0x002fe20000100800 */
[----:B------:R-:W-:Y:S03]  /*1ed60*/  HMMA.1688.F32.TF32 R104, R84, R52, R104 ;  /* 0x000000345468723c */ /* 0x000fe60000081068 */
[----:B------:R-:W-:Y:S01]  /*1ed70*/  STL [R1+0x14f0], R23 ;  /* 0x0014f01701007387 */ /* 0x000fe20000100800 */
[----:B------:R-:W-:-:S03]  /*1ed80*/  IMAD.MOV.U32 R236, RZ, RZ, R61 ;  /* 0x000000ffffec7224 */ /* 0x000fc600078e003d */
[----:B------:R-:W-:Y:S01]  /*1ed90*/  STL [R1+0x14fc], R18 ;  /* 0x0014fc1201007387 */ /* 0x000fe20000100800 */
[----:B------:R-:W-:-:S03]  /*1eda0*/  IMAD.MOV.U32 R237, RZ, RZ, R60 ;  /* 0x000000ffffed7224 */ /* 0x000fc600078e003c */
[----:B------:R-:W-:Y:S01]  /*1edb0*/  STL [R1+0x14f8], R19 ;  /* 0x0014f81301007387 */ /* 0x000fe20000100800 */
[----:B------:R-:W-:Y:S03]  /*1edc0*/  HMMA.1688.F32.TF32 R100, R84, R48, R100 ;  /* 0x000000305464723c */ /* 0x000fe60000081064 */
[----:B------:R-:W-:Y:S01]  /*1edd0*/  STL [R1+0x1454], R14 ;  /* 0x0014540e01007387 */ /* 0x000fe20000100800 */
[----:B------:R-:W-:Y:S01]  /*1ede0*/  IMAD.MOV.U32 R240, RZ, RZ, R69 ;  /* 0x000000fffff07224 */ /* 0x000fe200078e0045 */
[----:B------:R-:W-:Y:S02]  /*1edf0*/  MOV R0, R71 ;  /* 0x0000004700007202 */ /* 0x000fe40000000f00 */
[----:B------:R-:W-:Y:S01]  /*1ee00*/  STL [R1+0x1450], R15 ;  /* 0x0014500f01007387 */ /* 0x000fe20000100800 */
[----:B------:R-:W-:-:S03]  /*1ee10*/  IMAD.MOV.U32 R3, RZ, RZ, R70 ;  /* 0x000000ffff037224 */ /* 0x000fc600078e0046 */
[----:B------:R-:W1:Y:S04]  /*1ee20*/  LDSM.16.M88.4 R64, [R243+UR10+0x1000] ;  /* 0x0010000af340783b */ /* 0x000e680008000200 */
[----:B------:R-:W3:Y:S04]  /*1ee30*/  LDSM.16.M88.4 R60, [R243+UR10+0x1800] ;  /* 0x0018000af33c783b */ /* 0x000ee80008000200 */
[----:B------:R4:W-:Y:S02]  /*1ee40*/  STL [R1+0x12c0], R243 ;  /* 0x0012c0f301007387 */ /* 0x0009e40000100800 */
[----:B----4-:R-:W-:-:S02]  /*1ee50*/  MOV R243, R68 ;  /* 0x0000004400f37202 */ /* 0x010fc40000000f00 */
[C---:B------:R-:W-:Y:S01]  /*1ee60*/  HMMA.1688.F32.TF32 R68, R84.reuse, R44, R96 ;  /* 0x0000002c5444723c */ /* 0x040fe20000081060 */
[----:B------:R-:W-:Y:S04]  /*1ee70*/  STL.64 [R1+0x50], R104 ;  /* 0x0000506801007387 */ /* 0x000fe80000100a00 */
[----:B------:R-:W-:Y:S01]  /*1ee80*/  STL.64 [R1+0x58], R106 ;  /* 0x0000586a01007387 */ /* 0x000fe20000100a00 */
[C---:B------:R-:W-:Y:S03]  /*1ee90*/  HMMA.1688.F32.TF32 R96, R84.reuse, R40, R108 ;  /* 0x000000285460723c */ /* 0x040fe6000008106c */
[----:B------:R-:W-:Y:S04]  /*1eea0*/  STL.64 [R1+0x40], R100 ;  /* 0x0000406401007387 */ /* 0x000fe80000100a00 */
[----:B------:R-:W-:Y:S10]  /*1eeb0*/  STL.64 [R1+0x48], R102 ;  /* 0x0000486601007387 */ /* 0x000ff40000100a00 */
[----:B------:R-:W-:Y:S04]  /*1eec0*/  STL.64 [R1+0x30], R68 ;  /* 0x0000304401007387 */ /* 0x000fe80000100a00 */
[----:B------:R4:W-:Y:S02]  /*1eed0*/  STL.64 [R1+0x38], R70 ;  /* 0x0000384601007387 */ /* 0x0009e40000100a00 */
[----:B----4-:R-:W-:Y:S02]  /*1eee0*/  HMMA.1688.F32.TF32 R68, R84, R36, R116 ;  /* 0x000000245444723c */ /* 0x010fe40000081074 */
[----:B------:R-:W-:Y:S04]  /*1eef0*/  STL.64 [R1+0x20], R96 ;  /* 0x0000206001007387 */ /* 0x000fe80000100a00 */
[----:B------:R-:W-:-:S15]  /*1ef00*/  STL.64 [R1+0x28], R98 ;  /* 0x0000286201007387 */ /* 0x000fde0000100a00 */
[----:B------:R-:W-:-:S02]  /*1ef10*/  NOP ;  /* 0x0000000000007918 */ /* 0x000fc40000000000 */
[----:B------:R-:W-:Y:S04]  /*1ef20*/  STL.64 [R1+0x1498], R70 ;  /* 0x0014984601007387 */ /* 0x000fe80000100a00 */
[----:B------:R-:W-:Y:S04]  /*1ef30*/  STL.64 [R1+0x1490], R68 ;  /* 0x0014904401007387 */ /* 0x000fe80000100a00 */
        /* <DEDUP_REMOVED lines=15> */
[----:B------:R-:W-:-:S03]  /*1f030*/  LOP3.LUT R111, R241, 0x40, RZ, 0x3c, !PT ;  /* 0x00000040f16f7812 */ /* 0x000fc600078e3cff */
        /* <DEDUP_REMOVED lines=8> */
[----:B------:R-:W-:Y:S04]  /*1f0c0*/  LDS R116, [R111+UR7+0x11000] ;  /* 0x011000076f747984 */ /* 0x000fe80008000800 */
[----:B------:R2:W-:Y:S04]  /*1f0d0*/  LDS R118, [R111+UR7+0x11400] ;  /* 0x011400076f767984 */ /* 0x0005e80008000800 */
[----:B------:R-:W4:Y:S04]  /*1f0e0*/  LDL.LU R109, [R1+0xe4] ;  /* 0x0000e400016d7983 */ /* 0x000f280000300800 */
[----:B------:R-:W4:Y:S01]  /*1f0f0*/  LDL.LU R110, [R1+0xe8] ;  /* 0x0000e800016e7983 */ /* 0x000f220000300800 */
[----:B--2---:R-:W-:-:S03]  /*1f100*/  IMAD.MOV.U32 R111, RZ, RZ, R252 ;  /* 0x000000ffff6f7224 */ /* 0x004fc600078e00fc */
[----:B------:R-:W2:Y:S04]  /*1f110*/  LDL.LU R252, [R1+0x1588] ;  /* 0x0015880001fc7983 */ /* 0x000ea80000300800 */
[----:B------:R-:W2:Y:S04]  /*1f120*/  LDL.LU R100, [R1+0x100] ;  /* 0x0001000001647983 */ /* 0x000ea80000300800 */
[----:B------:R-:W2:Y:S04]  /*1f130*/  LDL.LU R101, [R1+0x104] ;  /* 0x0001040001657983 */ /* 0x000ea80000300800 */
[----:B------:R-:W2:Y:S04]  /*1f140*/  LDL.LU R102, [R1+0x108] ;  /* 0x0001080001667983 */ /* 0x000ea80000300800 */
[----:B------:R-:W2:Y:S01]  /*1f150*/  LDL.LU R103, [R1+0x10c] ;  /* 0x00010c0001677983 */ /* 0x000ea20000300800 */
[----:B------:R-:W-:-:S02]  /*1f160*/  IMAD.MOV.U32 R98, RZ, RZ, R73 ;  /* 0x000000ffff627224 */ /* 0x000fc400078e0049 */
[----:B------:R-:W-:Y:S01]  /*1f170*/  IMAD.MOV.U32 R99, RZ, RZ, R72 ;  /* 0x000000ffff637224 */ /* 0x000fe200078e0048 */
[----:B------:R-:W-:Y:S01]  /*1f180*/  MOV R97, R76 ;  /* 0x0000004c00617202 */ /* 0x000fe20000000f00 */
[----:B------:R-:W-:Y:S01]  /*1f190*/  IMAD.MOV.U32 R96, RZ, RZ, R77 ;  /* 0x000000ffff607224 */ /* 0x000fe200078e004d */
[C---:B------:R-:W-:Y:S06]  /*1f1a0*/  HMMA.1688.F32.TF32 R248, R84.reuse, R4, R248 ;  /* 0x0000000454f8723c */ /* 0x040fec00000810f8 */
[C---:B-1----:R-:W-:Y:S06]  /*1f1b0*/  HMMA.1688.F32.TF32 R244, R84.reuse, R64, R244 ;  /* 0x0000004054f4723c */ /* 0x042fec00000810f4 */
[C---:B---3--:R-:W-:Y:S06]  /*1f1c0*/  HMMA.1688.F32.TF32 R236, R84.reuse, R60, R236 ;  /* 0x0000003c54ec723c */ /* 0x048fec00000810ec */
[----:B----4-:R-:W-:-:S15]  /*1f1d0*/  HMMA.1688.F32.TF32 R68, R84, R32, R80 ;  /* 0x000000205444723c */ /* 0x010fde0000081050 */
[----:B------:R-:W-:-:S09]  /*1f1e0*/  NOP ;  /* 0x0000000000007918 */ /* 0x000fd20000000000 */
[----:B------:R-:W-:Y:S01]  /*1f1f0*/  MOV R18, R68 ;  /* 0x0000004400127202 */ /* 0x000fe20000000f00 */
[----:B------:R-:W-:Y:S01]  /*1f200*/  IMAD.MOV.U32 R19, RZ, RZ, R69 ;  /* 0x000000ffff137224 */ /* 0x000fe200078e0045 */
[----:B------:R-:W-:Y:S01]  /*1f210*/  MOV R23, R71 ;  /* 0x0000004700177202 */ /* 0x000fe20000000f00 */
[----:B------:R-:W-:Y:S02]  /*1f220*/  IMAD.MOV.U32 R22, RZ, RZ, R70 ;  /* 0x000000ffff167224 */ /* 0x000fe400078e0046 */
[C---:B------:R-:W-:Y:S06]  /*1f230*/  HMMA.1688.F32.TF32 R68, R84.reuse, R28, R192 ;  /* 0x0000001c5444723c */ /* 0x040fec00000810c0 */
[----:B------:R-:W-:Y:S01]  /*1f240*/  HMMA.1688.F32.TF32 R72, R84, R24, R196 ;  /* 0x000000185448723c */ /* 0x000fe200000810c4 */
[----:B--2---:R-:W-:Y:S04]  /*1f250*/  LDS R117, [R252+UR7+0x11000] ;  /* 0x01100007fc757984 */ /* 0x004fe80008000800 */
[----:B------:R-:W1:-:S13]  /*1f260*/  LDS R119, [R252+UR7+0x11400] ;  /* 0x01140007fc777984 */ /* 0x000e5a0008000800 */
[----:B------:R-:W-:Y:S01]  /*1f270*/  IMAD.MOV.U32 R26, RZ, RZ, R68 ;  /* 0x000000ffff1a7224 */ /* 0x000fe200078e0044 */
[----:B------:R-:W-:Y:S01]  /*1f280*/  MOV R38, R70 ;  /* 0x0000004600267202 */ /* 0x000fe20000000f00 */
[----:B------:R-:W-:Y:S01]  /*1f290*/  IMAD.MOV.U32 R34, RZ, RZ, R69 ;  /* 0x000000ffff227224 */ /* 0x000fe200078e0045 */
[----:B------:R-:W-:Y:S01]  /*1f2a0*/  MOV R181, R146 ;  /* 0x0000009200b57202 */ /* 0x000fe20000000f00 */
[----:B------:R-:W-:Y:S01]  /*1f2b0*/  IMAD.MOV.U32 R39, RZ, RZ, R71 ;  /* 0x000000ffff277224 */ /* 0x000fe200078e0047 */
[C---:B------:R-:W-:Y:S01]  /*1f2c0*/  HMMA.1688.F32.TF32 R76, R84.reuse, R20, R148 ;  /* 0x00000014544c723c */ /* 0x040fe20000081094 */
[----:B------:R-:W-:Y:S01]  /*1f2d0*/  STL.64 [R1+0x1468], R74 ;  /* 0x0014684a01007387 */ /* 0x000fe20000100a00 */
[----:B------:R-:W-:Y:S02]  /*1f2e0*/  IMAD.MOV.U32 R180, RZ, RZ, R147 ;  /* 0x000000ffffb47224 */ /* 0x000fe400078e0093 */
[----:B------:R-:W-:Y:S01]  /*1f2f0*/  IMAD.MOV.U32 R182, RZ, RZ, R145 ;  /* 0x000000ffffb67224 */ /* 0x000fe200078e0091 */
[----:B------:R-:W-:Y:S01]  /*1f300*/  MOV R169, R137 ;  /* 0x0000008900a97202 */ /* 0x000fe20000000f00 */
[----:B------:R-:W-:Y:S01]  /*1f310*/  HMMA.1688.F32.TF32 R80, R84, R16, R152 ;  /* 0x000000105450723c */ /* 0x000fe20000081098 */
[----:B------:R2:W-:Y:S01]  /*1f320*/  STL.64 [R1+0x1460], R72 ;  /* 0x0014604801007387 */ /* 0x0005e20000100a00 */
[----:B------:R-:W-:-:S02]  /*1f330*/  IMAD.MOV.U32 R183, RZ, RZ, R144 ;  /* 0x000000ffffb77224 */ /* 0x000fc400078e0090 */
[----:B------:R-:W-:Y:S01]  /*1f340*/  IMAD.MOV.U32 R175, RZ, RZ, R156 ;  /* 0x000000ffffaf7224 */ /* 0x000fe200078e009c */
[----:B------:R-:W-:Y:S01]  /*1f350*/  LDS R161, [R252+UR7+0x11080] ;  /* 0x01108007fca17984 */ /* 0x000fe20008000800 */
[----:B------:R-:W-:Y:S01]  /*1f360*/  HMMA.1688.F32.TF32 R84, R84, R12, R104 ;  /* 0x0000000c5454723c */ /* 0x000fe20000081068 */
[----:B------:R-:W-:Y:S02]  /*1f370*/  IMAD.MOV.U32 R168, RZ, RZ, R136 ;  /* 0x000000ffffa87224 */ /* 0x000fe400078e0088 */
[----:B------:R-:W-:Y:S01]  /*1f380*/  IMAD.MOV.U32 R170, RZ, RZ, R138 ;  /* 0x000000ffffaa7224 */ /* 0x000fe200078e008a */
[----:B------:R-:W-:Y:S02]  /*1f390*/  LDS R163, [R252+UR7+0x11480] ;  /* 0x01148007fca37984 */ /* 0x000fe40008000800 */
[C---:B-1----:R-:W-:Y:S06]  /*1f3a0*/  HMMA.1688.F32.TF32 R68, R116.reuse, R8, R100 ;  /* 0x000000087444723c */ /* 0x042fec0000081064 */
[----:B--2---:R-:W-:Y:S01]  /*1f3b0*/  HMMA.1688.F32.TF32 R72, R116, R4, R96 ;  /* 0x000000047448723c */ /* 0x004fe20000081060 */
[----:B------:R-:W-:-:S15]  /*1f3c0*/  STL.64 [R1+0x1478], R78 ;  /* 0x0014784e01007387 */ /* 0x000fde0000100a00 */
[----:B------:R-:W-:-:S02]  /*1f3d0*/  NOP ;  /* 0x0000000000007918 */ /* 0x000fc40000000000 */
[----:B------:R-:W-:Y:S01]  /*1f3e0*/  IMAD.MOV.U32 R35, RZ, RZ, R68 ;  /* 0x000000ffff237224 */ /* 0x000fe200078e0044 */
[----:B------:R-:W-:Y:S01]  /*1f3f0*/  MOV R30, R69 ;  /* 0x00000045001e7202 */ /* 0x000fe20000000f00 */
[----:B------:R-:W-:Y:S02]  /*1f400*/  IMAD.MOV.U32 R31, RZ, RZ, R70 ;  /* 0x000000ffff1f7224 */ /* 0x000fe400078e0046 */
[----:B------:R-:W-:Y:S02]  /*1f410*/  IMAD.MOV.U32 R27, RZ, RZ, R71 ;  /* 0x000000ffff1b7224 */ /* 0x000fe400078e0047 */
[----:B------:R-:W-:Y:S01]  /*1f420*/  HMMA.1688.F32.TF32 R68, R116, R64, R108 ;  /* 0x000000407444723c */ /* 0x000fe2000008106c */
[----:B------:R-:W-:Y:S04]  /*1f430*/  STL.64 [R1+0x1470], R76 ;  /* 0x0014704c01007387 */ /* 0x000fe80000100a00 */
[----:B------:R-:W-:Y:S04]  /*1f440*/  STL.64 [R1+0x14a8], R82 ;  /* 0x0014a85201007387 */ /* 0x000fe80000100a00 */
[----:B------:R-:W-:Y:S04]  /*1f450*/  STL.64 [R1+0x14a0], R80 ;  /* 0x0014a05001007387 */ /* 0x000fe80000100a00 */
[----:B------:R-:W-:Y:S04]  /*1f460*/  STL [R1+0x145c], R86 ;  /* 0x00145c5601007387 */ /* 0x000fe80000100800 */
[----:B------:R-:W-:Y:S04]  /*1f470*/  STL [R1+0x1458], R87 ;  /* 0x0014585701007387 */ /* 0x000fe80000100800 */
[----:B------:R-:W2:Y:S04]  /*1f480*/  LDL.LU R104, [R1+0x2b0] ;  /* 0x0002b00001687983 */ /* 0x000ea80000300800 */
[----:B------:R-:W-:Y:S04]  /*1f490*/  STL.64 [R1+0xf0], R72 ;  /* 0x0000f04801007387 */ /* 0x000fe80000100a00 */
[----:B------:R-:W-:Y:S04]  /*1f4a0*/  STL.64 [R1+0xf8], R74 ;  /* 0x0000f84a01007387 */ /* 0x000fe80000100a00 */
[----:B------:R-:W-:Y:S04]  /*1f4b0*/  STL.64 [R1+0xe0], R68 ;  /* 0x0000e04401007387 */ /* 0x000fe80000100a00 */
[----:B------:R1:W-:Y:S04]  /*1f4c0*/  STL.64 [R1+0xe8], R70 ;  /* 0x0000e84601007387 */ /* 0x0003e80000100a00 */
[----:B------:R-:W2:Y:S04]  /*1f4d0*/  LDL.LU R105, [R1+0x2b4] ;  /* 0x0002b40001697983 */ /* 0x000ea80000300800 */
[----:B------:R-:W2:Y:S04]  /*1f4e0*/  LDL.LU R106, [R1+0x2b8] ;  /* 0x0002b800016a7983 */ /* 0x000ea80000300800 */
[----:B------:R-:W2:Y:S04]  /*1f4f0*/  LDL.LU R107, [R1+0x2bc] ;  /* 0x0002bc00016b7983 */ /* 0x000ea80000300800 */
[----:B------:R-:W1:Y:S04]  /*1f500*/  LDL.LU R192, [R1+0x320] ;  /* 0x0003200001c07983 */ /* 0x000e680000300800 */
[----:B------:R-:W1:Y:S04]  /*1f510*/  LDL.LU R193, [R1+0x324] ;  /* 0x0003240001c17983 */ /* 0x000e680000300800 */
[----:B------:R-:W1:Y:S04]  /*1f520*/  LDL.LU R194, [R1+0x328] ;  /* 0x0003280001c27983 */ /* 0x000e680000300800 */
[----:B------:R-:W1:Y:S01]  /*1f530*/  LDL.LU R195, [R1+0x32c] ;  /* 0x00032c0001c37983 */ /* 0x000e620000300800 */
[----:B------:R-:W-:-:S03]  /*1f540*/  MOV R100, R93 ;  /* 0x0000005d00647202 */ /* 0x000fc60000000f00 */
[----:B------:R-:W3:Y:S01]  /*1f550*/  LDL.LU R188, [R1+0xd0] ;  /* 0x0000d00001bc7983 */ /* 0x000ee20000300800 */
[----:B------:R-:W-:-:S03]  /*1f560*/  IMAD.MOV.U32 R101, RZ, RZ, R89 ;  /* 0x000000ffff657224 */ /* 0x000fc600078e0059 */
[----:B------:R-:W3:Y:S01]  /*1f570*/  LDL.LU R189, [R1+0xd4] ;  /* 0x0000d40001bd7983 */ /* 0x000ee20000300800 */
[----:B------:R-:W-:-:S03]  /*1f580*/  IMAD.MOV.U32 R102, RZ, RZ, R88 ;  /* 0x000000ffff667224 */ /* 0x000fc600078e0058 */
[----:B------:R-:W3:Y:S01]  /*1f590*/  LDL.LU R190, [R1+0xd8] ;  /* 0x0000d80001be7983 */ /* 0x000ee20000300800 */
[----:B------:R-:W-:-:S03]  /*1f5a0*/  MOV R103, R92 ;  /* 0x0000005c00677202 */ /* 0x000fc60000000f00 */
[----:B------:R-:W3:Y:S04]  /*1f5b0*/  LDL.LU R191, [R1+0xdc] ;  /* 0x0000dc0001bf7983 */ /* 0x000ee80000300800 */
[----:B------:R-:W4:Y:S04]  /*1f5c0*/  LDL.LU R93, [R1+0x1584] ;  /* 0x00158400015d7983 */ /* 0x000f280000300800 */
[----:B------:R-:W2:Y:S04]  /*1f5d0*/  LDL.LU R89, [R1+0x1580] ;  /* 0x0015800001597983 */ /* 0x000ea80000300800 */
[----:B------:R-:W2:Y:S04]  /*1f5e0*/  LDL.LU R88, [R1+0x157c] ;  /* 0x00157c0001587983 */ /* 0x000ea80000300800 */
[----:B------:R-:W4:Y:S04]  /*1f5f0*/  LDL.LU R92, [R1+0x1578] ;  /* 0x00157800015c7983 */ /* 0x000f280000300800 */
[----:B------:R-:W3:Y:S04]  /*1f600*/  LDL.LU R196, [R1+0xb0] ;  /* 0x0000b00001c47983 */ /* 0x000ee80000300800 */
[----:B------:R-:W3:Y:S04]  /*1f610*/  LDL.LU R197, [R1+0xb4] ;  /* 0x0000b40001c57983 */ /* 0x000ee80000300800 */
[----:B------:R-:W3:Y:S04]  /*1f620*/  LDL.LU R198, [R1+0xb8] ;  /* 0x0000b80001c67983 */ /* 0x000ee80000300800 */
[----:B------:R-:W3:Y:S04]  /*1f630*/  LDL.LU R199, [R1+0xbc] ;  /* 0x0000bc0001c77983 */ /* 0x000ee80000300800 */
[----:B------:R-:W2:Y:S04]  /*1f640*/  LDL.LU R90, [R1+0x318] ;  /* 0x00031800015a7983 */ /* 0x000ea80000300800 */
[----:B------:R-:W2:Y:S04]  /*1f650*/  LDL.LU R91, [R1+0x31c] ;  /* 0x00031c00015b7983 */ /* 0x000ea80000300800 */
        /* <DEDUP_REMOVED lines=18> */
[----:B-1----:R-:W-:-:S15]  /*1f780*/  HMMA.1688.F32.TF32 R68, R116, R56, R192 ;  /* 0x000000387444723c */ /* 0x002fde00000810c0 */
[----:B------:R-:W-:-:S09]  /*1f790*/  NOP ;  /* 0x0000000000007918 */ /* 0x000fd20000000000 */
[----:B------:R-:W-:Y:S01]  /*1f7a0*/  IMAD.MOV.U32 R86, RZ, RZ, R68 ;  /* 0x000000ffff567224 */ /* 0x000fe200078e0044 */
[----:B------:R-:W-:Y:S01]  /*1f7b0*/  MOV R14, R70 ;  /* 0x00000046000e7202 */ /* 0x000fe20000000f00 */
[----:B------:R-:W-:Y:S02]  /*1f7c0*/  IMAD.MOV.U32 R87, RZ, RZ, R69 ;  /* 0x000000ffff577224 */ /* 0x000fe400078e0045 */
[----:B------:R-:W-:Y:S02]  /*1f7d0*/  IMAD.MOV.U32 R15, RZ, RZ, R71 ;  /* 0x000000ffff0f7224 */ /* 0x000fe400078e0047 */
[C---:B---3--:R-:W-:Y:S06]  /*1f7e0*/  HMMA.1688.F32.TF32 R68, R116.reuse, R52, R196 ;  /* 0x000000347444723c */ /* 0x048fec00000810c4 */
[----:B------:R-:W-:-:S15]  /*1f7f0*/  HMMA.1688.F32.TF32 R72, R116, R60, R188 ;  /* 0x0000003c7448723c */ /* 0x000fde00000810bc */
[----:B------:R-:W-:-:S03]  /*1f800*/  NOP ;  /* 0x0000000000007918 */ /* 0x000fc60000000000 */
[----:B------:R-:W-:Y:S01]  /*1f810*/  IMAD.MOV.U32 R50, RZ, RZ, R68 ;  /* 0x000000ffff327224 */ /* 0x000fe200078e0044 */
[----:B------:R-:W-:Y:S01]  /*1f820*/  MOV R51, R69 ;  /* 0x0000004500337202 */ /* 0x000fe20000000f00 */
[----:B------:R-:W-:Y:S02]  /*1f830*/  IMAD.MOV.U32 R46, RZ, RZ, R70 ;  /* 0x000000ffff2e7224 */ /* 0x000fe400078e0046 */
[----:B------:R-:W-:Y:S02]  /*1f840*/  IMAD.MOV.U32 R47, RZ, RZ, R71 ;  /* 0x000000ffff2f7224 */ /* 0x000fe400078e0047 */
[C---:B--2---:R-:W-:Y:S06]  /*1f850*/  HMMA.1688.F32.TF32 R68, R116.reuse, R48, R88 ;  /* 0x000000307444723c */ /* 0x044fec0000081058 */
[----:B----4-:R-:W-:Y:S01]  /*1f860*/  HMMA.1688.F32.TF32 R88, R116, R40, R148 ;  /* 0x000000287458723c */ /* 0x010fe20000081094 */
[----:B------:R-:W-:Y:S04]  /*1f870*/  STL.64 [R1+0xd0], R72 ;  /* 0x0000d04801007387 */ /* 0x000fe80000100a00 */
[----:B------:R1:W-:-:S13]  /*1f880*/  STL.64 [R1+0xd8], R74 ;  /* 0x0000d84a01007387 */ /* 0x0003da0000100a00 */
[----:B------:R-:W-:Y:S01]  /*1f890*/  MOV R42, R68 ;  /* 0x00000044002a7202 */ /* 0x000fe20000000f00 */
[----:B------:R-:W-:Y:S01]  /*1f8a0*/  STL.64 [R1+0x14b8], R86 ;  /* 0x0014b85601007387 */ /* 0x000fe20000100a00 */
[----:B------:R-:W-:Y:S01]  /*1f8b0*/  IMAD.MOV.U32 R54, RZ, RZ, R69 ;  /* 0x000000ffff367224 */ /* 0x000fe200078e0045 */
[----:B------:R-:W-:Y:S02]  /*1f8c0*/  MOV R43, R71 ;  /* 0x00000047002b7202 */ /* 0x000fe40000000f00 */
[----:B------:R-:W-:Y:S01]  /*1f8d0*/  STL.64 [R1+0x14b0], R84 ;  /* 0x0014b05401007387 */ /* 0x000fe20000100a00 */
[----:B------:R-:W-:Y:S02]  /*1f8e0*/  IMAD.MOV.U32 R55, RZ, RZ, R70 ;  /* 0x000000ffff377224 */ /* 0x000fe400078e0046 */
[C---:B------:R-:W-:Y:S01]  /*1f8f0*/  HMMA.1688.F32.TF32 R68, R116.reuse, R44, R92 ;  /* 0x0000002c7444723c */ /* 0x040fe2000008105c */
[----:B------:R-:W-:Y:S05]  /*1f900*/  STL.64 [R1+0x1448], R90 ;  /* 0x0014485a01007387 */ /* 0x000fea0000100a00 */
[----:B------:R-:W-:Y:S01]  /*1f910*/  HMMA.1688.F32.TF32 R92, R116, R36, R152 ;  /* 0x00000024745c723c */ /* 0x000fe20000081098 */
[----:B------:R2:W-:Y:S04]  /*1f920*/  STL.64 [R1+0x1440], R88 ;  /* 0x0014405801007387 */ /* 0x0005e80000100a00 */
[----:B------:R-:W3:Y:S02]  /*1f930*/  LDL.LU R192, [R1+0x1f0] ;  /* 0x0001f00001c07983 */ /* 0x000ee40000300800 */
[----:B------:R-:W-:Y:S01]  /*1f940*/  IMAD.MOV.U32 R152, RZ, RZ, R127 ;  /* 0x000000ffff987224 */ /* 0x000fe200078e007f */
[----:B------:R-:W-:Y:S01]  /*1f950*/  MOV R127, R112 ;  /* 0x00000070007f7202 */ /* 0x000fe20000000f00 */
[----:B------:R-:W3:Y:S01]  /*1f960*/  LDL.LU R193, [R1+0x1f4] ;  /* 0x0001f40001c17983 */ /* 0x000ee20000300800 */
[----:B------:R-:W-:Y:S01]  /*1f970*/  IMAD.MOV.U32 R153, RZ, RZ, R126 ;  /* 0x000000ffff997224 */ /* 0x000fe200078e007e */
[----:B------:R-:W-:-:S02]  /*1f980*/  MOV R154, R125 ;  /* 0x0000007d009a7202 */ /* 0x000fc40000000f00 */
[----:B------:R-:W3:Y:S01]  /*1f990*/  LDL.LU R194, [R1+0x1f8] ;  /* 0x0001f80001c27983 */ /* 0x000ee20000300800 */
[----:B------:R-:W-:-:S03]  /*1f9a0*/  IMAD.MOV.U32 R126, RZ, RZ, R113 ;  /* 0x000000ffff7e7224 */ /* 0x000fc600078e0071 */
[----:B------:R-:W3:Y:S01]  /*1f9b0*/  LDL.LU R195, [R1+0x1fc] ;  /* 0x0001fc0001c37983 */ /* 0x000ee20000300800 */
[----:B------:R-:W-:Y:S01]  /*1f9c0*/  IMAD.MOV.U32 R155, RZ, RZ, R124 ;  /* 0x000000ffff9b7224 */ /* 0x000fe200078e007c */
[----:B------:R-:W-:Y:S01]  /*1f9d0*/  MOV R124, R115 ;  /* 0x00000073007c7202 */ /* 0x000fe20000000f00 */
[----:B------:R-:W-:Y:S01]  /*1f9e0*/  IMAD.MOV.U32 R125, RZ, RZ, R114 ;  /* 0x000000ffff7d7224 */ /* 0x000fe200078e0072 */
[----:B------:R-:W4:Y:S04]  /*1f9f0*/  LDL.LU R112, [R1+0x290] ;  /* 0x0002900001707983 */ /* 0x000f280000300800 */
[----:B------:R-:W4:Y:S04]  /*1fa00*/  LDL.LU R113, [R1+0x294] ;  /* 0x0002940001717983 */ /* 0x000f280000300800 */
[----:B------:R-:W4:Y:S04]  /*1fa10*/  LDL.LU R114, [R1+0x298] ;  /* 0x0002980001727983 */ /* 0x000f280000300800 */
[----:B------:R-:W4:Y:S01]  /*1fa20*/  LDL.LU R115, [R1+0x29c] ;  /* 0x00029c0001737983 */ /* 0x000f220000300800 */
[----:B------:R-:W-:Y:S01]  /*1fa30*/  IMAD.MOV.U32 R147, RZ, RZ, R120 ;  /* 0x000000ffff937224 */ /* 0x000fe200078e0078 */
[----:B------:R-:W-:Y:S01]  /*1fa40*/  MOV R145, R122 ;  /* 0x0000007a00917202 */ /* 0x000fe20000000f00 */
[----:B------:R-:W-:Y:S01]  /*1fa50*/  IMAD.MOV.U32 R146, RZ, RZ, R121 ;  /* 0x000000ffff927224 */ /* 0x000fe200078e0079 */
[----:B------:R-:W2:Y:S01]  /*1fa60*/  LDL.LU R120, [R1+0x1e0] ;  /* 0x0001e00001787983 */ /* 0x000ea20000300800 */
[----:B------:R-:W-:-:S03]  /*1fa70*/  IMAD.MOV.U32 R144, RZ, RZ, R123 ;  /* 0x000000ffff907224 */ /* 0x000fc600078e007b */
        /* <DEDUP_REMOVED lines=25> */
[----:B------:R-:W2:Y:S01]  /*1fc10*/  LDL.LU R137, [R1+0x156c] ;  /* 0x00156c0001897983 */ /* 0x000ea20000300800 */
[----:B------:R-:W-:Y:S03]  /*1fc20*/  HMMA.1688.F32.TF32 R96, R116, R32, R96 ;  /* 0x000000207460723c */ /* 0x000fe60000081060 */
[----:B------:R-:W2:Y:S01]  /*1fc30*/  LDL.LU R138, [R1+0x1568] ;  /* 0x00156800018a7983 */ /* 0x000ea20000300800 */
[----:B------:R-:W-:-:S03]  /*1fc40*/  IMAD.MOV.U32 R190, RZ, RZ, R130 ;  /* 0x000000ffffbe7224 */ /* 0x000fc600078e0082 */
[----:B------:R-:W2:Y:S01]  /*1fc50*/  LDL.LU R139, [R1+0x1564] ;  /* 0x00156400018b7983 */ /* 0x000ea20000300800 */
[C---:B------:R-:W-:Y:S01]  /*1fc60*/  HMMA.1688.F32.TF32 R100, R116.reuse, R28, R100 ;  /* 0x0000001c7464723c */ /* 0x040fe20000081064 */
[----:B------:R-:W-:Y:S02]  /*1fc70*/  MOV R191, R131 ;  /* 0x0000008300bf7202 */ /* 0x000fe40000000f00 */
[----:B------:R-:W2:Y:S03]  /*1fc80*/  LDL.LU R128, [R1+0x1560] ;  /* 0x0015600001807983 */ /* 0x000ea60000300800 */
[C---:B------:R-:W-:Y:S01]  /*1fc90*/  HMMA.1688.F32.TF32 R104, R116.reuse, R24, R104 ;  /* 0x000000187468723c */ /* 0x040fe20000081068 */
[----:B------:R-:W2:Y:S04]  /*1fca0*/  LDL.LU R129, [R1+0x155c] ;  /* 0x00155c0001817983 */ /* 0x000ea80000300800 */
[----:B------:R-:W2:Y:S01]  /*1fcb0*/  LDL.LU R130, [R1+0x1558] ;  /* 0x0015580001827983 */ /* 0x000ea20000300800 */
[C---:B------:R-:W-:Y:S03]  /*1fcc0*/  HMMA.1688.F32.TF32 R108, R116.reuse, R20, R108 ;  /* 0x00000014746c723c */ /* 0x040fe6000008106c */
[----:B------:R-:W2:Y:S03]  /*1fcd0*/  LDL.LU R131, [R1+0x1554] ;  /* 0x0015540001837983 */ /* 0x000ea60000300800 */
[C---:B----4-:R-:W-:Y:S06]  /*1fce0*/  HMMA.1688.F32.TF32 R112, R116.reuse, R16, R112 ;  /* 0x000000107470723c */ /* 0x050fec0000081070 */
[----:B---3--:R-:W-:Y:S07]  /*1fcf0*/  HMMA.1688.F32.TF32 R116, R116, R12, R192 ;  /* 0x0000000c7474723c */ /* 0x008fee00000810c0 */
[----:B------:R-:W-:Y:S01]  /*1fd00*/  IMAD.MOV.U32 R192, RZ, RZ, R157 ;  /* 0x000000ffffc07224 */ /* 0x000fe200078e009d */
[----:B------:R-:W-:Y:S01]  /*1fd10*/  MOV R194, R159 ;  /* 0x0000009f00c27202 */ /* 0x000fe20000000f00 */
[----:B------:R-:W3:Y:S01]  /*1fd20*/  LDL.LU R157, [R1+0x1550] ;  /* 0x00155000019d7983 */ /* 0x000ee20000300800 */
[----:B------:R-:W-:-:S03]  /*1fd30*/  IMAD.MOV.U32 R193, RZ, RZ, R158 ;  /* 0x000000ffffc17224 */ /* 0x000fc600078e009e */
[----:B------:R-:W3:Y:S04]  /*1fd40*/  LDL.LU R158, [R1+0x154c] ;  /* 0x00154c00019e7983 */ /* 0x000ee80000300800 */
[----:B------:R-:W3:Y:S04]  /*1fd50*/  LDL.LU R159, [R1+0x1548] ;  /* 0x00154800019f7983 */ /* 0x000ee80000300800 */
[----:B------:R-:W4:Y:S01]  /*1fd60*/  LDL.LU R195, [R1+0x16c] ;  /* 0x00016c0001c37983 */ /* 0x000f220000300800 */
[----:B------:R-:W-:-:S05]  /*1fd70*/  LOP3.LUT R79, R241, 0x40, RZ, 0x3c, !PT ;  /* 0x00000040f14f7812 */ /* 0x000fca00078e3cff */
[----:B------:R-:W-:Y:S04]  /*1fd80*/  LDS R160, [R79+UR7+0x11080] ;  /* 0x011080074fa07984 */ /* 0x000fe80008000800 */
[----:B------:R-:W4:Y:S01]  /*1fd90*/  LDS R162, [R79+UR7+0x11480] ;  /* 0x011480074fa27984 */ /* 0x000f220008000800 */
[C---:B--2---:R-:W-:Y:S06]  /*1fda0*/  HMMA.1688.F32.TF32 R120, R184.reuse, R8, R120 ;  /* 0x00000008b878723c */ /* 0x044fec0000081078 */
[C---:B------:R-:W-:Y:S06]  /*1fdb0*/  HMMA.1688.F32.TF32 R124, R184.reuse, R4, R124 ;  /* 0x00000004b87c723c */ /* 0x040fec000008107c */
[C---:B------:R-:W-:Y:S06]  /*1fdc0*/  HMMA.1688.F32.TF32 R132, R184.reuse, R60, R132 ;  /* 0x0000003cb884723c */ /* 0x040fec0000081084 */
[C---:B------:R-:W-:Y:S06]  /*1fdd0*/  HMMA.1688.F32.TF32 R140, R184.reuse, R52, R140 ;  /* 0x00000034b88c723c */ /* 0x040fec000008108c */
[C---:B------:R-:W-:Y:S06]  /*1fde0*/  HMMA.1688.F32.TF32 R144, R184.reuse, R48, R144 ;  /* 0x00000030b890723c */ /* 0x040fec0000081090 */
[C---:B------:R-:W-:Y:S06]  /*1fdf0*/  HMMA.1688.F32.TF32 R148, R184.reuse, R44, R148 ;  /* 0x0000002cb894723c */ /* 0x040fec0000081094 */
[C---:B------:R-:W-:Y:S06]  /*1fe00*/  HMMA.1688.F32.TF32 R152, R184.reuse, R40, R152 ;  /* 0x00000028b898723c */ /* 0x040fec0000081098 */
[C---:B------:R-:W-:Y:S01]  /*1fe10*/  HMMA.1688.F32.TF32 R164, R184.reuse, R32, R196 ;  /* 0x00000020b8a4723c */ /* 0x040fe200000810c4 */
[----:B------:R-:W2:Y:S04]  /*1fe20*/  LDL.LU R196, [R1+0x150] ;  /* 0x0001500001c47983 */ /* 0x000ea80000300800 */
[----:B------:R-:W2:Y:S01]  /*1fe30*/  LDL.LU R197, [R1+0x154] ;  /* 0x0001540001c57983 */ /* 0x000ea20000300800 */
[C---:B------:R-:W-:Y:S03]  /*1fe40*/  HMMA.1688.F32.TF32 R168, R184.reuse, R28, R168 ;  /* 0x0000001cb8a8723c */ /* 0x040fe600000810a8 */
[----:B------:R-:W2:Y:S03]  /*1fe50*/  LDL.LU R198, [R1+0x158] ;  /* 0x0001580001c67983 */ /* 0x000ea60000300800 */
[C---:B------:R-:W-:Y:S01]  /*1fe60*/  HMMA.1688.F32.TF32 R172, R184.reuse, R24, R172 ;  /* 0x00000018b8ac723c */ /* 0x040fe200000810ac */
[----:B------:R-:W2:Y:S05]  /*1fe70*/  LDL.LU R199, [R1+0x15c] ;  /* 0x00015c0001c77983 */ /* 0x000eaa0000300800 */
[C---:B------:R-:W-:Y:S06]  /*1fe80*/  HMMA.1688.F32.TF32 R176, R184.reuse, R20, R176 ;  /* 0x00000014b8b0723c */ /* 0x040fec00000810b0 */
[C---:B------:R-:W-:Y:S06]  /*1fe90*/  HMMA.1688.F32.TF32 R136, R184.reuse, R56, R136 ;  /* 0x00000038b888723c */ /* 0x040fec0000081088 */
[C---:B------:R-:W-:Y:S06]  /*1fea0*/  HMMA.1688.F32.TF32 R180, R184.reuse, R16, R180 ;  /* 0x00000010b8b4723c */ /* 0x040fec00000810b4 */
[----:B------:R-:W-:Y:S01]  /*1feb0*/  HMMA.1688.F32.TF32 R128, R184, R64, R128 ;  /* 0x00000040b880723c */ /* 0x000fe20000081080 */
[----:B-1----:R-:W-:Y:S01]  /*1fec0*/  IMAD.MOV.U32 R75, RZ, RZ, R68 ;  /* 0x000000ffff4b7224 */ /* 0x002fe200078e0044 */
[----:B------:R-:W-:Y:S01]  /*1fed0*/  MOV R73, R70 ;  /* 0x0000004600497202 */ /* 0x000fe20000000f00 */
[----:B------:R-:W-:Y:S01]  /*1fee0*/  IMAD.MOV.U32 R74, RZ, RZ, R69 ;  /* 0x000000ffff4a7224 */ /* 0x000fe200078e0045 */
[----:B------:R-:W-:Y:S01]  /*1fef0*/  MOV R69, R210 ;  /* 0x000000d200457202 */ /* 0x000fe20000000f00 */
[----:B------:R-:W-:-:S02]  /*1ff00*/  IMAD.MOV.U32 R68, RZ, RZ, R209 ;  /* 0x000000ffff447224 */ /* 0x000fc400078e00d1 */
[----:B------:R-:W-:Y:S02]  /*1ff10*/  IMAD.MOV.U32 R72, RZ, RZ, R71 ;  /* 0x000000ffff487224 */ /* 0x000fe400078e0047 */
[----:B------:R-:W-:Y:S02]  /*1ff20*/  IMAD.MOV.U32 R70, RZ, RZ, R211 ;  /* 0x000000ffff467224 */ /* 0x000fe400078e00d3 */
[----:B------:R-:W-:Y:S01]  /*1ff30*/  IMAD.MOV.U32 R71, RZ, RZ, R204 ;  /* 0x000000ffff477224 */ /* 0x000fe200078e00cc */
[----:B------:R-:W-:Y:S01]  /*1ff40*/  MOV R88, R205 ;  /* 0x000000cd00587202 */ /* 0x000fe20000000f00 */
[----:B------:R-:W-:Y:S01]  /*1ff50*/  IMAD.MOV.U32 R89, RZ, RZ, R206 ;  /* 0x000000ffff597224 */ /* 0x000fe200078e00ce */
[----:B------:R-:W-:Y:S01]  /*1ff60*/  MOV R91, R201 ;  /* 0x000000c9005b7202 */ /* 0x000fe20000000f00 */
[----:B------:R-:W-:Y:S02]  /*1ff70*/  IMAD.MOV.U32 R90, RZ, RZ, R200 ;  /* 0x000000ffff5a7224 */ /* 0x000fe400078e00c8 */
[----:B------:R-:W-:Y:S01]  /*1ff80*/  IMAD.MOV.U32 R80, RZ, RZ, R202 ;  /* 0x000000ffff507224 */ /* 0x000fe200078e00ca */
[----:B------:R-:W-:Y:S01]  /*1ff90*/  MOV R82, R207 ;  /* 0x000000cf00527202 */ /* 0x000fe20000000f00 */
[----:B------:R-:W-:Y:S01]  /*1ffa0*/  IMAD.MOV.U32 R81, RZ, RZ, R203 ;  /* 0x000000ffff517224 */ /* 0x000fe200078e00cb */
[----:B------:R-:W-:Y:S01]  /*1ffb0*/  MOV R85, R227 ;  /* 0x000000e300557202 */ /* 0x000fe20000000f00 */
[----:B------:R-:W-:-:S02]  /*1ffc0*/  IMAD.MOV.U32 R84, RZ, RZ, R219 ;  /* 0x000000ffff547224 */ /* 0x000fc400078e00db */
[----:B------:R-:W-:Y:S01]  /*1ffd0*/  IMAD.MOV.U32 R86, RZ, RZ, R235 ;  /* 0x000000ffff567224 */ /* 0x000fe200078e00eb */
[C---:B---3--:R-:W-:Y:S06]  /*1ffe0*/  HMMA.1688.F32.TF32 R156, R184.reuse, R36, R156 ;  /* 0x00000024b89c723c */ /* 0x048fec000008109c */
[----:B------:R-:W-:Y:S01]  /*1fff0*/  HMMA.1688.F32.TF32 R184, R184, R12, R188 ;  /* 0x0000000cb8b8723c */ /* 0x000fe200000810bc */
[----:B------:R-:W-:Y:S04]  /*20000*/  LDS R188, [R241+UR7+0x11800] ;  /* 0x01180007f1bc7984 */ /* 0x000fe80008000800 */
[----:B------:R-:W-:Y:S01]  /*20010*/  LDS R190, [R241+UR7+0x11c00] ;  /* 0x011c0007f1be7984 */ /* 0x000fe20008000800 */
[----:B----4-:R-:W-:Y:S03]  /*20020*/  HMMA.1688.F32.TF32 R192, R160, R8, R192 ;  /* 0x00000008a0c0723c */ /* 0x010fe600000810c0 */
[----:B------:R-:W-:Y:S04]  /*20030*/  LDS R189, [R2+UR7+0x11800] ;  /* 0x0118000702bd7984 */ /* 0x000fe80008000800 */
[----:B------:R-:W1:Y:S10]  /*20040*/  LDS R191, [R2+UR7+0x11c00] ;  /* 0x011c000702bf7984 */ /* 0x000e740008000800 */
[----:B------:R3:W-:Y:S04]  /*20050*/  STL [R1+0x142c], R184 ;  /* 0x00142cb801007387 */ /* 0x0007e80000100800 */
[----:B------:R4:W-:Y:S04]  /*20060*/  STL [R1+0x1428], R185 ;  /* 0x001428b901007387 */ /* 0x0009e80000100800 */
[----:B------:R4:W-:Y:S01]  /*20070*/  STL [R1+0x1424], R186 ;  /* 0x001424ba01007387 */ /* 0x0009e20000100800 */
[----:B---3--:R-:W-:-:S03]  /*20080*/  IMAD.MOV.U32 R184, RZ, RZ, R213 ;  /* 0x000000ffffb87224 */ /* 0x008fc600078e00d5 */
[----:B------:R3:W-:Y:S01]  /*20090*/  STL [R1+0x1420], R187 ;  /* 0x001420bb01007387 */ /* 0x0007e20000100800 */
[----:B----4-:R-:W-:-:S03]  /*200a0*/  IMAD.MOV.U32 R185, RZ, RZ, R214 ;  /* 0x000000ffffb97224 */ /* 0x010fc600078e00d6 */
[----:B------:R-:W4:Y:S01]  /*200b0*/  LDL.LU R213, [R1+0x1544] ;  /* 0x0015440001d57983 */ /* 0x000f220000300800 */
[----:B------:R-:W-:-:S03]  /*200c0*/  MOV R186, R215 ;  /* 0x000000d700ba7202 */ /* 0x000fc60000000f00 */
[----:B------:R-:W4:Y:S01]  /*200d0*/  LDL.LU R214, [R1+0x1540] ;  /* 0x0015400001d67983 */ /* 0x000f220000300800 */
[----:B---3--:R-:W-:-:S03]  /*200e0*/  IMAD.MOV.U32 R187, RZ, RZ, R208 ;  /* 0x000000ffffbb7224 */ /* 0x008fc600078e00d0 */
[----:B------:R-:W4:Y:S04]  /*200f0*/  LDL.LU R215, [R1+0x153c] ;  /* 0x00153c0001d77983 */ /* 0x000f280000300800 */
[----:B------:R-:W3:Y:S04]  /*20100*/  LDL.LU R208, [R1+0x1538] ;  /* 0x0015380001d07983 */ /* 0x000ee80000300800 */
[----:B------:R-:W3:Y:S04]  /*20110*/  LDL.LU R209, [R1+0x1534] ;  /* 0x0015340001d17983 */ /* 0x000ee80000300800 */
[----:B------:R-:W3:Y:S04]  /*20120*/  LDL.LU R210, [R1+0x1530] ;  /* 0x0015300001d27983 */ /* 0x000ee80000300800 */
[----:B------:R-:W3:Y:S04]  /*20130*/  LDL.LU R211, [R1+0x152c] ;  /* 0x00152c0001d37983 */ /* 0x000ee80000300800 */
[----:B------:R-:W4:Y:S04]  /*20140*/  LDL.LU R204, [R1+0x1528] ;  /* 0x0015280001cc7983 */ /* 0x000f280000300800 */
[----:B------:R1:W-:Y:S04]  /*20150*/  STL [R1+0x1438], R192 ;  /* 0x001438c001007387 */ /* 0x0003e80000100800 */
[----:B------:R2:W-:Y:S04]  /*20160*/  STL [R1+0x1434], R193 ;  /* 0x001434c101007387 */ /* 0x0005e80000100800 */
[----:B------:R2:W-:Y:S04]  /*20170*/  STL [R1+0x1430], R194 ;  /* 0x001430c201007387 */ /* 0x0005e80000100800 */
[----:B------:R2:W-:Y:S04]  /*20180*/  STL [R1+0x141c], R195 ;  /* 0x00141cc301007387 */ /* 0x0005e80000100800 */
[----:B-1----:R-:W3:Y:S04]  /*20190*/  LDL.LU R192, [R1+0x140] ;  /* 0x0001400001c07983 */ /* 0x002ee80000300800 */
[----:B--2---:R-:W3:Y:S04]  /*201a0*/  LDL.LU R193, [R1+0x144] ;  /* 0x0001440001c17983 */ /* 0x004ee80000300800 */
[----:B------:R-:W3:Y:S04]  /*201b0*/  LDL.LU R194, [R1+0x148] ;  /* 0x0001480001c27983 */ /* 0x000ee80000300800 */
[----:B------:R-:W3:Y:S04]  /*201c0*/  LDL.LU R195, [R1+0x14c] ;  /* 0x00014c0001c37983 */ /* 0x000ee80000300800 */
[----:B------:R-:W4:Y:S04]  /*201d0*/  LDL.LU R205, [R1+0x1524] ;  /* 0x0015240001cd7983 */ /* 0x000f280000300800 */
[----:B------:R-:W4:Y:S04]  /*201e0*/  LDL.LU R206, [R1+0x1520] ;  /* 0x0015200001ce7983 */ /* 0x000f280000300800 */
[----:B------:R-:W2:Y:S04]  /*201f0*/  LDL.LU R200, [R1+0x151c] ;  /* 0x00151c0001c87983 */ /* 0x000ea80000300800 */
[----:B------:R-:W2:Y:S04]  /*20200*/  LDL.LU R201, [R1+0x1518] ;  /* 0x0015180001c97983 */ /* 0x000ea80000300800 */
[----:B------:R-:W2:Y:S04]  /*20210*/  LDL.LU R202, [R1+0x1514] ;  /* 0x0015140001ca7983 */ /* 0x000ea80000300800 */
[----:B------:R-:W2:Y:S04]  /*20220*/  LDL.LU R203, [R1+0x1510] ;  /* 0x0015100001cb7983 */ /* 0x000ea80000300800 */
[----:B------:R-:W4:Y:S04]  /*20230*/  LDL.LU R207, [R1+0x150c] ;  /* 0x00150c0001cf7983 */ /* 0x000f280000300800 */
[----:B------:R-:W2:Y:S04]  /*20240*/  LDL.LU R219, [R1+0x1508] ;  /* 0x0015080001db7983 */ /* 0x000ea80000300800 */
[----:B------:R-:W2:Y:S04]  /*20250*/  LDL.LU R227, [R1+0x1504] ;  /* 0x0015040001e37983 */ /* 0x000ea80000300800 */
[----:B------:R-:W2:Y:S04]  /*20260*/  LDL.LU R235, [R1+0x1500] ;  /* 0x0015000001eb7983 */ /* 0x000ea80000300800 */
[----:B------:R-:W4:Y:S01]  /*20270*/  LDL.LU R87, [R1+0x1c] ;  /* 0x00001c0001577983 */ /* 0x000f220000300800 */
[----:B------:R-:W-:-:S07]  /*20280*/  IMAD.MOV.U32 R83, RZ, RZ, R242 ;  /* 0x000000ffff537224 */ /* 0x000fce00078e00f2 */
[----:B------:R-:W-:Y:S06]  /*20290*/  HMMA.1688.F32.TF32 R80, R188, R10, R80 ;  /* 0x0000000abc50723c */ /* 0x000fec0000081050 */
[----:B------:R-:W-:-:S15]  /*202a0*/  HMMA.1688.F32.TF32 R68, R160, R20, R68 ;  /* 0x00000014a044723c */ /* 0x000fde0000081044 */
[----:B------:R-:W-:-:S03]  /*202b0*/  NOP ;  /* 0x0000000000007918 */ /* 0x000fc60000000000 */
[----:B------:R-:W-:Y:S01]  /*202c0*/  MOV R21, R82 ;  /* 0x0000005200157202 */ /* 0x000fe20000000f00 */
[----:B------:R-:W-:Y:S01]  /*202d0*/  IMAD.MOV.U32 R20, RZ, RZ, R83 ;  /* 0x000000ffff147224 */ /* 0x000fe200078e0053 */
[C---:B------:R-:W-:Y:S06]  /*202e0*/  HMMA.1688.F32.TF32 R88, R160.reuse, R16, R88 ;  /* 0x00000010a058723c */ /* 0x040fec0000081058 */
[----:B------:R-:W-:Y:S01]  /*202f0*/  HMMA.1688.F32.TF32 R196, R160, R4, R196 ;  /* 0x00000004a0c4723c */ /* 0x000fe200000810c4 */
[----:B------:R-:W-:-:S05]  /*20300*/  IMAD.MOV.U32 R76, RZ, RZ, R18 ;  /* 0x000000ffff4c7224 */ /* 0x000fca00078e0012 */
[----:B------:R-:W-:Y:S01]  /*20310*/  HMMA.1688.F32.TF32 R228, R160, R36, R228 ;  /* 0x00000024a0e4723c */ /* 0x000fe200000810e4 */
[----:B------:R-:W-:Y:S01]  /*20320*/  IMAD.MOV.U32 R77, RZ, RZ, R19 ;  /* 0x000000ffff4d7224 */ /* 0x000fe200078e0013 */
[----:B------:R-:W-:-:S04]  /*20330*/  MOV R78, R22 ;  /* 0x00000016004e7202 */ /* 0x000fc80000000f00 */
[C---:B------:R-:W-:Y:S06]  /*20340*/  HMMA.1688.F32.TF32 R220, R160.reuse, R44, R220 ;  /* 0x0000002ca0dc723c */ /* 0x040fec00000810dc */
[----:B---3--:R-:W-:-:S15]  /*20350*/  HMMA.1688.F32.TF32 R192, R160, R28, R192 ;  /* 0x0000001ca0c0723c */ /* 0x008fde00000810c0 */
[----:B------:R-:W-:-:S08]  /*20360*/  NOP ;  /* 0x0000000000007918 */ /* 0x000fd00000000000 */
[----:B------:R-:W-:Y:S01]  /*20370*/  STL.64 [R1+0x150], R192 ;  /* 0x000150c001007387 */ /* 0x000fe20000100a00 */
[----:B------:R-:W-:-:S03]  /*20380*/  IMAD.MOV.U32 R242, RZ, RZ, R195 ;  /* 0x000000fffff27224 */ /* 0x000fc600078e00c3 */
[----:B------:R1:W-:Y:S02]  /*20390*/  STL [R1+0x158], R194 ;  /* 0x000158c201007387 */ /* 0x0003e40000100800 */
[----:B-1----:R-:W-:Y:S07]  /*203a0*/  HMMA.1688.F32.TF32 R192, R160, R24, R184 ;  /* 0x00000018a0c0723c */ /* 0x002fee00000810b8 */
[----:B------:R-:W-:Y:S02]  /*203b0*/  IMAD.MOV.U32 R25, RZ, RZ, R80 ;  /* 0x000000ffff197224 */ /* 0x000fe400078e0050 */
[----:B------:R-:W-:-:S02]  /*203c0*/  IMAD.MOV.U32 R24, RZ, RZ, R81 ;  /* 0x000000ffff187224 */ /* 0x000fc400078e0051 */
[----:B------:R-:W-:Y:S06]  /*203d0*/  HMMA.1688.F32.TF32 R80, R188, R6, R248 ;  /* 0x00000006bc50723c */ /* 0x000fec00000810f8 */
[----:B----4-:R-:W-:-:S15]  /*203e0*/  HMMA.1688.F32.TF32 R84, R160, R12, R84 ;  /* 0x0000000ca054723c */ /* 0x010fde0000081054 */
[----:B------:R-:W-:-:S03]  /*203f0*/  NOP ;  /* 0x0000000000007918 */ /* 0x000fc60000000000 */
[----:B------:R-:W-:Y:S01]  /*20400*/  IMAD.MOV.U32 R17, RZ, RZ, R80 ;  /* 0x000000ffff117224 */ /* 0x000fe200078e0050 */
[----:B------:R-:W-:Y:S01]  /*20410*/  MOV R16, R81 ;  /* 0x0000005100107202 */ /* 0x000fe20000000f00 */
[----:B------:R-:W-:Y:S02]  /*20420*/  IMAD.MOV.U32 R13, RZ, RZ, R82 ;  /* 0x000000ffff0d7224 */ /* 0x000fe400078e0052 */
[----:B------:R-:W-:Y:S02]  /*20430*/  IMAD.MOV.U32 R12, RZ, RZ, R83 ;  /* 0x000000ffff0c7224 */ /* 0x000fe400078e0053 */
[----:B------:R-:W-:Y:S01]  /*20440*/  HMMA.1688.F32.TF32 R80, R188, R66, R244 ;  /* 0x00000042bc50723c */ /* 0x000fe200000810f4 */
[----:B------:R-:W-:Y:S01]  /*20450*/  MOV R185, R192 ;  /* 0x000000c000b97202 */ /* 0x000fe20000000f00 */
[----:B------:R-:W-:Y:S01]  /*20460*/  IMAD.MOV.U32 R186, RZ, RZ, R193 ;  /* 0x000000ffffba7224 */ /* 0x000fe200078e00c1 */
[----:B------:R-:W-:Y:S01]  /*20470*/  MOV R192, R68 ;  /* 0x0000004400c07202 */ /* 0x000fe20000000f00 */
[----:B------:R-:W-:Y:S01]  /*20480*/  IMAD.MOV.U32 R187, RZ, RZ, R194 ;  /* 0x000000ffffbb7224 */ /* 0x000fe200078e00c2 */
[----:B------:R-:W-:Y:S01]  /*20490*/  MOV R184, R71 ;  /* 0x0000004700b87202 */ /* 0x000fe20000000f00 */
[----:B------:R-:W-:-:S02]  /*204a0*/  IMAD.MOV.U32 R193, RZ, RZ, R69 ;  /* 0x000000ffffc17224 */ /* 0x000fc400078e0045 */
[----:B------:R-:W-:Y:S01]  /*204b0*/  IMAD.MOV.U32 R194, RZ, RZ, R70 ;  /* 0x000000ffffc27224 */ /* 0x000fe200078e0046 */
[----:B------:R-:W-:Y:S01]  /*204c0*/  MOV R70, R3 ;  /* 0x0000000300467202 */ /* 0x000fe20000000f00 */
[----:B------:R-:W-:Y:S02]  /*204d0*/  IMAD.MOV.U32 R68, RZ, RZ, R243 ;  /* 0x000000ffff447224 */ /* 0x000fe400078e00f3 */
[----:B------:R-:W-:Y:S02]  /*204e0*/  IMAD.MOV.U32 R69, RZ, RZ, R240 ;  /* 0x000000ffff457224 */ /* 0x000fe400078e00f0 */
[----:B------:R-:W-:-:S10]  /*204f0*/  IMAD.MOV.U32 R71, RZ, RZ, R0 ;  /* 0x000000ffff477224 */ /* 0x000fd400078e0000 */
[----:B------:R-:W-:Y:S01]  /*20500*/  MOV R9, R80 ;  /* 0x0000005000097202 */ /* 0x000fe20000000f00 */
[----:B------:R-:W-:Y:S01]  /*20510*/  IMAD.MOV.U32 R8, RZ, RZ, R81 ;  /* 0x000000ffff087224 */ /* 0x000fe200078e0051 */
[----:B------:R-:W-:Y:S01]  /*20520*/  MOV R4, R83 ;  /* 0x0000005300047202 */ /* 0x000fe20000000f00 */
[----:B------:R-:W-:Y:S02]  /*20530*/  IMAD.MOV.U32 R5, RZ, RZ, R82 ;  /* 0x000000ffff057224 */ /* 0x000fe400078e0052 */
[C---:B------:R-:W-:Y:S06]  /*20540*/  HMMA.1688.F32.TF32 R80, R188.reuse, R62, R236 ;  /* 0x0000003ebc50723c */ /* 0x040fec00000810ec */
[----:B------:R-:W-:Y:S01]  /*20550*/  HMMA.1688.F32.TF32 R68, R188, R58, R68 ;  /* 0x0000003abc44723c */ /* 0x000fe20000081044 */
[----:B------:R-:W-:Y:S01]  /*20560*/  IMAD.MOV.U32 R3, RZ, RZ, R86 ;  /* 0x000000ffff037224 */ /* 0x000fe200078e0056 */
[----:B------:R-:W-:-:S04]  /*20570*/  MOV R0, R87 ;  /* 0x0000005700007202 */ /* 0x000fc80000000f00 */
[C---:B------:R-:W-:Y:S07]  /*20580*/  HMMA.1688.F32.TF32 R204, R160.reuse, R60, R204 ;  /* 0x0000003ca0cc723c */ /* 0x040fee00000810cc */
[----:B------:R-:W-:Y:S01]  /*20590*/  MOV R61, R84 ;  /* 0x00000054003d7202 */ /* 0x000fe20000000f00 */
[----:B------:R-:W-:Y:S01]  /*205a0*/  IMAD.MOV.U32 R60, RZ, RZ, R85 ;  /* 0x000000ffff3c7224 */ /* 0x000fe200078e0055 */
[----:B------:R-:W3:Y:S01]  /*205b0*/  LDL.LU R84, [R1+0x50] ;  /* 0x0000500001547983 */ /* 0x000ee20000300800 */
[----:B--2---:R-:W-:Y:S03]  /*205c0*/  HMMA.1688.F32.TF32 R232, R160, R32, R232 ;  /* 0x00000020a0e8723c */ /* 0x004fe600000810e8 */
[----:B------:R-:W3:Y:S01]  /*205d0*/  LDL.LU R85, [R1+0x54] ;  /* 0x0000540001557983 */ /* 0x000ee20000300800 */
[----:B------:R-:W-:-:S03]  /*205e0*/  MOV R29, R82 ;  /* 0x00000052001d7202 */ /* 0x000fc60000000f00 */
[----:B------:R-:W3:Y:S01]  /*205f0*/  LDL.LU R86, [R1+0x58] ;  /* 0x0000580001567983 */ /* 0x000ee20000300800 */
[----:B------:R-:W-:Y:S02]  /*20600*/  IMAD.MOV.U32 R33, RZ, RZ, R80 ;  /* 0x000000ffff217224 */ /* 0x000fe400078e0050 */
[----:B------:R-:W-:Y:S01]  /*20610*/  IMAD.MOV.U32 R32, RZ, RZ, R81 ;  /* 0x000000ffff207224 */ /* 0x000fe200078e0051 */
[----:B------:R-:W3:Y:S01]  /*20620*/  LDL.LU R87, [R1+0x5c] ;  /* 0x00005c0001577983 */ /* 0x000ee20000300800 */
[----:B------:R-:W-:-:S03]  /*20630*/  IMAD.MOV.U32 R28, RZ, RZ, R83 ;  /* 0x000000ffff1c7224 */ /* 0x000fc600078e0053 */
[----:B------:R-:W2:Y:S01]  /*20640*/  LDL.LU R80, [R1+0x40] ;  /* 0x0000400001507983 */ /* 0x000ea20000300800 */
[----:B------:R-:W-:-:S03]  /*20650*/  IMAD.MOV.U32 R243, RZ, RZ, R88 ;  /* 0x000000fffff37224 */ /* 0x000fc600078e0058 */
[----:B------:R-:W2:Y:S01]  /*20660*/  LDL.LU R81, [R1+0x44] ;  /* 0x0000440001517983 */ /* 0x000ea20000300800 */
[C---:B------:R-:W-:Y:S01]  /*20670*/  HMMA.1688.F32.TF32 R200, R160.reuse, R64, R200 ;  /* 0x00000040a0c8723c */ /* 0x040fe200000810c8 */
[----:B------:R-:W-:Y:S02]  /*20680*/  MOV R240, R89 ;  /* 0x0000005900f07202 */ /* 0x000fe40000000f00 */
[----:B------:R-:W2:Y:S04]  /*20690*/  LDL.LU R82, [R1+0x48] ;  /* 0x0000480001527983 */ /* 0x000ea80000300800 */
[----:B------:R-:W2:Y:S01]  /*206a0*/  LDL.LU R83, [R1+0x4c] ;  /* 0x00004c0001537983 */ /* 0x000ea20000300800 */
[----:B------:R-:W-:Y:S01]  /*206b0*/  IMAD.MOV.U32 R65, RZ, RZ, R90 ;  /* 0x000000ffff417224 */ /* 0x000fe200078e005a */
[----:B------:R-:W-:Y:S02]  /*206c0*/  HMMA.1688.F32.TF32 R224, R160, R40, R224 ;  /* 0x00000028a0e0723c */ /* 0x000fe400000810e0 */
[----:B------:R-:W4:Y:S01]  /*206d0*/  LDL.LU R88, [R1+0x20] ;  /* 0x0000200001587983 */ /* 0x000f220000300800 */
[----:B------:R-:W-:-:S03]  /*206e0*/  IMAD.MOV.U32 R64, RZ, RZ, R91 ;  /* 0x000000ffff407224 */ /* 0x000fc600078e005b */
[----:B------:R-:W4:Y:S01]  /*206f0*/  LDL.LU R89, [R1+0x24] ;  /* 0x0000240001597983 */ /* 0x000f220000300800 */
[----:B------:R-:W-:Y:S01]  /*20700*/  IMAD.MOV.U32 R41, RZ, RZ, R68 ;  /* 0x000000ffff297224 */ /* 0x000fe200078e0044 */
[----:B------:R-:W-:Y:S02]  /*20710*/  MOV R40, R69 ;  /* 0x0000004500287202 */ /* 0x000fe40000000f00 */
[----:B------:R-:W4:Y:S01]  /*20720*/  LDL.LU R90, [R1+0x28] ;  /* 0x00002800015a7983 */ /* 0x000f220000300800 */
[----:B------:R-:W-:-:S03]  /*20730*/  IMAD.MOV.U32 R37, RZ, RZ, R70 ;  /* 0x000000ffff257224 */ /* 0x000fc600078e0046 */
[----:B------:R-:W4:Y:S01]  /*20740*/  LDL.LU R91, [R1+0x2c] ;  /* 0x00002c00015b7983 */ /* 0x000f220000300800 */
[----:B------:R-:W-:-:S03]  /*20750*/  IMAD.MOV.U32 R36, RZ, RZ, R71 ;  /* 0x000000ffff247224 */ /* 0x000fc600078e0047 */
[----:B------:R-:W4:Y:S01]  /*20760*/  LDL.LU R68, [R1+0x30] ;  /* 0x0000300001447983 */ /* 0x000f220000300800 */
[C---:B------:R-:W-:Y:S03]  /*20770*/  HMMA.1688.F32.TF32 R208, R160.reuse, R56, R208 ;  /* 0x00000038a0d0723c */ /* 0x040fe600000810d0 */
[----:B------:R-:W4:Y:S04]  /*20780*/  LDL.LU R69, [R1+0x34] ;  /* 0x0000340001457983 */ /* 0x000f280000300800 */
[----:B------:R-:W4:Y:S01]  /*20790*/  LDL.LU R70, [R1+0x38] ;  /* 0x0000380001467983 */ /* 0x000f220000300800 */
[----:B------:R-:W-:Y:S03]  /*207a0*/  HMMA.1688.F32.TF32 R212, R160, R52, R212 ;  /* 0x00000034a0d4723c */ /* 0x000fe600000810d4 */
[----:B------:R-:W4:Y:S01]  /*207b0*/  LDL.LU R71, [R1+0x3c] ;  /* 0x00003c0001477983 */ /* 0x000f220000300800 */
[----:B------:R-:W-:-:S02]  /*207c0*/  MOV R251, R72 ;  /* 0x0000004800fb7202 */ /* 0x000fc40000000f00 */
[----:B------:R-:W-:Y:S01]  /*207d0*/  HMMA.1688.F32.TF32 R216, R160, R48, R216 ;  /* 0x00000030a0d8723c */ /* 0x000fe200000810d8 */
[----:B------:R-:W4:Y:S01]  /*207e0*/  LDL.LU R18, [R1+0x14fc] ;  /* 0x0014fc0001127983 */ /* 0x000f220000300800 */
[----:B------:R-:W-:-:S03]  /*207f0*/  IMAD.MOV.U32 R250, RZ, RZ, R73 ;  /* 0x000000fffffa7224 */ /* 0x000fc600078e0049 */
[----:B------:R-:W-:Y:S01]  /*20800*/  LDS R160, [R79+UR7+0x11800] ;  /* 0x011800074fa07984 */ /* 0x000fe20008000800 */
[----:B------:R-:W-:-:S03]  /*20810*/  IMAD.MOV.U32 R72, RZ, RZ, R26 ;  /* 0x000000ffff487224 */ /* 0x000fc600078e001a */
[----:B------:R1:W-:Y:S01]  /*20820*/  LDS R162, [R79+UR7+0x11c00] ;  /* 0x011c00074fa27984 */ /* 0x0003e20008000800 */
[----:B------:R-:W-:-:S03]  /*20830*/  IMAD.MOV.U32 R249, RZ, RZ, R74 ;  /* 0x000000fffff97224 */ /* 0x000fc600078e004a */
[----:B------:R-:W4:Y:S01]  /*20840*/  LDL.LU R19, [R1+0x14f8] ;  /* 0x0014f80001137983 */ /* 0x000f220000300800 */
[----:B------:R-:W-:-:S03]  /*20850*/  MOV R73, R34 ;  /* 0x0000002200497202 */ /* 0x000fc60000000f00 */
[----:B------:R-:W4:Y:S01]  /*20860*/  LDL.LU R22, [R1+0x14f4] ;  /* 0x0014f40001167983 */ /* 0x000f220000300800 */
[----:B-1----:R-:W-:Y:S01]  /*20870*/  IMAD.MOV.U32 R79, RZ, RZ, R23 ;  /* 0x000000ffff4f7224 */ /* 0x002fe200078e0017 */
[----:B------:R-:W-:Y:S02]  /*20880*/  MOV R248, R75 ;  /* 0x0000004b00f87202 */ /* 0x000fe40000000f00 */
        /* <DEDUP_REMOVED lines=10> */
[----:B------:R-:W-:-:S03]  /*20930*/  MOV R247, R43 ;  /* 0x0000002b00f77202 */ /* 0x000fc60000000f00 */
[----:B------:R-:W4:Y:S01]  /*20940*/  LDL.LU R42, [R1+0x14dc] ;  /* 0x0014dc00012a7983 */ /* 0x000f220000300800 */
[----:B------:R-:W-:-:S03]  /*20950*/  IMAD.MOV.U32 R236, RZ, RZ, R50 ;  /* 0x000000ffffec7224 */ /* 0x000fc600078e0032 */
[----:B------:R-:W3:Y:S01]  /*20960*/  LDL.LU R54, [R1+0x14d8] ;  /* 0x0014d80001367983 */ /* 0x000ee20000300800 */
[----:B------:R-:W-:-:S03]  /*20970*/  IMAD.MOV.U32 R237, RZ, RZ, R51 ;  /* 0x000000ffffed7224 */ /* 0x000fc600078e0033 */
[----:B------:R-:W3:Y:S04]  /*20980*/  LDL.LU R55, [R1+0x14d4] ;  /* 0x0014d40001377983 */ /* 0x000ee80000300800 */
[----:B------:R-:W4:Y:S01]  /*20990*/  LDL.LU R43, [R1+0x14d0] ;  /* 0x0014d000012b7983 */ /* 0x000f220000300800 */
[----:B------:R-:W-:-:S03]  /*209a0*/  MOV R238, R46 ;  /* 0x0000002e00ee7202 */ /* 0x000fc60000000f00 */
[----:B------:R-:W2:Y:S01]  /*209b0*/  LDL.LU R50, [R1+0x14cc] ;  /* 0x0014cc0001327983 */ /* 0x000ea20000300800 */
[----:B------:R-:W-:-:S03]  /*209c0*/  IMAD.MOV.U32 R239, RZ, RZ, R47 ;  /* 0x000000ffffef7224 */ /* 0x000fc600078e002f */
[----:B------:R-:W2:Y:S04]  /*209d0*/  LDL.LU R51, [R1+0x14c8] ;  /* 0x0014c80001337983 */ /* 0x000ea80000300800 */
[----:B------:R-:W4:Y:S04]  /*209e0*/  LDL.LU R46, [R1+0x14c4] ;  /* 0x0014c400012e7983 */ /* 0x000f280000300800 */
[----:B------:R-:W4:Y:S04]  /*209f0*/  LDL.LU R47, [R1+0x14c0] ;  /* 0x0014c000012f7983 */ /* 0x000f280000300800 */
[----:B------:R-:W-:Y:S04]  /*20a00*/  LDS R161, [R252+UR7+0x11800] ;  /* 0x01180007fca17984 */ /* 0x000fe80008000800 */
[----:B------:R-:W1:Y:S01]  /*20a10*/  LDS R163, [R252+UR7+0x11c00] ;  /* 0x011c0007fca37984 */ /* 0x000e620008000800 */
[C---:B---3--:R-:W-:Y:S06]  /*20a20*/  HMMA.1688.F32.TF32 R84, R188.reuse, R54, R84 ;  /* 0x00000036bc54723c */ /* 0x048fec0000081054 */
[C---:B--2---:R-:W-:Y:S06]  /*20a30*/  HMMA.1688.F32.TF32 R80, R188.reuse, R50, R80 ;  /* 0x00000032bc50723c */ /* 0x044fec0000081050 */
[----:B----4-:R-:W-:-:S12]  /*20a40*/  HMMA.1688.F32.TF32 R68, R188, R46, R68 ;  /* 0x0000002ebc44723c */ /* 0x010fd80000081044 */
[----:B------:R-:W-:Y:S01]  /*20a50*/  IMAD.MOV.U32 R45, RZ, RZ, R86 ;  /* 0x000000ffff2d7224 */ /* 0x000fe200078e0056 */
[----:B------:R-:W-:Y:S01]  /*20a60*/  MOV R48, R85 ;  /* 0x0000005500307202 */ /* 0x000fe20000000f00 */
[----:B------:R-:W-:Y:S02]  /*20a70*/  IMAD.MOV.U32 R44, RZ, RZ, R87 ;  /* 0x000000ffff2c7224 */ /* 0x000fe400078e0057 */
[----:B------:R-:W-:Y:S01]  /*20a80*/  IMAD.MOV.U32 R49, RZ, RZ, R84 ;  /* 0x000000ffff317224 */ /* 0x000fe200078e0054 */
[----:B------:R-:W2:Y:S04]  /*20a90*/  LDL.LU.64 R86, [R1+0x14b8] ;  /* 0x0014b80001567983 */ /* 0x000ea80000300a00 */
[----:B------:R-:W3:Y:S01]  /*20aa0*/  LDL.LU.64 R84, [R1+0x14b0] ;  /* 0x0014b00001547983 */ /* 0x000ee20000300a00 */
[----:B------:R-:W-:Y:S01]  /*20ab0*/  IMAD.MOV.U32 R53, RZ, RZ, R82 ;  /* 0x000000ffff357224 */ /* 0x000fe200078e0052 */
[----:B------:R-:W-:Y:S01]  /*20ac0*/  MOV R52, R83 ;  /* 0x0000005300347202 */ /* 0x000fe20000000f00 */
[----:B------:R-:W-:Y:S01]  /*20ad0*/  IMAD.MOV.U32 R56, RZ, RZ, R81 ;  /* 0x000000ffff387224 */ /* 0x000fe200078e0051 */
[----:B------:R-:W-:Y:S01]  /*20ae0*/  MOV R57, R80 ;  /* 0x0000005000397202 */ /* 0x000fe20000000f00 */
[----:B------:R-:W4:Y:S04]  /*20af0*/  LDL.LU.64 R82, [R1+0x14a8] ;  /* 0x0014a80001527983 */ /* 0x000f280000300a00 */
[----:B------:R-:W4:Y:S04]  /*20b00*/  LDL.LU.64 R80, [R1+0x14a0] ;  /* 0x0014a00001507983 */ /* 0x000f280000300a00 */
[----:B------:R-:W-:Y:S04]  /*20b10*/  STL.64 [R1+0x260], R68 ;  /* 0x0002604401007387 */ /* 0x000fe80000100a00 */
[----:B------:R1:W-:Y:S04]  /*20b20*/  STL.64 [R1+0x268], R70 ;  /* 0x0002684601007387 */ /* 0x0003e80000100a00 */
[----:B-1----:R-:W2:Y:S04]  /*20b30*/  LDL.LU.64 R70, [R1+0x1498] ;  /* 0x0014980001467983 */ /* 0x002ea80000300a00 */
[----:B------:R-:W2:Y:S01]  /*20b40*/  LDL.LU.64 R68, [R1+0x1490] ;  /* 0x0014900001447983 */ /* 0x000ea20000300a00 */
[----:B------:R-:W-:-:S15]  /*20b50*/  HMMA.1688.F32.TF32 R88, R188, R42, R88 ;  /* 0x0000002abc58723c */ /* 0x000fde0000081058 */
[----:B------:R-:W-:-:S08]  /*20b60*/  NOP ;  /* 0x0000000000007918 */ /* 0x000fd00000000000 */
[----:B------:R1:W-:Y:S04]  /*20b70*/  STL.64 [R1+0x250], R88 ;  /* 0x0002505801007387 */ /* 0x0003e80000100a00 */
[----:B------:R1:W-:Y:S02]  /*20b80*/  STL.64 [R1+0x258], R90 ;  /* 0x0002585a01007387 */ /* 0x0003e40000100a00 */
[----:B-1----:R-:W-:Y:S02]  /*20b90*/  IMAD.MOV.U32 R88, RZ, RZ, R35 ;  /* 0x000000ffff587224 */ /* 0x002fe400078e0023 */
[----:B------:R-:W3:Y:S01]  /*20ba0*/  LDL.LU R35, [R1+0x148c] ;  /* 0x00148c0001237983 */ /* 0x000ee20000300800 */
[----:B------:R-:W-:Y:S01]  /*20bb0*/  IMAD.MOV.U32 R89, RZ, RZ, R30 ;  /* 0x000000ffff597224 */ /* 0x000fe200078e001e */
[----:B------:R-:W-:Y:S01]  /*20bc0*/  MOV R90, R31 ;  /* 0x0000001f005a7202 */ /* 0x000fe20000000f00 */
[----:B--2---:R-:W-:-:S15]  /*20bd0*/  HMMA.1688.F32.TF32 R68, R188, R38, R68 ;  /* 0x00000026bc44723c */ /* 0x004fde0000081044 */
[----:B------:R-:W-:-:S08]  /*20be0*/  NOP ;  /* 0x0000000000007918 */ /* 0x000fd00000000000 */
[----:B------:R-:W-:Y:S04]  /*20bf0*/  STL.64 [R1+0x60], R68 ;  /* 0x0000604401007387 */ /* 0x000fe80000100a00 */
[----:B------:R-:W-:Y:S04]  /*20c00*/  STL.64 [R1+0x68], R70 ;  /* 0x0000684601007387 */ /* 0x000fe80000100a00 */
[----:B------:R-:W2:Y:S04]  /*20c10*/  LDL.LU R30, [R1+0x1488] ;  /* 0x00148800011e7983 */ /* 0x000ea80000300800 */
[----:B------:R-:W2:Y:S01]  /*20c20*/  LDL.LU R31, [R1+0x1484] ;  /* 0x00148400011f7983 */ /* 0x000ea20000300800 */
[----:B---3--:R-:W-:Y:S01]  /*20c30*/  HMMA.1688.F32.TF32 R76, R188, R34, R76 ;  /* 0x00000022bc4c723c */ /* 0x008fe2000008104c */
[----:B------:R-:W-:-:S02]  /*20c40*/  IMAD.MOV.U32 R91, RZ, RZ, R27 ;  /* 0x000000ffff5b7224 */ /* 0x000fc400078e001b */
[----:B------:R-:W-:Y:S04]  /*20c50*/  LDS R68, [R241+UR7+0x11880] ;  /* 0x01188007f1447984 */ /* 0x000fe80008000800 */
[----:B------:R-:W3:Y:S04]  /*20c60*/  LDL.LU R27, [R1+0x1480] ;  /* 0x00148000011b7983 */ /* 0x000ee80000300800 */
[----:B------:R-:W-:Y:S04]  /*20c70*/  LDS R70, [R241+UR7+0x11c80] ;  /* 0x011c8007f1467984 */ /* 0x000fe80008000800 */
[----:B------:R-:W-:Y:S04]  /*20c80*/  LDS R69, [R2+UR7+0x11880] ;  /* 0x0118800702457984 */ /* 0x000fe80008000800 */
[----:B------:R-:W1:Y:S04]  /*20c90*/  LDS R71, [R2+UR7+0x11c80] ;  /* 0x011c800702477984 */ /* 0x000e680008000800 */
[----:B------:R-:W-:Y:S04]  /*20ca0*/  STL.64 [R1+0x440], R76 ;  /* 0x0004404c01007387 */ /* 0x000fe80000100a00 */
[----:B------:R4:W-:Y:S04]  /*20cb0*/  STL.64 [R1+0x448], R78 ;  /* 0x0004484e01007387 */ /* 0x0009e80000100a00 */
[----:B----4-:R-:W4:Y:S04]  /*20cc0*/  LDL.LU.64 R78, [R1+0x1478] ;  /* 0x00147800014e7983 */ /* 0x010f280000300a00 */
[----:B------:R-:W4:Y:S01]  /*20cd0*/  LDL.LU.64 R76, [R1+0x1470] ;  /* 0x00147000014c7983 */ /* 0x000f220000300a00 */
[----:B--2---:R-:W-:-:S15]  /*20ce0*/  HMMA.1688.F32.TF32 R72, R188, R30, R72 ;  /* 0x0000001ebc48723c */ /* 0x004fde0000081048 */
[----:B------:R-:W-:-:S08]  /*20cf0*/  NOP ;  /* 0x0000000000007918 */ /* 0x000fd00000000000 */
[----:B------:R-:W-:Y:S04]  /*20d00*/  STL.64 [R1+0x430], R72 ;  /* 0x0004304801007387 */ /* 0x000fe80000100a00 */
[----:B------:R2:W-:Y:S04]  /*20d10*/  STL.64 [R1+0x438], R74 ;  /* 0x0004384a01007387 */ /* 0x0005e80000100a00 */
[----:B--2---:R-:W3:Y:S04]  /*20d20*/  LDL.LU.64 R74, [R1+0x1468] ;  /* 0x00146800014a7983 */ /* 0x004ee80000300a00 */
[----:B------:R-:W3:Y:S02]  /*20d30*/  LDL.LU.64 R72, [R1+0x1460] ;  /* 0x0014600001487983 */ /* 0x000ee40000300a00 */
[----:B---3--:R-:W-:-:S15]  /*20d40*/  HMMA.1688.F32.TF32 R72, R188, R26, R72 ;  /* 0x0000001abc48723c */ /* 0x008fde0000081048 */
[----:B------:R-:W-:-:S08]  /*20d50*/  NOP ;  /* 0x0000000000007918 */ /* 0x000fd00000000000 */
[----:B------:R-:W-:Y:S04]  /*20d60*/  STL.64 [R1+0x420], R72 ;  /* 0x0004204801007387 */ /* 0x000fe80000100a00 */
[----:B------:R4:W-:Y:S02]  /*20d70*/  STL.64 [R1+0x428], R74 ;  /* 0x0004284a01007387 */ /* 0x0009e40000100a00 */
[----:B----4-:R-:W-:Y:S07]  /*20d80*/  HMMA.1688.F32.TF32 R72, R188, R22, R76 ;  /* 0x00000016bc48723c */ /* 0x010fee000008104c */
[----:B------:R-:W-:-:S02]  /*20d90*/  IMAD.MOV.U32 R76, RZ, RZ, R86 ;  /* 0x000000ffff4c7224 */ /* 0x000fc400078e0056 */
[----:B------:R-:W2:Y:S01]  /*20da0*/  LDL.LU R86, [R1+0x145c] ;  /* 0x00145c0001567983 */ /* 0x000ea20000300800 */
[----:B------:R-:W-:Y:S01]  /*20db0*/  MOV R77, R87 ;  /* 0x00000057004d7202 */ /* 0x000fe20000000f00 */
[----:B------:R-:W-:Y:S02]  /*20dc0*/  IMAD.MOV.U32 R78, RZ, RZ, R14 ;  /* 0x000000ffff4e7224 */ /* 0x000fe400078e000e */
[----:B------:R-:W-:-:S10]  /*20dd0*/  IMAD.MOV.U32 R79, RZ, RZ, R15 ;  /* 0x000000ffff4f7224 */ /* 0x000fd400078e000f */
[----:B------:R-:W-:Y:S04]  /*20de0*/  STL.64 [R1+0x410], R72 ;  /* 0x0004104801007387 */ /* 0x000fe80000100a00 */
[----:B------:R3:W-:Y:S04]  /*20df0*/  STL.64 [R1+0x418], R74 ;  /* 0x0004184a01007387 */ /* 0x0007e80000100a00 */
[----:B------:R-:W2:Y:S04]  /*20e00*/  LDL.LU R87, [R1+0x1458] ;  /* 0x0014580001577983 */ /* 0x000ea80000300800 */
[----:B------:R-:W2:Y:S04]  /*20e10*/  LDL.LU R14, [R1+0x1454] ;  /* 0x00145400010e7983 */ /* 0x000ea80000300800 */
[----:B------:R-:W2:Y:S01]  /*20e20*/  LDL.LU R15, [R1+0x1450] ;  /* 0x00145000010f7983 */ /* 0x000ea20000300800 */
[----:B---3--:R-:W-:Y:S03]  /*20e30*/  HMMA.1688.F32.TF32 R72, R188, R18, R80 ;  /* 0x00000012bc48723c */ /* 0x008fe60000081050 */
[----:B------:R-:W3:-:S15]  /*20e40*/  LDL.LU R80, [R1+0xd0] ;  /* 0x0000d00001507983 */ /* 0x000ede0000300800 */
[----:B------:R-:W-:-:S05]  /*20e50*/  NOP ;  /* 0x0000000000007918 */ /* 0x000fca0000000000 */
[----:B------:R-:W-:Y:S04]  /*20e60*/  STL.64 [R1+0x400], R72 ;  /* 0x0004004801007387 */ /* 0x000fe80000100a00 */
[----:B------:R2:W-:Y:S04]  /*20e70*/  STL.64 [R1+0x408], R74 ;  /* 0x0004084a01007387 */ /* 0x0005e80000100a00 */
[----:B------:R-:W3:Y:S04]  /*20e80*/  LDL.LU R81, [R1+0xd4] ;  /* 0x0000d40001517983 */ /* 0x000ee80000300800 */
[----:B------:R-:W3:Y:S04]  /*20e90*/  LDL.LU R82, [R1+0xd8] ;  /* 0x0000d80001527983 */ /* 0x000ee80000300800 */
[----:B------:R-:W3:Y:S01]  /*20ea0*/  LDL.LU R83, [R1+0xdc] ;  /* 0x0000dc0001537983 */ /* 0x000ee20000300800 */
[----:B------:R-:W-:Y:S06]  /*20eb0*/  HMMA.1688.F32.TF32 R88, R160, R10, R88 ;  /* 0x0000000aa058723c */ /* 0x000fec0000081058 */
[----:B--2---:R-:W-:Y:S01]  /*20ec0*/  HMMA.1688.F32.TF32 R72, R188, R14, R84 ;  /* 0x0000000ebc48723c */ /* 0x004fe20000081054 */
[----:B------:R-:W2:-:S15]  /*20ed0*/  LDL.LU R188, [R1+0xf0] ;  /* 0x0000f00001bc7983 */ /* 0x000e9e0000300800 */
[----:B------:R-:W-:-:S07]  /*20ee0*/  NOP ;  /* 0x0000000000007918 */ /* 0x000fce0000000000 */
[----:B------:R-:W-:Y:S04]  /*20ef0*/  STL.64 [R1+0x50], R72 ;  /* 0x0000504801007387 */ /* 0x000fe80000100a00 */
[----:B------:R-:W-:Y:S04]  /*20f00*/  STL.64 [R1+0x58], R74 ;  /* 0x0000584a01007387 */ /* 0x000fe80000100a00 */
[----:B------:R-:W2:Y:S04]  /*20f10*/  LDL.LU R189, [R1+0xf4] ;  /* 0x0000f40001bd7983 */ /* 0x000ea80000300800 */
[----:B------:R-:W2:Y:S04]  /*20f20*/  LDL.LU R190, [R1+0xf8] ;  /* 0x0000f80001be7983 */ /* 0x000ea80000300800 */
[----:B------:R-:W2:Y:S04]  /*20f30*/  LDL.LU R191, [R1+0xfc] ;  /* 0x0000fc0001bf7983 */ /* 0x000ea80000300800 */
[----:B------:R-:W4:Y:S04]  /*20f40*/  LDL.LU R84, [R1+0xe0] ;  /* 0x0000e00001547983 */ /* 0x000f280000300800 */
[----:B------:R-:W4:Y:S04]  /*20f50*/  LDL.LU R85, [R1+0xe4] ;  /* 0x0000e40001557983 */ /* 0x000f280000300800 */
[----:B------:R-:W4:Y:S04]  /*20f60*/  LDL.LU R86, [R1+0xe8] ;  /* 0x0000e80001567983 */ /* 0x000f280000300800 */
[----:B------:R-:W4:Y:S04]  /*20f70*/  LDL.LU R87, [R1+0xec] ;  /* 0x0000ec0001577983 */ /* 0x000f280000300800 */
[----:B------:R-:W-:Y:S04]  /*20f80*/  STL.64 [R1+0x3f0], R88 ;  /* 0x0003f05801007387 */ /* 0x000fe80000100a00 */
[----:B------:R1:W-:Y:S04]  /*20f90*/  STL.64 [R1+0x3f8], R90 ;  /* 0x0003f85a01007387 */ /* 0x0003e80000100a00 */
[----:B------:R-:W-:Y:S04]  /*20fa0*/  LDS R73, [R252+UR7+0x11880] ;  /* 0x01188007fc497984 */ /* 0x000fe80008000800 */
[----:B-1----:R-:W3:Y:S04]  /*20fb0*/  LDL.LU.64 R90, [R1+0x1448] ;  /* 0x00144800015a7983 */ /* 0x002ee80000300a00 */
[----:B------:R-:W3:Y:S01]  /*20fc0*/  LDL.LU.64 R88, [R1+0x1440] ;  /* 0x0014400001587983 */ /* 0x000ee20000300a00 */
[----:B--2---:R-:W-:-:S15]  /*20fd0*/  HMMA.1688.F32.TF32 R188, R160, R6, R188 ;  /* 0x00000006a0bc723c */ /* 0x004fde00000810bc */
[----:B------:R-:W-:-:S08]  /*20fe0*/  NOP ;  /* 0x0000000000007918 */ /* 0x000fd00000000000 */
[----:B------:R-:W-:Y:S04]  /*20ff0*/  STL.64 [R1+0x3e0], R188 ;  /* 0x0003e0bc01007387 */ /* 0x000fe80000100a00 */
[----:B------:R4:W-:Y:S02]  /*21000*/  STL.64 [R1+0x3e8], R190 ;  /* 0x0003e8be01007387 */ /* 0x0009e40000100a00 */
[C---:B----4-:R-:W-:Y:S06]  /*21010*/  HMMA.1688.F32.TF32 R188, R160.reuse, R66, R84 ;  /* 0x00000042a0bc723c */ /* 0x050fec0000081054 */
[C---:B---3--:R-:W-:Y:S06]  /*21020*/  HMMA.1688.F32.TF32 R84, R160.reuse, R62, R80 ;  /* 0x0000003ea054723c */ /* 0x048fec0000081050 */
[C---:B------:R-:W-:Y:S06]  /*21030*/  HMMA.1688.F32.TF32 R80, R160.reuse, R58, R76 ;  /* 0x0000003aa050723c */ /* 0x040fec000008104c */
[C---:B------:R-:W-:Y:S05]  /*21040*/  HMMA.1688.F32.TF32 R76, R160.reuse, R54, R236 ;  /* 0x00000036a04c723c */ /* 0x040fea00000810ec */
[----:B------:R-:W-:Y:S04]  /*21050*/  STL.64 [R1+0x3d0], R188 ;  /* 0x0003d0bc01007387 */ /* 0x000fe80000100a00 */
[----:B------:R-:W-:Y:S04]  /*21060*/  STL.64 [R1+0x3d8], R190 ;  /* 0x0003d8be01007387 */ /* 0x000fe80000100a00 */
[----:B------:R-:W-:Y:S04]  /*21070*/  STL.64 [R1+0x3c0], R84 ;  /* 0x0003c05401007387 */ /* 0x000fe80000100a00 */
[----:B------:R1:W-:Y:S04]  /*21080*/  STL.64 [R1+0x3c8], R86 ;  /* 0x0003c85601007387 */ /* 0x0003e80000100a00 */
[----:B------:R-:W-:Y:S04]  /*21090*/  STL.64 [R1+0x3b0], R80 ;  /* 0x0003b05001007387 */ /* 0x000fe80000100a00 */
[----:B------:R2:W-:Y:S01]  /*210a0*/  STL.64 [R1+0x3b8], R82 ;  /* 0x0003b85201007387 */ /* 0x0005e20000100a00 */
[C---:B-1----:R-:W-:Y:S03]  /*210b0*/  HMMA.1688.F32.TF32 R84, R160.reuse, R50, R244 ;  /* 0x00000032a054723c */ /* 0x042fe600000810f4 */
[----:B------:R-:W-:Y:S04]  /*210c0*/  STL.64 [R1+0x80], R76 ;  /* 0x0000804c01007387 */ /* 0x000fe80000100a00 */
[----:B------:R1:W-:Y:S01]  /*210d0*/  STL.64 [R1+0x88], R78 ;  /* 0x0000884e01007387 */ /* 0x0003e20000100a00 */
[C---:B--2---:R-:W-:Y:S06]  /*210e0*/  HMMA.1688.F32.TF32 R80, R160.reuse, R46, R248 ;  /* 0x0000002ea050723c */ /* 0x044fec00000810f8 */
[C---:B-1----:R-:W-:Y:S09]  /*210f0*/  HMMA.1688.F32.TF32 R76, R160.reuse, R42, R88 ;  /* 0x0000002aa04c723c */ /* 0x042ff20000081058 */
        /* <DEDUP_REMOVED lines=22> */
[----:B-1----:R-:W-:Y:S03]  /*21260*/  HMMA.1688.F32.TF32 R84, R160, R14, R116 ;  /* 0x0000000ea054723c */ /* 0x002fe60000081074 */
[----:B------:R-:W-:Y:S04]  /*21270*/  STL.64 [R1+0x330], R76 ;  /* 0x0003304c01007387 */ /* 0x000fe80000100a00 */
[----:B------:R1:W-:Y:S01]  /*21280*/  STL.64 [R1+0x338], R78 ;  /* 0x0003384e01007387 */ /* 0x0003e20000100a00 */
[C---:B--2---:R-:W-:Y:S06]  /*21290*/  HMMA.1688.F32.TF32 R80, R68.reuse, R10, R120 ;  /* 0x0000000a4450723c */ /* 0x044fec0000081078 */
[C---:B------:R-:W-:Y:S01]  /*212a0*/  HMMA.1688.F32.TF32 R188, R68.reuse, R46, R148 ;  /* 0x0000002e44bc723c */ /* 0x040fe20000081094 */
[----:B------:R-:W-:Y:S01]  /*212b0*/  LOP3.LUT R75, R241, 0x40, RZ, 0x3c, !PT ;  /* 0x00000040f14b7812 */ /* 0x000fe200078e3cff */
[----:B------:R-:W-:Y:S01]  /*212c0*/  IMAD.MOV.U32 R246, RZ, RZ, R65 ;  /* 0x000000fffff67224 */ /* 0x000fe200078e0041 */
[----:B------:R-:W-:Y:S01]  /*212d0*/  MOV R247, R64 ;  /* 0x0000004000f77202 */ /* 0x000fe20000000f00 */
[----:B------:R-:W-:Y:S01]  /*212e0*/  IMAD.MOV.U32 R248, RZ, RZ, R61 ;  /* 0x000000fffff87224 */ /* 0x000fe200078e003d */
[----:B------:R-:W-:Y:S01]  /*212f0*/  MOV R249, R60 ;  /* 0x0000003c00f97202 */ /* 0x000fe20000000f00 */
[C---:B-1----:R-:W-:Y:S01]  /*21300*/  HMMA.1688.F32.TF32 R76, R68.reuse, R6, R124 ;  /* 0x00000006444c723c */ /* 0x042fe2000008107c */
[----:B------:R-:W-:Y:S04]  /*21310*/  LDS R72, [R75+UR7+0x11880] ;  /* 0x011880074b487984 */ /* 0x000fe80008000800 */
[----:B------:R-:W-:Y:S04]  /*21320*/  STL.64 [R1+0x240], R84 ;  /* 0x0002405401007387 */ /* 0x000fe80000100a00 */
[----:B------:R1:W-:Y:S04]  /*21330*/  STL.64 [R1+0x248], R86 ;  /* 0x0002485601007387 */ /* 0x0003e80000100a00 */
[----:B------:R-:W-:Y:S04]  /*21340*/  STL.64 [R1+0x230], R80 ;  /* 0x0002305001007387 */ /* 0x000fe80000100a00 */
[----:B------:R-:W-:Y:S04]  /*21350*/  STL.64 [R1+0x238], R82 ;  /* 0x0002385201007387 */ /* 0x000fe80000100a00 */
[----:B------:R-:W-:Y:S04]  /*21360*/  LDS R74, [R75+UR7+0x11c80] ;  /* 0x011c80074b4a7984 */ /* 0x000fe80008000800 */
[----:B------:R-:W-:Y:S04]  /*21370*/  STL.64 [R1+0x220], R76 ;  /* 0x0002204c01007387 */ /* 0x000fe80000100a00 */
[----:B------:R2:W-:Y:S01]  /*21380*/  STL.64 [R1+0x228], R78 ;  /* 0x0002284e01007387 */ /* 0x0005e20000100a00 */
[C---:B-1----:R-:W-:Y:S03]  /*21390*/  HMMA.1688.F32.TF32 R84, R68.reuse, R66, R128 ;  /* 0x000000424454723c */ /* 0x042fe60000081080 */
[----:B------:R-:W1:Y:S01]  /*213a0*/  LDS R75, [R252+UR7+0x11c80] ;  /* 0x011c8007fc4b7984 */ /* 0x000e620008000800 */
[----:B------:R-:W-:Y:S01]  /*213b0*/  IMAD.MOV.U32 R244, RZ, RZ, R243 ;  /* 0x000000fffff47224 */ /* 0x000fe200078e00f3 */
[----:B------:R-:W-:Y:S01]  /*213c0*/  MOV R245, R240 ;  /* 0x000000f000f57202 */ /* 0x000fe20000000f00 */
[----:B------:R-:W-:Y:S01]  /*213d0*/  IMAD.MOV.U32 R250, RZ, RZ, R3 ;  /* 0x000000fffffa7224 */ /* 0x000fe200078e0003 */
[----:B------:R-:W-:Y:S01]  /*213e0*/  MOV R251, R0 ;  /* 0x0000000000fb7202 */ /* 0x000fe20000000f00 */
[----:B------:R-:W-:Y:S01]  /*213f0*/  IMAD.MOV.U32 R94, RZ, RZ, R5 ;  /* 0x000000ffff5e7224 */ /* 0x000fe200078e0005 */
[----:B------:R-:W-:Y:S01]  /*21400*/  MOV R95, R4 ;  /* 0x00000004005f7202 */ /* 0x000fe20000000f00 */
[----:B------:R-:W-:Y:S01]  /*21410*/  LDS R120, [R241+UR7+0x12000] ;  /* 0x01200007f1787984 */ /* 0x000fe20008000800 */
[----:B--2---:R-:W-:Y:S01]  /*21420*/  HMMA.1688.F32.TF32 R76, R68, R58, R136 ;  /* 0x0000003a444c723c */ /* 0x004fe20000081088 */
[----:B------:R-:W-:Y:S01]  /*21430*/  IMAD.MOV.U32 R92, RZ, RZ, R9 ;  /* 0x000000ffff5c7224 */ /* 0x000fe200078e0009 */
[----:B------:R-:W-:Y:S01]  /*21440*/  MOV R93, R8 ;  /* 0x00000008005d7202 */ /* 0x000fe20000000f00 */
[----:B------:R-:W-:Y:S04]  /*21450*/  LDS R122, [R241+UR7+0x12400] ;  /* 0x01240007f17a7984 */ /* 0x000fe80008000800 */
[----:B------:R-:W-:Y:S04]  /*21460*/  LDS R121, [R2+UR7+0x12000] ;  /* 0x0120000702797984 */ /* 0x000fe80008000800 */
[----:B------:R-:W-:Y:S01]  /*21470*/  LDS R123, [R2+UR7+0x12400] ;  /* 0x01240007027b7984 */ /* 0x000fe20008000800 */
[----:B------:R-:W-:Y:S01]  /*21480*/  IMAD.MOV.U32 R88, RZ, RZ, R33 ;  /* 0x000000ffff587224 */ /* 0x000fe200078e0021 */
[----:B------:R-:W-:Y:S01]  /*21490*/  MOV R89, R32 ;  /* 0x0000002000597202 */ /* 0x000fe20000000f00 */
[----:B------:R-:W-:Y:S01]  /*214a0*/  IMAD.MOV.U32 R90, RZ, RZ, R29 ;  /* 0x000000ffff5a7224 */ /* 0x000fe200078e001d */
[----:B------:R-:W-:Y:S01]  /*214b0*/  MOV R91, R28 ;  /* 0x0000001c005b7202 */ /* 0x000fe20000000f00 */
[----:B------:R-:W-:Y:S04]  /*214c0*/  LDS R161, [R252+UR7+0x12000] ;  /* 0x01200007fca17984 */ /* 0x000fe80008000800 */
[----:B------:R-:W-:Y:S04]  /*214d0*/  LDS R163, [R252+UR7+0x12400] ;  /* 0x01240007fca37984 */ /* 0x000fe80008000800 */
[----:B------:R-:W-:Y:S01]  /*214e0*/  MOV R139, R76 ;  /* 0x0000004c008b7202 */ /* 0x000fe20000000f00 */
[----:B------:R-:W-:Y:S01]  /*214f0*/  IMAD.MOV.U32 R138, RZ, RZ, R77 ;  /* 0x000000ffff8a7224 */ /* 0x000fe200078e004d */
[----:B------:R-:W-:Y:S01]  /*21500*/  MOV R136, R79 ;  /* 0x0000004f00887202 */ /* 0x000fe20000000f00 */
[----:B------:R-:W-:-:S02]  /*21510*/  IMAD.MOV.U32 R137, RZ, RZ, R78 ;  /* 0x000000ffff897224 */ /* 0x000fc400078e004e */
[C---:B------:R-:W-:Y:S06]  /*21520*/  HMMA.1688.F32.TF32 R76, R68.reuse, R54, R140 ;  /* 0x00000036444c723c */ /* 0x040fec000008108c */
[----:B------:R-:W-:-:S15]  /*21530*/  HMMA.1688.F32.TF32 R80, R68, R62, R132 ;  /* 0x0000003e4450723c */ /* 0x000fde0000081084 */
[----:B------:R-:W-:-:S03]  /*21540*/  NOP ;  /* 0x0000000000007918 */ /* 0x000fc60000000000 */
[----:B------:R-:W-:Y:S01]  /*21550*/  IMAD.MOV.U32 R143, RZ, RZ, R76 ;  /* 0x000000ffff8f7224 */ /* 0x000fe200078e004c */
[----:B------:R-:W-:Y:S01]  /*21560*/  MOV R141, R78 ;  /* 0x0000004e008d7202 */ /* 0x000fe20000000f00 */
[----:B------:R-:W-:Y:S02]  /*21570*/  IMAD.MOV.U32 R142, RZ, RZ, R77 ;  /* 0x000000ffff8e7224 */ /* 0x000fe400078e004d */
[----:B------:R-:W-:Y:S02]  /*21580*/  IMAD.MOV.U32 R140, RZ, RZ, R79 ;  /* 0x000000ffff8c7224 */ /* 0x000fe400078e004f */
[C---:B------:R-:W-:Y:S01]  /*21590*/  HMMA.1688.F32.TF32 R76, R68.reuse, R50, R144 ;  /* 0x00000032444c723c */ /* 0x040fe20000081090 */
[----:B------:R-:W-:Y:S04]  /*215a0*/  STL.64 [R1+0x210], R84 ;  /* 0x0002105401007387 */ /* 0x000fe80000100a00 */
[----:B------:R-:W-:Y:S04]  /*215b0*/  STL.64 [R1+0x218], R86 ;  /* 0x0002185601007387 */ /* 0x000fe80000100a00 */
[----:B------:R-:W-:Y:S04]  /*215c0*/  STL.64 [R1+0xc0], R80 ;  /* 0x0000c05001007387 */ /* 0x000fe80000100a00 */
[----:B------:R-:W-:Y:S04]  /*215d0*/  STL.64 [R1+0xc8], R82 ;  /* 0x0000c85201007387 */ /* 0x000fe80000100a00 */
[----:B------:R-:W-:Y:S06]  /*215e0*/  STL [R1+0x1414], R188 ;  /* 0x001414bc01007387 */ /* 0x000fec0000100800 */
[----:B------:R-:W-:Y:S04]  /*215f0*/  STL.64 [R1+0x1e0], R76 ;  /* 0x0001e04c01007387 */ /* 0x000fe80000100a00 */
[----:B------:R2:W-:Y:S02]  /*21600*/  STL.64 [R1+0x1e8], R78 ;  /* 0x0001e84e01007387 */ /* 0x0005e40000100a00 */
        /* <DEDUP_REMOVED lines=18> */
[C---:B------:R-:W-:Y:S06]  /*21730*/  HMMA.1688.F32.TF32 R76, R68.reuse, R22, R176 ;  /* 0x00000016444c723c */ /* 0x040fec00000810b0 */
[C---:B------:R-:W-:Y:S06]  /*21740*/  HMMA.1688.F32.TF32 R84, R68.reuse, R34, R164 ;  /* 0x000000224454723c */ /* 0x040fec00000810a4 */
[----:B------:R-:W-:-:S12]  /*21750*/  HMMA.1688.F32.TF32 R80, R68, R30, R168 ;  /* 0x0000001e4450723c */ /* 0x000fd800000810a8 */
[----:B------:R-:W-:Y:S01]  /*21760*/  MOV R159, R76 ;  /* 0x0000004c009f7202 */ /* 0x000fe20000000f00 */
[----:B------:R-:W-:Y:S01]  /*21770*/  IMAD.MOV.U32 R158, RZ, RZ, R77 ;  /* 0x000000ffff9e7224 */ /* 0x000fe200078e004d */
[----:B------:R-:W-:Y:S01]  /*21780*/  MOV R157, R78 ;  /* 0x0000004e009d7202 */ /* 0x000fe20000000f00 */
[----:B------:R-:W-:Y:S02]  /*21790*/  IMAD.MOV.U32 R156, RZ, RZ, R79 ;  /* 0x000000ffff9c7224 */ /* 0x000fe400078e004f */
[----:B------:R-:W-:Y:S01]  /*217a0*/  HMMA.1688.F32.TF32 R76, R68, R18, R180 ;  /* 0x00000012444c723c */ /* 0x000fe200000810b4 */
[----:B------:R2:W-:Y:S04]  /*217b0*/  STL [R1+0x1410], R189 ;  /* 0x001410bd01007387 */ /* 0x0005e80000100800 */
[----:B------:R3:W-:Y:S04]  /*217c0*/  STL [R1+0x140c], R190 ;  /* 0x00140cbe01007387 */ /* 0x0007e80000100800 */
[----:B------:R4:W-:Y:S04]  /*217d0*/  STL [R1+0x1408], R191 ;  /* 0x001408bf01007387 */ /* 0x0009e80000100800 */
[----:B------:R-:W-:Y:S04]  /*217e0*/  STL.64 [R1+0x320], R84 ;  /* 0x0003205401007387 */ /* 0x000fe80000100a00 */
[----:B------:R-:W-:Y:S04]  /*217f0*/  STL.64 [R1+0x328], R86 ;  /* 0x0003285601007387 */ /* 0x000fe80000100a00 */
[----:B------:R1:W-:Y:S03]  /*21800*/  STL.64 [R1+0x310], R80 ;  /* 0x0003105001007387 */ /* 0x0003e60000100a00 */
[----:B------:R-:W-:Y:S01]  /*21810*/  MOV R188, R76 ;  /* 0x0000004c00bc7202 */ /* 0x000fe20000000f00 */
[----:B------:R1:W-:Y:S01]  /*21820*/  STL.64 [R1+0x318], R82 ;  /* 0x0003185201007387 */ /* 0x0003e20000100a00 */
[----:B--2---:R-:W-:Y:S01]  /*21830*/  IMAD.MOV.U32 R189, RZ, RZ, R77 ;  /* 0x000000ffffbd7224 */ /* 0x004fe200078e004d */
[----:B------:R-:W-:Y:S01]  /*21840*/  MOV R76, R192 ;  /* 0x000000c0004c7202 */ /* 0x000fe20000000f00 */
[----:B------:R-:W-:Y:S01]  /*21850*/  IMAD.MOV.U32 R77, RZ, RZ, R193 ;  /* 0x000000ffff4d7224 */ /* 0x000fe200078e00c1 */
[----:B---3--:R-:W-:Y:S01]  /*21860*/  MOV R190, R78 ;  /* 0x0000004e00be7202 */ /* 0x008fe20000000f00 */
[----:B------:R-:W2:Y:S01]  /*21870*/  LDL.LU R192, [R1+0x1438] ;  /* 0x0014380001c07983 */ /* 0x000ea20000300800 */
[----:B----4-:R-:W-:Y:S01]  /*21880*/  IMAD.MOV.U32 R191, RZ, RZ, R79 ;  /* 0x000000ffffbf7224 */ /* 0x010fe200078e004f */
[----:B------:R-:W-:Y:S01]  /*21890*/  MOV R78, R194 ;  /* 0x000000c2004e7202 */ /* 0x000fe20000000f00 */
[----:B------:R-:W-:Y:S01]  /*218a0*/  IMAD.MOV.U32 R79, RZ, RZ, R184 ;  /* 0x000000ffff4f7224 */ /* 0x000fe200078e00b8 */
[----:B------:R-:W2:Y:S01]  /*218b0*/  LDL.LU R193, [R1+0x1434] ;  /* 0x0014340001c17983 */ /* 0x000ea20000300800 */
[----:B-1----:R-:W-:Y:S01]  /*218c0*/  MOV R80, R185 ;  /* 0x000000b900507202 */ /* 0x002fe20000000f00 */
[----:B------:R-:W-:-:S02]  /*218d0*/  IMAD.MOV.U32 R81, RZ, RZ, R186 ;  /* 0x000000ffff517224 */ /* 0x000fc400078e00ba */
[----:B------:R-:W2:Y:S01]  /*218e0*/  LDL.LU R194, [R1+0x1430] ;  /* 0x0014300001c27983 */ /* 0x000ea20000300800 */
[----:B------:R-:W-:-:S03]  /*218f0*/  MOV R82, R187 ;  /* 0x000000bb00527202 */ /* 0x000fc60000000f00 */
[----:B------:R-:W3:Y:S04]  /*21900*/  LDL.LU R184, [R1+0x142c] ;  /* 0x00142c0001b87983 */ /* 0x000ee80000300800 */
[----:B------:R-:W3:Y:S04]  /*21910*/  LDL.LU R185, [R1+0x1428] ;  /* 0x0014280001b97983 */ /* 0x000ee80000300800 */
[----:B------:R-:W3:Y:S04]  /*21920*/  LDL.LU R186, [R1+0x1424] ;  /* 0x0014240001ba7983 */ /* 0x000ee80000300800 */
[----:B------:R-:W3:Y:S01]  /*21930*/  LDL.LU R187, [R1+0x1420] ;  /* 0x0014200001bb7983 */ /* 0x000ee20000300800 */
[----:B------:R-:W-:-:S03]  /*21940*/  IMAD.MOV.U32 R83, RZ, RZ, R195 ;  /* 0x000000ffff537224 */ /* 0x000fc600078e00c3 */
[----:B------:R-:W2:Y:S04]  /*21950*/  LDL.LU R195, [R1+0x141c] ;  /* 0x00141c0001c37983 */ /* 0x000ea80000300800 */
[----:B------:R-:W4:Y:S04]  /*21960*/  LDL.LU R84, [R1+0x150] ;  /* 0x0001500001547983 */ /* 0x000f280000300800 */
[----:B------:R-:W4:Y:S04]  /*21970*/  LDL.LU R85, [R1+0x154] ;  /* 0x0001540001557983 */ /* 0x000f280000300800 */
[----:B------:R-:W4:Y:S01]  /*21980*/  LDL.LU R86, [R1+0x158] ;  /* 0x0001580001567983 */ /* 0x000f220000300800 */
[----:B------:R-:W-:-:S03]  /*21990*/  MOV R87, R242 ;  /* 0x000000f200577202 */ /* 0x000fc60000000f00 */
[----:B------:R-:W2:Y:S01]  /*219a0*/  LDL.LU R242, [R1+0x1418] ;  /* 0x0014180001f27983 */ /* 0x000ea20000300800 */
[----:B------:R-:W-:Y:S06]  /*219b0*/  HMMA.1688.F32.TF32 R236, R72, R6, R196 ;  /* 0x0000000648ec723c */ /* 0x000fec00000810c4 */
[----:B---3--:R-:W-:Y:S01]  /*219c0*/  HMMA.1688.F32.TF32 R68, R68, R14, R184 ;  /* 0x0000000e4444723c */ /* 0x008fe200000810b8 */
[----:B--2---:R-:W1:-:S15]  /*219d0*/  LDSM.16.M88.4 R4, [R242+UR10+0x80] ;  /* 0x0000800af204783b */ /* 0x004e5e0008000200 */
[----:B------:R-:W-:-:S08]  /*219e0*/  NOP ;  /* 0x0000000000007918 */ /* 0x000fd00000000000 */
[----:B------:R-:W-:Y:S01]  /*219f0*/  IMAD.MOV.U32 R167, RZ, RZ, R68 ;  /* 0x000000ffffa77224 */ /* 0x000fe200078e0044 */
[----:B------:R-:W-:Y:S01]  /*21a00*/  MOV R166, R69 ;  /* 0x0000004500a67202 */ /* 0x000fe20000000f00 */
[----:B------:R-:W-:Y:S01]  /*21a10*/  IMAD.MOV.U32 R165, RZ, RZ, R70 ;  /* 0x000000ffffa57224 */ /* 0x000fe200078e0046 */
[----:B------:R-:W-:Y:S02]  /*21a20*/  MOV R164, R71 ;  /* 0x0000004700a47202 */ /* 0x000fe40000000f00 */
[----:B------:R-:W-:Y:S01]  /*21a30*/  HMMA.1688.F32.TF32 R68, R72, R10, R192 ;  /* 0x0000000a4844723c */ /* 0x000fe200000810c0 */
[----:B------:R-:W2:-:S15]  /*21a40*/  LDSM.16.M88.4 R8, [R242+UR10+0x880] ;  /* 0x0008800af208783b */ /* 0x000e9e0008000200 */
[----:B------:R-:W-:-:S07]  /*21a50*/  NOP ;  /* 0x0000000000007918 */ /* 0x000fce0000000000 */
[----:B------:R-:W-:Y:S04]  /*21a60*/  STL.64 [R1+0x1a0], R68 ;  /* 0x0001a04401007387 */ /* 0x000fe80000100a00 */
[----:B------:R3:W-:Y:S02]  /*21a70*/  STL.64 [R1+0x1a8], R70 ;  /* 0x0001a84601007387 */ /* 0x0007e40000100a00 */
[C---:B---3--:R-:W-:Y:S02]  /*21a80*/  HMMA.1688.F32.TF32 R68, R72.reuse, R66, R200 ;  /* 0x000000424844723c */ /* 0x048fe400000810c8 */
[----:B------:R-:W-:Y:S04]  /*21a90*/  STL [R1+0x1404], R236 ;  /* 0x001404ec01007387 */ /* 0x000fe80000100800 */
[C---:B------:R-:W-:Y:S01]  /*21aa0*/  HMMA.1688.F32.TF32 R64, R72.reuse, R62, R204 ;  /* 0x0000003e4840723c */ /* 0x040fe200000810cc */
[----:B------:R-:W-:Y:S01]  /*21ab0*/  MOV R199, R148 ;  /* 0x0000009400c77202 */ /* 0x000fe20000000f00 */
[----:B------:R-:W-:Y:S01]  /*21ac0*/  IMAD.MOV.U32 R198, RZ, RZ, R149 ;  /* 0x000000ffffc67224 */ /* 0x000fe200078e0095 */
[----:B------:R-:W-:Y:S01]  /*21ad0*/  MOV R197, R150 ;  /* 0x0000009600c57202 */ /* 0x000fe20000000f00 */
[----:B------:R-:W-:Y:S01]  /*21ae0*/  IMAD.MOV.U32 R196, RZ, RZ, R151 ;  /* 0x000000ffffc47224 */ /* 0x000fe200078e0097 */
[----:B------:R-:W-:Y:S01]  /*21af0*/  MOV R195, R144 ;  /* 0x0000009000c37202 */ /* 0x000fe20000000f00 */
[C---:B------:R-:W-:Y:S01]  /*21b00*/  HMMA.1688.F32.TF32 R60, R72.reuse, R58, R208 ;  /* 0x0000003a483c723c */ /* 0x040fe200000810d0 */
[----:B------:R-:W-:Y:S04]  /*21b10*/  STL [R1+0x1400], R237 ;  /* 0x001400ed01007387 */ /* 0x000fe80000100800 */
[----:B------:R-:W-:Y:S04]  /*21b20*/  STL [R1+0x13fc], R238 ;  /* 0x0013fcee01007387 */ /* 0x000fe80000100800 */
[----:B------:R-:W-:Y:S04]  /*21b30*/  STL [R1+0x13f8], R239 ;  /* 0x0013f8ef01007387 */ /* 0x000fe80000100800 */
[----:B------:R-:W-:Y:S04]  /*21b40*/  STL.64 [R1+0x190], R68 ;  /* 0x0001904401007387 */ /* 0x000fe80000100a00 */
[----:B------:R3:W-:Y:S04]  /*21b50*/  STL.64 [R1+0x198], R70 ;  /* 0x0001984601007387 */ /* 0x0007e80000100a00 */
[----:B------:R-:W-:Y:S04]  /*21b60*/  STL.64 [R1+0x180], R64 ;  /* 0x0001804001007387 */ /* 0x000fe80000100a00 */
[----:B------:R4:W-:Y:S01]  /*21b70*/  STL.64 [R1+0x188], R66 ;  /* 0x0001884201007387 */ /* 0x0009e20000100a00 */
[C---:B---3--:R-:W-:Y:S03]  /*21b80*/  HMMA.1688.F32.TF32 R68, R72.reuse, R54, R212 ;  /* 0x000000364844723c */ /* 0x048fe600000810d4 */
[----:B------:R-:W-:Y:S04]  /*21b90*/  STL.64 [R1+0x170], R60 ;  /* 0x0001703c01007387 */ /* 0x000fe80000100a00 */
[----:B------:R3:W-:Y:S01]  /*21ba0*/  STL.64 [R1+0x178], R62 ;  /* 0x0001783e01007387 */ /* 0x0007e20000100a00 */
[C---:B----4-:R-:W-:Y:S01]  /*21bb0*/  HMMA.1688.F32.TF32 R64, R72.reuse, R50, R216 ;  /* 0x000000324840723c */ /* 0x050fe200000810d8 */
[----:B------:R-:W-:Y:S01]  /*21bc0*/  IMAD.MOV.U32 R194, RZ, RZ, R145 ;  /* 0x000000ffffc27224 */ /* 0x000fe200078e0091 */
[----:B------:R-:W-:Y:S01]  /*21bd0*/  MOV R193, R146 ;  /* 0x0000009200c17202 */ /* 0x000fe20000000f00 */
[----:B------:R-:W-:Y:S01]  /*21be0*/  IMAD.MOV.U32 R192, RZ, RZ, R147 ;  /* 0x000000ffffc07224 */ /* 0x000fe200078e0093 */
[----:B------:R-:W-:Y:S02]  /*21bf0*/  LDS R201, [R252+UR7+0x12080] ;  /* 0x01208007fcc97984 */ /* 0x000fe40008000800 */
[C---:B---3--:R-:W-:Y:S09]  /*21c00*/  HMMA.1688.F32.TF32 R60, R72.reuse, R46, R220 ;  /* 0x0000002e483c723c */ /* 0x048ff200000810dc */
[----:B------:R-:W-:Y:S04]  /*21c10*/  STL.64 [R1+0x160], R68 ;  /* 0x0001604401007387 */ /* 0x000fe80000100a00 */
[----:B------:R-:W-:Y:S04]  /*21c20*/  STL.64 [R1+0x168], R70 ;  /* 0x0001684601007387 */ /* 0x000fe80000100a00 */
[----:B------:R-:W-:Y:S04]  /*21c30*/  STL.64 [R1+0x100], R64 ;  /* 0x0001004001007387 */ /* 0x000fe80000100a00 */
[----:B------:R-:W-:Y:S04]  /*21c40*/  STL.64 [R1+0x108], R66 ;  /* 0x0001084201007387 */ /* 0x000fe80000100a00 */
[----:B------:R-:W-:Y:S04]  /*21c50*/  STL.64 [R1+0xf0], R60 ;  /* 0x0000f03c01007387 */ /* 0x000fe80000100a00 */
[----:B------:R3:W-:Y:S02]  /*21c60*/  STL.64 [R1+0xf8], R62 ;  /* 0x0000f83e01007387 */ /* 0x0007e40000100a00 */
[----:B---3--:R-:W-:Y:S02]  /*21c70*/  HMMA.1688.F32.TF32 R60, R72, R34, R232 ;  /* 0x00000022483c723c */ /* 0x008fe400000810e8 */
[----:B------:R-:W-:-:S15]  /*21c80*/  LDSM.16.M88.4 R32, [R242+UR10+0x3880] ;  /* 0x0038800af220783b */ /* 0x000fde0008000200 */
[----:B------:R-:W-:-:S07]  /*21c90*/  NOP ;  /* 0x0000000000007918 */ /* 0x000fce0000000000 */
[----:B------:R-:W-:Y:S01]  /*21ca0*/  IMAD.MOV.U32 R235, RZ, RZ, R60 ;  /* 0x000000ffffeb7224 */ /* 0x000fe200078e003c */
[----:B------:R-:W-:Y:S01]  /*21cb0*/  MOV R234, R61 ;  /* 0x0000003d00ea7202 */ /* 0x000fe20000000f00 */
[----:B------:R-:W-:Y:S01]  /*21cc0*/  IMAD.MOV.U32 R233, RZ, RZ, R62 ;  /* 0x000000ffffe97224 */ /* 0x000fe200078e003e */
[----:B------:R-:W-:Y:S02]  /*21cd0*/  MOV R232, R63 ;  /* 0x0000003f00e87202 */ /* 0x000fe40000000f00 */
[C---:B------:R-:W-:Y:S06]  /*21ce0*/  HMMA.1688.F32.TF32 R60, R72.reuse, R22, R76 ;  /* 0x00000016483c723c */ /* 0x040fec000008104c */
[C---:B------:R-:W-:Y:S06]  /*21cf0*/  HMMA.1688.F32.TF32 R68, R72.reuse, R42, R224 ;  /* 0x0000002a4844723c */ /* 0x040fec00000810e0 */
[----:B------:R-:W-:Y:S01]  /*21d00*/  HMMA.1688.F32.TF32 R64, R72, R38, R228 ;  /* 0x000000264840723c */ /* 0x000fe200000810e4 */
[----:B------:R-:W-:Y:S01]  /*21d10*/  IMAD.MOV.U32 R76, RZ, RZ, R41 ;  /* 0x000000ffff4c7224 */ /* 0x000fe200078e0029 */
[----:B------:R-:W-:Y:S01]  /*21d20*/  MOV R77, R40 ;  /* 0x00000028004d7202 */ /* 0x000fe20000000f00 */
[----:B------:R-:W-:Y:S01]  /*21d30*/  IMAD.MOV.U32 R78, RZ, RZ, R37 ;  /* 0x000000ffff4e7224 */ /* 0x000fe200078e0025 */
[----:B------:R-:W-:Y:S01]  /*21d40*/  MOV R79, R36 ;  /* 0x00000024004f7202 */ /* 0x000fe20000000f00 */
[----:B------:R-:W-:Y:S04]  /*21d50*/  LDSM.16.M88.4 R40, [R242+UR10+0x4880] ;  /* 0x0048800af228783b */ /* 0x000fe80008000200 */
[----:B------:R-:W-:Y:S03]  /*21d60*/  LDSM.16.M88.4 R36, [R242+UR10+0x4080] ;  /* 0x0040800af224783b */ /* 0x000fe60008000200 */
[----:B------:R-:W-:Y:S01]  /*21d70*/  IMAD.MOV.U32 R236, RZ, RZ, R60 ;  /* 0x000000ffffec7224 */ /* 0x000fe200078e003c */
[----:B------:R-:W-:Y:S01]  /*21d80*/  MOV R237, R61 ;  /* 0x0000003d00ed7202 */ /* 0x000fe20000000f00 */
[----:B------:R-:W-:Y:S01]  /*21d90*/  IMAD.MOV.U32 R238, RZ, RZ, R62 ;  /* 0x000000ffffee7224 */ /* 0x000fe200078e003e */
[----:B------:R-:W-:-:S02]  /*21da0*/  MOV R239, R63 ;  /* 0x0000003f00ef7202 */ /* 0x000fc40000000f00 */
[----:B------:R-:W-:Y:S01]  /*21db0*/  LOP3.LUT R203, R241, 0x40, RZ, 0x3c, !PT ;  /* 0x00000040f1cb7812 */ /* 0x000fe200078e3cff */
[C---:B------:R-:W-:Y:S01]  /*21dc0*/  HMMA.1688.F32.TF32 R60, R72.reuse, R18, R244 ;  /* 0x00000012483c723c */ /* 0x040fe200000810f4 */
[----:B------:R-:W-:Y:S04]  /*21dd0*/  STL.64 [R1+0xe0], R68 ;  /* 0x0000e04401007387 */ /* 0x000fe80000100a00 */
[----:B------:R3:W-:Y:S04]  /*21de0*/  STL.64 [R1+0xe8], R70 ;  /* 0x0000e84601007387 */ /* 0x0007e80000100a00 */
[----:B------:R-:W-:Y:S04]  /*21df0*/  STL.64 [R1+0xd0], R64 ;  /* 0x0000d04001007387 */ /* 0x000fe80000100a00 */
[----:B------:R4:W-:Y:S01]  /*21e00*/  STL.64 [R1+0xd8], R66 ;  /* 0x0000d84201007387 */ /* 0x0009e20000100a00 */
[C---:B---3--:R-:W-:Y:S01]  /*21e10*/  HMMA.1688.F32.TF32 R68, R72.reuse, R30, R84 ;  /* 0x0000001e4844723c */ /* 0x048fe20000081054 */
[----:B------:R-:W-:Y:S01]  /*21e20*/  IMAD.MOV.U32 R246, RZ, RZ, R13 ;  /* 0x000000fffff67224 */ /* 0x000fe200078e000d */
[----:B------:R-:W-:Y:S01]  /*21e30*/  MOV R247, R12 ;  /* 0x0000000c00f77202 */ /* 0x000fe20000000f00 */
[----:B------:R-:W-:Y:S01]  /*21e40*/  IMAD.MOV.U32 R244, RZ, RZ, R17 ;  /* 0x000000fffff47224 */ /* 0x000fe200078e0011 */
[----:B------:R-:W-:Y:S01]  /*21e50*/  MOV R245, R16 ;  /* 0x0000001000f57202 */ /* 0x000fe20000000f00 */
[----:B------:R-:W-:Y:S05]  /*21e60*/  LDSM.16.M88.4 R28, [R242+UR10+0x3080] ;  /* 0x0030800af21c783b */ /* 0x000fea0008000200 */
[----:B------:R-:W-:Y:S01]  /*21e70*/  IMAD.MOV.U32 R243, RZ, RZ, R60 ;  /* 0x000000fffff37224 */ /* 0x000fe200078e003c */
[----:B------:R-:W-:Y:S01]  /*21e80*/  MOV R240, R61 ;  /* 0x0000003d00f07202 */ /* 0x000fe20000000f00 */
[----:B------:R-:W-:Y:S01]  /*21e90*/  IMAD.MOV.U32 R231, RZ, RZ, R62 ;  /* 0x000000ffffe77224 */ /* 0x000fe200078e003e */
[----:B------:R-:W-:Y:S01]  /*21ea0*/  MOV R230, R63 ;  /* 0x0000003f00e67202 */ /* 0x000fe20000000f00 */
[C---:B----4-:R-:W-:Y:S01]  /*21eb0*/  HMMA.1688.F32.TF32 R64, R72.reuse, R26, R80 ;  /* 0x0000001a4840723c */ /* 0x050fe20000081050 */
[----:B------:R-:W-:Y:S04]  /*21ec0*/  LDSM.16.M88.4 R16, [R242+UR10+0x1880] ;  /* 0x0018800af210783b */ /* 0x000fe80008000200 */
[----:B------:R-:W-:Y:S01]  /*21ed0*/  LDS R160, [R203+UR7+0x12000] ;  /* 0x01200007cba07984 */ /* 0x000fe20008000800 */
[----:B------:R-:W-:Y:S03]  /*21ee0*/  HMMA.1688.F32.TF32 R60, R72, R14, R248 ;  /* 0x0000000e483c723c */ /* 0x000fe600000810f8 */
[----:B------:R-:W3:Y:S04]  /*21ef0*/  LDSM.16.M88.4 R12, [R242+UR10+0x1080] ;  /* 0x0010800af20c783b */ /* 0x000ee80008000200 */
[----:B------:R-:W-:Y:S01]  /*21f00*/  IMAD.MOV.U32 R250, RZ, RZ, R21 ;  /* 0x000000fffffa7224 */ /* 0x000fe200078e0015 */
[----:B------:R-:W-:Y:S01]  /*21f10*/  MOV R251, R20 ;  /* 0x0000001400fb7202 */ /* 0x000fe20000000f00 */
[----:B------:R-:W-:Y:S01]  /*21f20*/  IMAD.MOV.U32 R248, RZ, RZ, R25 ;  /* 0x000000fffff87224 */ /* 0x000fe200078e0019 */
[----:B------:R-:W4:Y:S01]  /*21f30*/  LDSM.16.M88.4 R20, [R242+UR10+0x2080] ;  /* 0x0020800af214783b */ /* 0x000f220008000200 */
[----:B------:R-:W-:-:S03]  /*21f40*/  MOV R249, R24 ;  /* 0x0000001800f97202 */ /* 0x000fc60000000f00 */
[----:B------:R-:W4:Y:S04]  /*21f50*/  LDSM.16.M88.4 R24, [R242+UR10+0x2880] ;  /* 0x0028800af218783b */ /* 0x000f280008000200 */
[----:B------:R-:W-:Y:S04]  /*21f60*/  STL.64 [R1+0x40], R68 ;  /* 0x0000404401007387 */ /* 0x000fe80000100a00 */
[----:B------:R3:W-:Y:S02]  /*21f70*/  STL.64 [R1+0x48], R70 ;  /* 0x0000484601007387 */ /* 0x0007e40000100a00 */
[----:B------:R-:W-:Y:S01]  /*21f80*/  IMAD.MOV.U32 R229, RZ, RZ, R60 ;  /* 0x000000ffffe57224 */ /* 0x000fe200078e003c */
[----:B------:R-:W-:Y:S01]  /*21f90*/  MOV R228, R61 ;  /* 0x0000003d00e47202 */ /* 0x000fe20000000f00 */
[----:B------:R-:W-:Y:S01]  /*21fa0*/  IMAD.MOV.U32 R3, RZ, RZ, R62 ;  /* 0x000000ffff037224 */ /* 0x000fe200078e003e */
[----:B------:R-:W-:Y:S01]  /*21fb0*/  MOV R0, R63 ;  /* 0x0000003f00007202 */ /* 0x000fe20000000f00 */
[----:B------:R-:W-:Y:S04]  /*21fc0*/  STL.64 [R1+0x30], R64 ;  /* 0x0000304001007387 */ /* 0x000fe80000100a00 */
[----:B------:R-:W4:Y:S04]  /*21fd0*/  LDSM.16.M88.4 R60, [R242+UR10+0x7080] ;  /* 0x0070800af23c783b */ /* 0x000f280008000200 */
[----:B------:R-:W-:Y:S04]  /*21fe0*/  STL.64 [R1+0x38], R66 ;  /* 0x0000384201007387 */ /* 0x000fe80000100a00 */
[----:B------:R-:W4:Y:S01]  /*21ff0*/  LDSM.16.M88.4 R64, [R242+UR10+0x7880] ;  /* 0x0078800af240783b */ /* 0x000f220008000200 */
[C---:B-1----:R-:W-:Y:S01]  /*22000*/  HMMA.1688.F32.TF32 R248, R120.reuse, R4, R248 ;  /* 0x0000000478f8723c */ /* 0x042fe200000810f8 */
[----:B------:R-:W-:Y:S01]  /*22010*/  IMAD.MOV.U32 R80, RZ, RZ, R49 ;  /* 0x000000ffff507224 */ /* 0x000fe200078e0031 */
[----:B------:R-:W-:Y:S01]  /*22020*/  MOV R81, R48 ;  /* 0x0000003000517202 */ /* 0x000fe20000000f00 */
[----:B------:R-:W-:Y:S01]  /*22030*/  IMAD.MOV.U32 R82, RZ, RZ, R45 ;  /* 0x000000ffff527224 */ /* 0x000fe200078e002d */
[----:B------:R-:W-:Y:S01]  /*22040*/  MOV R83, R44 ;  /* 0x0000002c00537202 */ /* 0x000fe20000000f00 */
[----:B------:R-:W-:Y:S01]  /*22050*/  IMAD.MOV.U32 R84, RZ, RZ, R57 ;  /* 0x000000ffff547224 */ /* 0x000fe200078e0039 */
[C---:B--2---:R-:W-:Y:S01]  /*22060*/  HMMA.1688.F32.TF32 R244, R120.reuse, R8, R244 ;  /* 0x0000000878f4723c */ /* 0x044fe200000810f4 */
[----:B------:R-:W-:Y:S01]  /*22070*/  MOV R85, R56 ;  /* 0x0000003800557202 */ /* 0x000fe20000000f00 */
[----:B------:R-:W-:Y:S01]  /*22080*/  IMAD.MOV.U32 R86, RZ, RZ, R53 ;  /* 0x000000ffff567224 */ /* 0x000fe200078e0035 */
[----:B------:R-:W-:Y:S01]  /*22090*/  MOV R87, R52 ;  /* 0x0000003400577202 */ /* 0x000fe20000000f00 */
[----:B------:R-:W-:Y:S02]  /*220a0*/  LDSM.16.M88.4 R44, [R242+UR10+0x5080] ;  /* 0x0050800af22c783b */ /* 0x000fe40008000200 */
[C---:B---3--:R-:W-:Y:S02]  /*220b0*/  HMMA.1688.F32.TF32 R68, R120.reuse, R12, R92 ;  /* 0x0000000c7844723c */ /* 0x048fe4000008105c */
[----:B------:R-:W-:Y:S04]  /*220c0*/  LDSM.16.M88.4 R48, [R242+UR10+0x5880] ;  /* 0x0058800af230783b */ /* 0x000fe80008000200 */
[C---:B------:R-:W-:Y:S01]  /*220d0*/  HMMA.1688.F32.TF32 R72, R120.reuse, R16, R88 ;  /* 0x000000107848723c */ /* 0x040fe20000081058 */
[----:B------:R-:W-:Y:S04]  /*220e0*/  LDSM.16.M88.4 R52, [R242+UR10+0x6080] ;  /* 0x0060800af234783b */ /* 0x000fe80008000200 */
[----:B------:R-:W1:Y:S01]  /*220f0*/  LDSM.16.M88.4 R56, [R242+UR10+0x6880] ;  /* 0x0068800af238783b */ /* 0x000e620008000200 */
[C---:B----4-:R-:W-:Y:S03]  /*22100*/  HMMA.1688.F32.TF32 R76, R120.reuse, R20, R76 ;  /* 0x00000014784c723c */ /* 0x050fe6000008104c */
[----:B------:R-:W2:Y:S03]  /*22110*/  LDS R162, [R203+UR7+0x12400] ;  /* 0x01240007cba27984 */ /* 0x000ea60008000800 */
[C---:B------:R-:W-:Y:S01]  /*22120*/  HMMA.1688.F32.TF32 R80, R120.reuse, R24, R80 ;  /* 0x000000187850723c */ /* 0x040fe20000081050 */
[----:B------:R-:W-:Y:S04]  /*22130*/  STL [R1+0x12e0], R62 ;  /* 0x0012e03e01007387 */ /* 0x000fe80000100800 */
[----:B------:R-:W-:Y:S04]  /*22140*/  STL [R1+0x12dc], R63 ;  /* 0x0012dc3f01007387 */ /* 0x000fe80000100800 */
[----:B------:R-:W-:Y:S04]  /*22150*/  STL [R1+0x12cc], R66 ;  /* 0x0012cc4201007387 */ /* 0x000fe80000100800 */
[----:B------:R-:W-:Y:S04]  /*22160*/  STL [R1+0x12c8], R67 ;  /* 0x0012c84301007387 */ /* 0x000fe80000100800 */
[----:B------:R-:W-:Y:S04]  /*22170*/  STL [R1+0x114c], R242 ;  /* 0x00114cf201007387 */ /* 0x000fe80000100800 */
[----:B------:R3:W-:Y:S04]  /*22180*/  STL.64 [R1+0x1320], R250 ;  /* 0x001320fa01007387 */ /* 0x0007e80000100a00 */
        /* <DEDUP_REMOVED lines=10> */
[----:B------:R2:W-:Y:S04]  /*22230*/  STL.64 [R1+0x1368], R80 ;  /* 0x0013685001007387 */ /* 0x0005e80000100a00 */
        /* <DEDUP_REMOVED lines=32> */
[C---:B------:R-:W-:Y:S01]  /*22440*/  HMMA.1688.F32.TF32 R84, R120.reuse, R28, R84 ;  /* 0x0000001c7854723c */ /* 0x040fe20000081054 */
        /* <DEDUP_REMOVED lines=8> */
[----:B------:R-:W-:Y:S04]  /*224d0*/  LDS R224, [R241+UR7+0x12080] ;  /* 0x01208007f1e07984 */ /* 0x000fe80008000800 */
[----:B------:R-:W-:Y:S04]  /*224e0*/  LDS R226, [R241+UR7+0x12480] ;  /* 0x01248007f1e27984 */ /* 0x000fe80008000800 */
[----:B------:R-:W-:Y:S04]  /*224f0*/  LDS R225, [R2+UR7+0x12080] ;  /* 0x0120800702e17984 */ /* 0x000fe80008000800 */
[----:B------:R-:W2:Y:S04]  /*22500*/  LDS R227, [R2+UR7+0x12480] ;  /* 0x0124800702e37984 */ /* 0x000ea80008000800 */
[----:B------:R-:W-:Y:S04]  /*22510*/  STL.64 [R1+0x1380], R86 ;  /* 0x0013805601007387 */ /* 0x000fe80000100a00 */
[----:B------:R-:W-:Y:S04]  /*22520*/  STL.64 [R1+0x1378], R84 ;  /* 0x0013785401007387 */ /* 0x000fe80000100a00 */
[----:B------:R-:W2:Y:S04]  /*22530*/  LDL.LU R124, [R1+0x50] ;  /* 0x00005000017c7983 */ /* 0x000ea80000300800 */
[----:B------:R-:W2:Y:S04]  /*22540*/  LDL.LU R125, [R1+0x54] ;  /* 0x00005400017d7983 */ /* 0x000ea80000300800 */
[----:B------:R-:W2:Y:S04]  /*22550*/  LDL.LU R126, [R1+0x58] ;  /* 0x00005800017e7983 */ /* 0x000ea80000300800 */
[----:B------:R-:W2:Y:S01]  /*22560*/  LDL.LU R127, [R1+0x5c] ;  /* 0x00005c00017f7983 */ /* 0x000ea20000300800 */
[----:B------:R-:W-:Y:S01]  /*22570*/  IMAD.MOV.U32 R220, RZ, RZ, R188 ;  /* 0x000000ffffdc7224 */ /* 0x000fe200078e00bc */
[----:B------:R-:W-:Y:S01]  /*22580*/  MOV R221, R189 ;  /* 0x000000bd00dd7202 */ /* 0x000fe20000000f00 */
[----:B------:R-:W-:Y:S01]  /*22590*/  IMAD.MOV.U32 R222, RZ, RZ, R190 ;  /* 0x000000ffffde7224 */ /* 0x000fe200078e00be */
[----:B------:R-:W-:Y:S01]  /*225a0*/  MOV R223, R191 ;  /* 0x000000bf00df7202 */ /* 0x000fe20000000f00 */
[----:B------:R-:W-:Y:S04]  /*225b0*/  LDS R200, [R203+UR7+0x12080] ;  /* 0x01208007cbc87984 */ /* 0x000fe80008000800 */
[----:B------:R-:W-:Y:S01]  /*225c0*/  LDS R202, [R203+UR7+0x12480] ;  /* 0x01248007cbca7984 */ /* 0x000fe20008000800 */
[----:B---3--:R-:W-:Y:S01]  /*225d0*/  MOV R251, R164 ;  /* 0x000000a400fb7202 */ /* 0x008fe20000000f00 */
[----:B------:R-:W-:Y:S01]  /*225e0*/  IMAD.MOV.U32 R250, RZ, RZ, R165 ;  /* 0x000000fffffa7224 */ /* 0x000fe200078e00a5 */
[----:B----4-:R-:W-:Y:S01]  /*225f0*/  MOV R249, R166 ;  /* 0x000000a600f97202 */ /* 0x010fe20000000f00 */
[----:B------:R-:W-:Y:S01]  /*22600*/  IMAD.MOV.U32 R248, RZ, RZ, R167 ;  /* 0x000000fffff87224 */ /* 0x000fe200078e00a7 */
[----:B-1----:R-:W-:Y:S01]  /*22610*/  MOV R83, R232 ;  /* 0x000000e800537202 */ /* 0x002fe20000000f00 */
[----:B------:R-:W-:Y:S01]  /*22620*/  IMAD.MOV.U32 R82, RZ, RZ, R233 ;  /* 0x000000ffff527224 */ /* 0x000fe200078e00e9 */
[----:B--2---:R-:W-:Y:S01]  /*22630*/  MOV R81, R234 ;  /* 0x000000ea00517202 */ /* 0x004fe20000000f00 */
[----:B------:R-:W-:Y:S01]  /*22640*/  IMAD.MOV.U32 R80, RZ, RZ, R235 ;  /* 0x000000ffff507224 */ /* 0x000fe200078e00eb */
[----:B------:R-:W1:Y:S01]  /*22650*/  LDS R203, [R252+UR7+0x12480] ;  /* 0x01248007fccb7984 */ /* 0x000e620008000800 */
[C---:B------:R-:W-:Y:S06]  /*22660*/  HMMA.1688.F32.TF32 R88, R120.reuse, R32, R88 ;  /* 0x000000207858723c */ /* 0x040fec0000081058 */
[C---:B------:R-:W-:Y:S06]  /*22670*/  HMMA.1688.F32.TF32 R92, R120.reuse, R36, R92 ;  /* 0x00000024785c723c */ /* 0x040fec000008105c */
[C---:B------:R-:W-:Y:S11]  /*22680*/  HMMA.1688.F32.TF32 R96, R120.reuse, R40, R96 ;  /* 0x000000287860723c */ /* 0x040ff60000081060 */
[----:B------:R-:W-:Y:S01]  /*22690*/  STL.64 [R1+0x1390], R90 ;  /* 0x0013905a01007387 */ /* 0x000fe20000100a00 */
[C---:B------:R-:W-:Y:S06]  /*226a0*/  HMMA.1688.F32.TF32 R112, R120.reuse, R56, R112 ;  /* 0x000000387870723c */ /* 0x040fec0000081070 */
[C---:B------:R-:W-:Y:S06]  /*226b0*/  HMMA.1688.F32.TF32 R100, R120.reuse, R44, R100 ;  /* 0x0000002c7864723c */ /* 0x040fec0000081064 */
[C---:B------:R-:W-:Y:S01]  /*226c0*/  HMMA.1688.F32.TF32 R104, R120.reuse, R48, R104 ;  /* 0x000000307868723c */ /* 0x040fe20000081068 */
[----:B------:R-:W-:Y:S05]  /*226d0*/  STL.64 [R1+0x1388], R88 ;  /* 0x0013885801007387 */ /* 0x000fea0000100a00 */
[C---:B------:R-:W-:Y:S01]  /*226e0*/  HMMA.1688.F32.TF32 R108, R120.reuse, R52, R108 ;  /* 0x00000034786c723c */ /* 0x040fe2000008106c */
[----:B------:R-:W-:Y:S05]  /*226f0*/  STL.64 [R1+0x13a0], R94 ;  /* 0x0013a05e01007387 */ /* 0x000fea0000100a00 */
[C---:B------:R-:W-:Y:S01]  /*22700*/  HMMA.1688.F32.TF32 R116, R120.reuse, R60, R116 ;  /* 0x0000003c7874723c */ /* 0x040fe20000081074 */
        /* <DEDUP_REMOVED lines=11> */
[----:B------:R-:W-:Y:S04]  /*227c0*/  STL [R1+0x12f0], R116 ;  /* 0x0012f07401007387 */ /* 0x000fe80000100800 */
[----:B------:R-:W-:Y:S04]  /*227d0*/  STL [R1+0x12ec], R117 ;  /* 0x0012ec7501007387 */ /* 0x000fe80000100800 */
[----:B------:R-:W-:Y:S04]  /*227e0*/  STL [R1+0x12e8], R118 ;  /* 0x0012e87601007387 */ /* 0x000fe80000100800 */
[----:B------:R-:W-:Y:S04]  /*227f0*/  STL [R1+0x12e4], R119 ;  /* 0x0012e47701007387 */ /* 0x000fe80000100800 */
[----:B------:R-:W2:Y:S04]  /*22800*/  LDL.LU R180, [R1+0x3b0] ;  /* 0x0003b00001b47983 */ /* 0x000ea80000300800 */
[----:B------:R-:W2:Y:S04]  /*22810*/  LDL.LU R181, [R1+0x3b4] ;  /* 0x0003b40001b57983 */ /* 0x000ea80000300800 */
[----:B------:R-:W2:Y:S04]  /*22820*/  LDL.LU R182, [R1+0x3b8] ;  /* 0x0003b80001b67983 */ /* 0x000ea80000300800 */
[----:B------:R-:W2:Y:S01]  /*22830*/  LDL.LU R183, [R1+0x3bc] ;  /* 0x0003bc0001b77983 */ /* 0x000ea20000300800 */
[----:B------:R-:W-:Y:S03]  /*22840*/  HMMA.1688.F32.TF32 R120, R120, R64, R124 ;  /* 0x000000407878723c */ /* 0x000fe6000008107c */
[----:B------:R-:W3:Y:S04]  /*22850*/  LDL.LU R124, [R1+0x3f0] ;  /* 0x0003f000017c7983 */ /* 0x000ee80000300800 */
[----:B------:R-:W3:Y:S04]  /*22860*/  LDL.LU R125, [R1+0x3f4] ;  /* 0x0003f400017d7983 */ /* 0x000ee80000300800 */
[----:B------:R-:W3:Y:S04]  /*22870*/  LDL.LU R126, [R1+0x3f8] ;  /* 0x0003f800017e7983 */ /* 0x000ee80000300800 */
        /* <DEDUP_REMOVED lines=25> */
[----:B------:R1:W-:Y:S04]  /*22a10*/  STL [R1+0x12f4], R120 ;  /* 0x0012f47801007387 */ /* 0x0003e80000100800 */
[----:B------:R4:W-:Y:S04]  /*22a20*/  STL [R1+0x12d8], R121 ;  /* 0x0012d87901007387 */ /* 0x0009e80000100800 */
[----:B------:R-:W-:Y:S04]  /*22a30*/  STL [R1+0x12d4], R122 ;  /* 0x0012d47a01007387 */ /* 0x000fe80000100800 */
[----:B------:R-:W-:Y:S01]  /*22a40*/  STL [R1+0x12d0], R123 ;  /* 0x0012d07b01007387 */ /* 0x000fe20000100800 */
[----:B--2---:R-:W-:-:S15]  /*22a50*/  HMMA.1688.F32.TF32 R68, R160, R20, R180 ;  /* 0x00000014a044723c */ /* 0x004fde00000810b4 */
[----:B------:R-:W-:-:S09]  /*22a60*/  NOP ;  /* 0x0000000000007918 */ /* 0x000fd20000000000 */
[----:B-1----:R-:W-:Y:S01]  /*22a70*/  IMAD.MOV.U32 R120, RZ, RZ, R68 ;  /* 0x000000ffff787224 */ /* 0x002fe200078e0044 */
[----:B------:R-:W-:Y:S01]  /*22a80*/  MOV R116, R69 ;  /* 0x0000004500747202 */ /* 0x000fe20000000f00 */
[----:B------:R-:W-:Y:S01]  /*22a90*/  IMAD.MOV.U32 R117, RZ, RZ, R70 ;  /* 0x000000ffff757224 */ /* 0x000fe200078e0046 */
[----:B------:R-:W-:Y:S01]  /*22aa0*/  MOV R118, R71 ;  /* 0x0000004700767202 */ /* 0x000fe20000000f00 */
[C---:B---3--:R-:W-:Y:S06]  /*22ab0*/  HMMA.1688.F32.TF32 R124, R160.reuse, R4, R124 ;  /* 0x00000004a07c723c */ /* 0x048fec000008107c */
[C---:B----4-:R-:W-:Y:S06]  /*22ac0*/  HMMA.1688.F32.TF32 R128, R160.reuse, R8, R128 ;  /* 0x00000008a080723c */ /* 0x050fec0000081080 */
[C---:B------:R-:W-:Y:S06]  /*22ad0*/  HMMA.1688.F32.TF32 R68, R160.reuse, R24, R176 ;  /* 0x00000018a044723c */ /* 0x040fec00000810b0 */
[----:B------:R-:W-:-:S15]  /*22ae0*/  HMMA.1688.F32.TF32 R72, R160, R16, R184 ;  /* 0x00000010a048723c */ /* 0x000fde00000810b8 */
[----:B------:R-:W-:-:S03]  /*22af0*/  NOP ;  /* 0x0000000000007918 */ /* 0x000fc60000000000 */
[----:B------:R-:W-:Y:S01]  /*22b00*/  IMAD.MOV.U32 R119, RZ, RZ, R68 ;  /* 0x000000ffff777224 */ /* 0x000fe200078e0044 */
[----:B------:R-:W-:Y:S01]  /*22b10*/  MOV R62, R69 ;  /* 0x00000045003e7202 */ /* 0x000fe20000000f00 */
[----:B------:R-:W-:Y:S01]  /*22b20*/  IMAD.MOV.U32 R63, RZ, RZ, R70 ;  /* 0x000000ffff3f7224 */ /* 0x000fe200078e0046 */
[----:B------:R-:W-:Y:S02]  /*22b30*/  MOV R121, R71 ;  /* 0x0000004700797202 */ /* 0x000fe40000000f00 */
[----:B------:R-:W-:Y:S01]  /*22b40*/  HMMA.1688.F32.TF32 R68, R160, R28, R172 ;  /* 0x0000001ca044723c */ /* 0x000fe200000810ac */
[----:B------:R1:W-:Y:S04]  /*22b50*/  STL [R1+0x1304], R124 ;  /* 0x0013047c01007387 */ /* 0x0003e80000100800 */
[----:B------:R2:W-:Y:S04]  /*22b60*/  STL [R1+0x1300], R125 ;  /* 0x0013007d01007387 */ /* 0x0005e80000100800 */
[----:B------:R3:W-:Y:S04]  /*22b70*/  STL [R1+0x12fc], R126 ;  /* 0x0012fc7e01007387 */ /* 0x0007e80000100800 */
[----:B------:R4:W-:Y:S11]  /*22b80*/  STL [R1+0x12f8], R127 ;  /* 0x0012f87f01007387 */ /* 0x0009f60000100800 */
[----:B-1----:R-:W-:Y:S01]  /*22b90*/  IMAD.MOV.U32 R124, RZ, RZ, R68 ;  /* 0x000000ffff7c7224 */ /* 0x002fe200078e0044 */
[----:B--2---:R-:W-:Y:S01]  /*22ba0*/  MOV R125, R69 ;  /* 0x00000045007d7202 */ /* 0x004fe20000000f00 */
[----:B---3--:R-:W-:Y:S01]  /*22bb0*/  IMAD.MOV.U32 R126, RZ, RZ, R70 ;  /* 0x000000ffff7e7224 */ /* 0x008fe200078e0046 */
[----:B----4-:R-:W-:-:S02]  /*22bc0*/  MOV R127, R71 ;  /* 0x00000047007f7202 */ /* 0x010fc40000000f00 */
[----:B------:R-:W-:Y:S01]  /*22bd0*/  HMMA.1688.F32.TF32 R68, R160, R32, R168 ;  /* 0x00000020a044723c */ /* 0x000fe200000810a8 */
[----:B------:R1:W-:Y:S04]  /*22be0*/  STL [R1+0x1314], R128 ;  /* 0x0013148001007387 */ /* 0x0003e80000100800 */
[----:B------:R2:W-:Y:S04]  /*22bf0*/  STL [R1+0x1310], R129 ;  /* 0x0013108101007387 */ /* 0x0005e80000100800 */
[----:B------:R3:W-:Y:S04]  /*22c00*/  STL [R1+0x130c], R130 ;  /* 0x00130c8201007387 */ /* 0x0007e80000100800 */
[----:B------:R4:W-:Y:S04]  /*22c10*/  STL [R1+0x1308], R131 ;  /* 0x0013088301007387 */ /* 0x0009e80000100800 */
[----:B------:R4:W-:Y:S04]  /*22c20*/  STL.64 [R1+0xa0], R72 ;  /* 0x0000a04801007387 */ /* 0x0009e80000100a00 */
[----:B------:R4:W-:Y:S04]  /*22c30*/  STL.64 [R1+0xa8], R74 ;  /* 0x0000a84a01007387 */ /* 0x0009e80000100a00 */
        /* <DEDUP_REMOVED lines=8> */
[----:B-1----:R-:W-:-:S03]  /*22cc0*/  IMAD.MOV.U32 R128, RZ, RZ, R68 ;  /* 0x000000ffff807224 */ /* 0x002fc600078e0044 */
[----:B------:R-:W4:Y:S01]  /*22cd0*/  LDL.LU R164, [R1+0x230] ;  /* 0x0002300001a47983 */ /* 0x000f220000300800 */
[----:B--2---:R-:W-:-:S03]  /*22ce0*/  MOV R129, R69 ;  /* 0x0000004500817202 */ /* 0x004fc60000000f00 */
[----:B------:R-:W2:Y:S01]  /*22cf0*/  LDL.LU R165, [R1+0x234] ;  /* 0x0002340001a57983 */ /* 0x000ea20000300800 */
[----:B---3--:R-:W-:-:S03]  /*22d00*/  IMAD.MOV.U32 R130, RZ, RZ, R70 ;  /* 0x000000ffff827224 */ /* 0x008fc600078e0046 */
[----:B------:R-:W2:Y:S01]  /*22d10*/  LDL.LU R166, [R1+0x238] ;  /* 0x0002380001a67983 */ /* 0x000ea20000300800 */
[----:B----4-:R-:W-:-:S03]  /*22d20*/  MOV R131, R71 ;  /* 0x0000004700837202 */ /* 0x010fc60000000f00 */
[----:B------:R-:W2:Y:S04]  /*22d30*/  LDL.LU R167, [R1+0x23c] ;  /* 0x00023c0001a77983 */ /* 0x000ea80000300800 */
        /* <DEDUP_REMOVED lines=8> */
[----:B------:R-:W2:Y:S04]  /*22dc0*/  LDL.LU R148, [R1+0x350] ;  /* 0x0003500001947983 */ /* 0x000ea80000300800 */
[----:B------:R-:W2:Y:S04]  /*22dd0*/  LDL.LU R149, [R1+0x354] ;  /* 0x0003540001957983 */ /* 0x000ea80000300800 */
[----:B------:R-:W2:Y:S04]  /*22de0*/  LDL.LU R150, [R1+0x358] ;  /* 0x0003580001967983 */ /* 0x000ea80000300800 */
[----:B------:R-:W2:Y:S04]  /*22df0*/  LDL.LU R151, [R1+0x35c] ;  /* 0x00035c0001977983 */ /* 0x000ea80000300800 */
[----:B------:R-:W3:Y:S04]  /*22e00*/  LDL.LU R144, [R1+0x360] ;  /* 0x0003600001907983 */ /* 0x000ee80000300800 */
[----:B------:R-:W3:Y:S04]  /*22e10*/  LDL.LU R145, [R1+0x364] ;  /* 0x0003640001917983 */ /* 0x000ee80000300800 */
[----:B------:R-:W3:Y:S04]  /*22e20*/  LDL.LU R146, [R1+0x368] ;  /* 0x0003680001927983 */ /* 0x000ee80000300800 */
[----:B------:R-:W3:Y:S01]  /*22e30*/  LDL.LU R147, [R1+0x36c] ;  /* 0x00036c0001937983 */ /* 0x000ee20000300800 */
[----:B------:R-:W-:-:S03]  /*22e40*/  MOV R179, R136 ;  /* 0x0000008800b37202 */ /* 0x000fc60000000f00 */
[----:B------:R-:W3:Y:S01]  /*22e50*/  LDL.LU R72, [R1+0x390] ;  /* 0x0003900001487983 */ /* 0x000ee20000300800 */
[----:B------:R-:W-:-:S03]  /*22e60*/  IMAD.MOV.U32 R178, RZ, RZ, R137 ;  /* 0x000000ffffb27224 */ /* 0x000fc600078e0089 */
        /* <DEDUP_REMOVED lines=12> */
[----:B------:R-:W3:Y:S04]  /*22f30*/  LDL.LU R139, [R1+0x38c] ;  /* 0x00038c00018b7983 */ /* 0x000ee80000300800 */
[----:B------:R-:W3:Y:S04]  /*22f40*/  LDL.LU R140, [R1+0x370] ;  /* 0x00037000018c7983 */ /* 0x000ee80000300800 */
[----:B------:R-:W3:Y:S04]  /*22f50*/  LDL.LU R141, [R1+0x374] ;  /* 0x00037400018d7983 */ /* 0x000ee80000300800 */
[----:B------:R-:W3:Y:S04]  /*22f60*/  LDL.LU R142, [R1+0x378] ;  /* 0x00037800018e7983 */ /* 0x000ee80000300800 */
[----:B------:R-:W3:Y:S04]  /*22f70*/  LDL.LU R143, [R1+0x37c] ;  /* 0x00037c00018f7983 */ /* 0x000ee80000300800 */
[----:B------:R-:W3:Y:S04]  /*22f80*/  LDL.LU R156, [R1+0x330] ;  /* 0x00033000019c7983 */ /* 0x000ee80000300800 */
[----:B------:R-:W3:Y:S04]  /*22f90*/  LDL.LU R157, [R1+0x334] ;  /* 0x00033400019d7983 */ /* 0x000ee80000300800 */
[----:B------:R-:W3:Y:S04]  /*22fa0*/  LDL.LU R158, [R1+0x338] ;  /* 0x00033800019e7983 */ /* 0x000ee80000300800 */
[----:B------:R-:W3:Y:S01]  /*22fb0*/  LDL.LU R159, [R1+0x33c] ;  /* 0x00033c00019f7983 */ /* 0x000ee20000300800 */
[C---:B------:R-:W-:Y:S03]  /*22fc0*/  HMMA.1688.F32.TF32 R132, R160.reuse, R12, R132 ;  /* 0x0000000ca084723c */ /* 0x040fe60000081084 */
        /* <DEDUP_REMOVED lines=20> */
[C---:B----4-:R-:W-:Y:S06]  /*23110*/  HMMA.1688.F32.TF32 R152, R160.reuse, R56, R152 ;  /* 0x00000038a098723c */ /* 0x050fec0000081098 */
[C---:B--2---:R-:W-:Y:S06]  /*23120*/  HMMA.1688.F32.TF32 R148, R160.reuse, R52, R148 ;  /* 0x00000034a094723c */ /* 0x044fec0000081094 */
[C---:B---3--:R-:W-:Y:S06]  /*23130*/  HMMA.1688.F32.TF32 R144, R160.reuse, R48, R144 ;  /* 0x00000030a090723c */ /* 0x048fec0000081090 */
[C---:B------:R-:W-:Y:S06]  /*23140*/  HMMA.1688.F32.TF32 R72, R160.reuse, R36, R72 ;  /* 0x00000024a048723c */ /* 0x040fec0000081048 */
[C---:B------:R-:W-:Y:S06]  /*23150*/  HMMA.1688.F32.TF32 R136, R160.reuse, R40, R136 ;  /* 0x00000028a088723c */ /* 0x040fec0000081088 */
[C---:B------:R-:W-:Y:S06]  /*23160*/  HMMA.1688.F32.TF32 R140, R160.reuse, R44, R140 ;  /* 0x0000002ca08c723c */ /* 0x040fec000008108c */
[C---:B------:R-:W-:Y:S06]  /*23170*/  HMMA.1688.F32.TF32 R156, R160.reuse, R60, R156 ;  /* 0x0000003ca09c723c */ /* 0x040fec000008109c */
[----:B------:R-:W-:Y:S06]  /*23180*/  HMMA.1688.F32.TF32 R160, R160, R64, R68 ;  /* 0x00000040a0a0723c */ /* 0x000fec0000081044 */
[----:B------:R-:W-:Y:S01]  /*23190*/  HMMA.1688.F32.TF32 R68, R224, R16, R244 ;  /* 0x00000010e044723c */ /* 0x000fe200000810f4 */
[----:B------:R-:W-:Y:S01]  /*231a0*/  IMAD.MOV.U32 R122, RZ, RZ, R72 ;  /* 0x000000ffff7a7224 */ /* 0x000fe200078e0048 */
[----:B------:R-:W-:Y:S01]  /*231b0*/  MOV R123, R73 ;  /* 0x00000049007b7202 */ /* 0x000fe20000000f00 */
[----:B------:R-:W-:Y:S01]  /*231c0*/  IMAD.MOV.U32 R66, RZ, RZ, R74 ;  /* 0x000000ffff427224 */ /* 0x000fe200078e004a */
[----:B------:R-:W-:-:S15]  /*231d0*/  MOV R67, R75 ;  /* 0x0000004b00437202 */ /* 0x000fde0000000f00 */
[----:B------:R-:W-:-:S04]  /*231e0*/  NOP ;  /* 0x0000000000007918 */ /* 0x000fc80000000000 */
[----:B------:R1:W-:Y:S04]  /*231f0*/  STL.64 [R1+0xc0], R68 ;  /* 0x0000c04401007387 */ /* 0x0003e80000100a00 */
[----:B------:R2:W-:Y:S04]  /*23200*/  STL.64 [R1+0xc8], R70 ;  /* 0x0000c84601007387 */ /* 0x0005e80000100a00 */
        /* <DEDUP_REMOVED lines=44> */
[----:B-1----:R-:W-:Y:S01]  /*234d0*/  IMAD.MOV.U32 R68, RZ, RZ, R236 ;  /* 0x000000ffff447224 */ /* 0x002fe200078e00ec */
[----:B------:R-:W-:Y:S01]  /*234e0*/  MOV R69, R237 ;  /* 0x000000ed00457202 */ /* 0x000fe20000000f00 */
[----:B--2---:R-:W-:Y:S01]  /*234f0*/  IMAD.MOV.U32 R70, RZ, RZ, R238 ;  /* 0x000000ffff467224 */ /* 0x004fe200078e00ee */
[----:B------:R-:W2:Y:S01]  /*23500*/  LDL.LU R236, [R1+0x1404] ;  /* 0x0014040001ec7983 */ /* 0x000ea20000300800 */
[----:B------:R-:W-:-:S03]  /*23510*/  MOV R71, R239 ;  /* 0x000000ef00477202 */ /* 0x000fc60000000f00 */
[----:B------:R-:W2:Y:S04]  /*23520*/  LDL.LU R237, [R1+0x1400] ;  /* 0x0014000001ed7983 */ /* 0x000ea80000300800 */
[----:B------:R-:W2:Y:S04]  /*23530*/  LDL.LU R238, [R1+0x13fc] ;  /* 0x0013fc0001ee7983 */ /* 0x000ea80000300800 */
[----:B------:R-:W2:Y:S01]  /*23540*/  LDL.LU R239, [R1+0x13f8] ;  /* 0x0013f80001ef7983 */ /* 0x000ea20000300800 */
[----:B------:R-:W-:Y:S01]  /*23550*/  HMMA.1688.F32.TF32 R80, R200, R44, R80 ;  /* 0x0000002cc850723c */ /* 0x000fe20000081050 */
[----:B------:R-:W-:-:S05]  /*23560*/  IMAD.MOV.U32 R244, RZ, RZ, R243 ;  /* 0x000000fffff47224 */ /* 0x000fca00078e00f3 */
[----:B------:R-:W-:Y:S01]  /*23570*/  HMMA.1688.F32.TF32 R68, R200, R56, R68 ;  /* 0x00000038c844723c */ /* 0x000fe20000081044 */
[----:B------:R-:W-:Y:S01]  /*23580*/  MOV R245, R240 ;  /* 0x000000f000f57202 */ /* 0x000fe20000000f00 */
[----:B------:R-:W-:Y:S01]  /*23590*/  IMAD.MOV.U32 R246, RZ, RZ, R231 ;  /* 0x000000fffff67224 */ /* 0x000fe200078e00e7 */
[----:B------:R-:W-:Y:S01]  /*235a0*/  MOV R247, R230 ;  /* 0x000000e600f77202 */ /* 0x000fe20000000f00 */
[----:B------:R-:W-:Y:S02]  /*235b0*/  LDS R231, [R2+UR7+0x12c00] ;  /* 0x012c000702e77984 */ /* 0x000fe40008000800 */
[C---:B------:R-:W-:Y:S02]  /*235c0*/  HMMA.1688.F32.TF32 R172, R224.reuse, R12, R172 ;  /* 0x0000000ce0ac723c */ /* 0x040fe400000810ac */
[----:B------:R-:W-:Y:S04]  /*235d0*/  LDS R230, [R241+UR7+0x12c00] ;  /* 0x012c0007f1e67984 */ /* 0x000fe80008000800 */
[C---:B------:R-:W-:Y:S06]  /*235e0*/  HMMA.1688.F32.TF32 R212, R224.reuse, R52, R212 ;  /* 0x00000034e0d4723c */ /* 0x040fec00000810d4 */
[----:B------:R-:W-:Y:S06]  /*235f0*/  HMMA.1688.F32.TF32 R192, R224, R36, R192 ;  /* 0x00000024e0c0723c */ /* 0x000fec00000810c0 */
[----:B------:R-:W-:Y:S06]  /*23600*/  HMMA.1688.F32.TF32 R244, R200, R60, R244 ;  /* 0x0000003cc8f4723c */ /* 0x000fec00000810f4 */
[----:B------:R-:W-:-:S15]  /*23610*/  HMMA.1688.F32.TF32 R216, R224, R56, R216 ;  /* 0x00000038e0d8723c */ /* 0x000fde00000810d8 */
[----:B------:R-:W-:-:S03]  /*23620*/  NOP ;  /* 0x0000000000007918 */ /* 0x000fc60000000000 */
[----:B------:R-:W-:Y:S01]  /*23630*/  MOV R57, R246 ;  /* 0x000000f600397202 */ /* 0x000fe20000000f00 */
[----:B------:R-:W-:Y:S01]  /*23640*/  IMAD.MOV.U32 R56, RZ, RZ, R247 ;  /* 0x000000ffff387224 */ /* 0x000fe200078e00f7 */
[C---:B----4-:R-:W-:Y:S06]  /*23650*/  HMMA.1688.F32.TF32 R88, R200.reuse, R36, R88 ;  /* 0x00000024c858723c */ /* 0x050fec0000081058 */
[C---:B---3--:R-:W-:Y:S06]  /*23660*/  HMMA.1688.F32.TF32 R92, R200.reuse, R32, R92 ;  /* 0x00000020c85c723c */ /* 0x048fec000008105c */
[C---:B------:R-:W-:Y:S06]  /*23670*/  HMMA.1688.F32.TF32 R100, R200.reuse, R24, R100 ;  /* 0x00000018c864723c */ /* 0x040fec0000081064 */
[C---:B------:R-:W-:Y:S06]  /*23680*/  HMMA.1688.F32.TF32 R104, R200.reuse, R20, R104 ;  /* 0x00000014c868723c */ /* 0x040fec0000081068 */
[C---:B------:R-:W-:Y:S06]  /*23690*/  HMMA.1688.F32.TF32 R108, R200.reuse, R16, R108 ;  /* 0x00000010c86c723c */ /* 0x040fec000008106c */
[C---:B------:R-:W-:Y:S06]  /*236a0*/  HMMA.1688.F32.TF32 R112, R200.reuse, R12, R112 ;  /* 0x0000000cc870723c */ /* 0x040fec0000081070 */
[----:B------:R-:W-:-:S15]  /*236b0*/  HMMA.1688.F32.TF32 R96, R200, R28, R96 ;  /* 0x0000001cc860723c */ /* 0x000fde0000081060 */
[----:B------:R-:W-:-:S02]  /*236c0*/  NOP ;  /* 0x0000000000007918 */ /* 0x000fc40000000000 */
[----:B------:R-:W-:Y:S04]  /*236d0*/  STL.64 [R1+0x190], R112 ;  /* 0x0001907001007387 */ /* 0x000fe80000100a00 */
[----:B------:R1:W-:Y:S01]  /*236e0*/  STL.64 [R1+0x198], R114 ;  /* 0x0001987201007387 */ /* 0x0003e20000100a00 */
[C---:B------:R-:W-:Y:S03]  /*236f0*/  HMMA.1688.F32.TF32 R84, R200.reuse, R40, R84 ;  /* 0x00000028c854723c */ /* 0x040fe60000081054 */
[----:B-1----:R-:W3:Y:S04]  /*23700*/  LDL.LU.64 R114, [R1+0x13f0] ;  /* 0x0013f00001727983 */ /* 0x002ee80000300a00 */
[----:B------:R-:W3:Y:S04]  /*23710*/  LDL.LU.64 R112, [R1+0x13e8] ;  /* 0x0013e80001707983 */ /* 0x000ee80000300a00 */
[----:B------:R-:W-:Y:S04]  /*23720*/  STL.64 [R1+0x180], R108 ;  /* 0x0001806c01007387 */ /* 0x000fe80000100a00 */
[----:B------:R1:W-:Y:S01]  /*23730*/  STL.64 [R1+0x188], R110 ;  /* 0x0001886e01007387 */ /* 0x0003e20000100a00 */
[C---:B------:R-:W-:Y:S03]  /*23740*/  HMMA.1688.F32.TF32 R76, R200.reuse, R48, R76 ;  /* 0x00000030c84c723c */ /* 0x040fe6000008104c */
[----:B-1----:R-:W4:Y:S04]  /*23750*/  LDL.LU.64 R110, [R1+0x13e0] ;  /* 0x0013e000016e7983 */ /* 0x002f280000300a00 */
[----:B------:R-:W4:Y:S04]  /*23760*/  LDL.LU.64 R108, [R1+0x13d8] ;  /* 0x0013d800016c7983 */ /* 0x000f280000300a00 */
[----:B------:R-:W-:Y:S04]  /*23770*/  STL.64 [R1+0x170], R104 ;  /* 0x0001706801007387 */ /* 0x000fe80000100a00 */
[----:B------:R1:W-:Y:S01]  /*23780*/  STL.64 [R1+0x178], R106 ;  /* 0x0001786a01007387 */ /* 0x0003e20000100a00 */
[----:B------:R-:W-:Y:S03]  /*23790*/  HMMA.1688.F32.TF32 R72, R200, R52, R72 ;  /* 0x00000034c848723c */ /* 0x000fe60000081048 */
[----:B-1----:R-:W3:Y:S04]  /*237a0*/  LDL.LU.64 R106, [R1+0x13d0] ;  /* 0x0013d000016a7983 */ /* 0x002ee80000300a00 */
[----:B------:R-:W3:Y:S04]  /*237b0*/  LDL.LU.64 R104, [R1+0x13c8] ;  /* 0x0013c80001687983 */ /* 0x000ee80000300a00 */
[----:B------:R-:W-:Y:S04]  /*237c0*/  STL.64 [R1+0x150], R100 ;  /* 0x0001506401007387 */ /* 0x000fe80000100a00 */
[----:B------:R1:W-:Y:S01]  /*237d0*/  STL.64 [R1+0x158], R102 ;  /* 0x0001586601007387 */ /* 0x0003e20000100a00 */
[----:B------:R-:W-:-:S03]  /*237e0*/  IMAD.MOV.U32 R243, RZ, RZ, R90 ;  /* 0x000000fffff37224 */ /* 0x000fc600078e005a */
[----:B-1----:R-:W4:Y:S04]  /*237f0*/  LDL.LU.64 R102, [R1+0x13c0] ;  /* 0x0013c00001667983 */ /* 0x002f280000300a00 */
[----:B------:R-:W4:Y:S04]  /*23800*/  LDL.LU.64 R100, [R1+0x13b8] ;  /* 0x0013b80001647983 */ /* 0x000f280000300a00 */
[----:B------:R-:W-:Y:S04]  /*23810*/  STL.64 [R1+0x140], R96 ;  /* 0x0001406001007387 */ /* 0x000fe80000100a00 */
[----:B------:R1:W-:Y:S04]  /*23820*/  STL.64 [R1+0x148], R98 ;  /* 0x0001486201007387 */ /* 0x0003e80000100a00 */
[----:B-1----:R-:W3:Y:S04]  /*23830*/  LDL.LU.64 R98, [R1+0x13b0] ;  /* 0x0013b00001627983 */ /* 0x002ee80000300a00 */
[----:B------:R-:W3:Y:S04]  /*23840*/  LDL.LU.64 R96, [R1+0x13a8] ;  /* 0x0013a80001607983 */ /* 0x000ee80000300a00 */
[----:B------:R-:W-:Y:S04]  /*23850*/  STL.64 [R1+0x130], R92 ;  /* 0x0001305c01007387 */ /* 0x000fe80000100a00 */
[----:B------:R1:W-:Y:S04]  /*23860*/  STL.64 [R1+0x138], R94 ;  /* 0x0001385e01007387 */ /* 0x0003e80000100a00 */
[----:B-1----:R-:W3:Y:S04]  /*23870*/  LDL.LU.64 R94, [R1+0x13a0] ;  /* 0x0013a000015e7983 */ /* 0x002ee80000300a00 */
[----:B------:R-:W3:Y:S04]  /*23880*/  LDL.LU.64 R92, [R1+0x1398] ;  /* 0x00139800015c7983 */ /* 0x000ee80000300a00 */
[----:B------:R-:W-:Y:S04]  /*23890*/  STL.64 [R1+0x120], R88 ;  /* 0x0001205801007387 */ /* 0x000fe80000100a00 */
[----:B------:R1:W-:Y:S04]  /*238a0*/  STL [R1+0x12c], R91 ;  /* 0x00012c5b01007387 */ /* 0x0003e80000100800 */
[----:B-1----:R-:W3:Y:S04]  /*238b0*/  LDL.LU.64 R90, [R1+0x1390] ;  /* 0x00139000015a7983 */ /* 0x002ee80000300a00 */
[----:B------:R-:W3:Y:S04]  /*238c0*/  LDL.LU.64 R88, [R1+0x1388] ;  /* 0x0013880001587983 */ /* 0x000ee80000300a00 */
[----:B------:R1:W-:Y:S04]  /*238d0*/  STL [R1+0x12c4], R243 ;  /* 0x0012c4f301007387 */ /* 0x0003e80000100800 */
[----:B------:R-:W-:Y:S04]  /*238e0*/  STL.64 [R1+0x110], R84 ;  /* 0x0001105401007387 */ /* 0x000fe80000100a00 */
[----:B------:R2:W-:Y:S01]  /*238f0*/  STL.64 [R1+0x118], R86 ;  /* 0x0001185601007387 */ /* 0x0005e20000100a00 */
[----:B-1----:R-:W-:-:S03]  /*23900*/  MOV R243, R83 ;  /* 0x0000005300f37202 */ /* 0x002fc60000000f00 */
[----:B--2---:R-:W2:Y:S04]  /*23910*/  LDL.LU.64 R86, [R1+0x1380] ;  /* 0x0013800001567983 */ /* 0x004ea80000300a00 */
[----:B------:R-:W2:Y:S04]  /*23920*/  LDL.LU.64 R84, [R1+0x1378] ;  /* 0x0013780001547983 */ /* 0x000ea80000300a00 */
[----:B------:R-:W-:Y:S04]  /*23930*/  STL.64 [R1+0x100], R80 ;  /* 0x0001005001007387 */ /* 0x000fe80000100a00 */
[----:B------:R1:W-:Y:S01]  /*23940*/  STL [R1+0x108], R82 ;  /* 0x0001085201007387 */ /* 0x0003e20000100800 */
[----:B------:R-:W-:Y:S01]  /*23950*/  MOV R13, R74 ;  /* 0x0000004a000d7202 */ /* 0x000fe20000000f00 */
[----:B------:R-:W-:-:S02]  /*23960*/  IMAD.MOV.U32 R12, RZ, RZ, R75 ;  /* 0x000000ffff0c7224 */ /* 0x000fc400078e004b */
[----:B-1----:R-:W4:Y:S04]  /*23970*/  LDL.LU.64 R82, [R1+0x1370] ;  /* 0x0013700001527983 */ /* 0x002f280000300a00 */
[----:B------:R-:W4:Y:S04]  /*23980*/  LDL.LU.64 R80, [R1+0x1368] ;  /* 0x0013680001507983 */ /* 0x000f280000300a00 */
[----:B------:R-:W-:Y:S04]  /*23990*/  STL.64 [R1+0xf0], R76 ;  /* 0x0000f04c01007387 */ /* 0x000fe80000100a00 */
[----:B------:R1:W-:Y:S01]  /*239a0*/  STL.64 [R1+0xf8], R78 ;  /* 0x0000f84e01007387 */ /* 0x0003e20000100a00 */
[----:B------:R-:W-:Y:S01]  /*239b0*/  IMAD.MOV.U32 R242, RZ, RZ, R73 ;  /* 0x000000fffff27224 */ /* 0x000fe200078e0049 */
[----:B------:R-:W-:Y:S01]  /*239c0*/  MOV R53, R70 ;  /* 0x0000004600357202 */ /* 0x000fe20000000f00 */
[----:B------:R-:W-:Y:S01]  /*239d0*/  IMAD.MOV.U32 R52, RZ, RZ, R71 ;  /* 0x000000ffff347224 */ /* 0x000fe200078e0047 */
[----:B------:R-:W-:Y:S01]  /*239e0*/  MOV R37, R68 ;  /* 0x0000004400257202 */ /* 0x000fe20000000f00 */
[----:B------:R-:W-:Y:S01]  /*239f0*/  IMAD.MOV.U32 R36, RZ, RZ, R69 ;  /* 0x000000ffff247224 */ /* 0x000fe200078e0045 */
[----:B-1----:R-:W3:Y:S04]  /*23a00*/  LDL.LU.64 R78, [R1+0x1360] ;  /* 0x00136000014e7983 */ /* 0x002ee80000300a00 */
[----:B------:R-:W3:Y:S04]  /*23a10*/  LDL.LU.64 R76, [R1+0x1358] ;  /* 0x00135800014c7983 */ /* 0x000ee80000300a00 */
[----:B------:R1:W-:Y:S04]  /*23a20*/  STL [R1+0xe0], R72 ;  /* 0x0000e04801007387 */ /* 0x0003e80000100800 */
[----:B------:R-:W2:Y:S04]  /*23a30*/  LDL.LU.64 R74, [R1+0x1350] ;  /* 0x00135000014a7983 */ /* 0x000ea80000300a00 */
[----:B-1----:R-:W2:Y:S04]  /*23a40*/  LDL.LU.64 R72, [R1+0x1348] ;  /* 0x0013480001487983 */ /* 0x002ea80000300a00 */
[----:B------:R-:W4:Y:S04]  /*23a50*/  LDL.LU.64 R70, [R1+0x1340] ;  /* 0x0013400001467983 */ /* 0x000f280000300a00 */
[----:B------:R-:W4:Y:S01]  /*23a60*/  LDL.LU.64 R68, [R1+0x1338] ;  /* 0x0013380001447983 */ /* 0x000f220000300a00 */
[----:B------:R-:W-:Y:S01]  /*23a70*/  MOV R17, R244 ;  /* 0x000000f400117202 */ /* 0x000fe20000000f00 */
[----:B------:R-:W-:-:S02]  /*23a80*/  IMAD.MOV.U32 R16, RZ, RZ, R245 ;  /* 0x000000ffff107224 */ /* 0x000fc400078e00f5 */
[----:B------:R-:W3:Y:S04]  /*23a90*/  LDL.LU.64 R246, [R1+0x1330] ;  /* 0x0013300001f67983 */ /* 0x000ee80000300a00 */
[----:B------:R-:W3:Y:S01]  /*23aa0*/  LDL.LU.64 R244, [R1+0x1328] ;  /* 0x0013280001f47983 */ /* 0x000ee20000300a00 */
[C---:B------:R-:W-:Y:S06]  /*23ab0*/  HMMA.1688.F32.TF32 R164, R224.reuse, R4, R164 ;  /* 0x00000004e0a4723c */ /* 0x040fec00000810a4 */
        /* <DEDUP_REMOVED lines=9> */
[----:B------:R-:W-:Y:S07]  /*23b50*/  HMMA.1688.F32.TF32 R224, R224, R64, R248 ;  /* 0x00000040e0e0723c */ /* 0x000fee00000810f8 */
[----:B------:R-:W-:Y:S01]  /*23b60*/  IMAD.MOV.U32 R248, RZ, RZ, R229 ;  /* 0x000000fffff87224 */ /* 0x000fe200078e00e5 */
[----:B------:R-:W-:Y:S01]  /*23b70*/  MOV R249, R228 ;  /* 0x000000e400f97202 */ /* 0x000fe20000000f00 */
[----:B------:R-:W-:Y:S01]  /*23b80*/  IMAD.MOV.U32 R250, RZ, RZ, R3 ;  /* 0x000000fffffa7224 */ /* 0x000fe200078e0003 */
[----:B------:R-:W-:Y:S01]  /*23b90*/  MOV R251, R0 ;  /* 0x0000000000fb7202 */ /* 0x000fe20000000f00 */
[C---:B------:R-:W-:Y:S01]  /*23ba0*/  HMMA.1688.F32.TF32 R232, R200.reuse, R4, R232 ;  /* 0x00000004c8e8723c */ /* 0x040fe200000810e8 */
[----:B------:R-:W-:Y:S04]  /*23bb0*/  LDS R228, [R241+UR7+0x12800] ;  /* 0x01280007f1e47984 */ /* 0x000fe80008000800 */
[----:B------:R-:W4:Y:S01]  /*23bc0*/  LDS R229, [R2+UR7+0x12800] ;  /* 0x0128000702e57984 */ /* 0x000f220008000800 */
[C---:B------:R-:W-:Y:S06]  /*23bd0*/  HMMA.1688.F32.TF32 R236, R200.reuse, R8, R236 ;  /* 0x00000008c8ec723c */ /* 0x040fec00000810ec */
[----:B------:R-:W-:Y:S01]  /*23be0*/  HMMA.1688.F32.TF32 R200, R200, R64, R248 ;  /* 0x00000040c8c8723c */ /* 0x000fe200000810f8 */
[----:B------:R-:W2:Y:S04]  /*23bf0*/  LDL.LU.64 R250, [R1+0x1320] ;  /* 0x0013200001fa7983 */ /* 0x000ea80000300a00 */
[----:B------:R-:W2:Y:S01]  /*23c00*/  LDL.LU.64 R248, [R1+0x1318] ;  /* 0x0013180001f87983 */ /* 0x000ea20000300a00 */
[----:B------:R-:W-:Y:S01]  /*23c10*/  LOP3.LUT R29, R241, 0x40, RZ, 0x3c, !PT ;  /* 0x00000040f11d7812 */ /* 0x000fe200078e3cff */
[----:B------:R-:W-:Y:S01]  /*23c20*/  IMAD.MOV.U32 R60, RZ, RZ, R36 ;  /* 0x000000ffff3c7224 */ /* 0x000fe200078e0024 */
[----:B------:R-:W-:-:S15]  /*23c30*/  MOV R61, R37 ;  /* 0x00000025003d7202 */ /* 0x000fde0000000f00 */
[----:B------:R-:W-:-:S01]  /*23c40*/  NOP ;  /* 0x0000000000007918 */ /* 0x000fc20000000000 */
[----:B------:R-:W-:Y:S01]  /*23c50*/  MOV R9, R200 ;  /* 0x000000c800097202 */ /* 0x000fe20000000f00 */
[----:B------:R-:W-:Y:S01]  /*23c60*/  IMAD.MOV.U32 R8, RZ, RZ, R201 ;  /* 0x000000ffff087224 */ /* 0x000fe200078e00c9 */
[----:B------:R-:W-:Y:S01]  /*23c70*/  MOV R5, R202 ;  /* 0x000000ca00057202 */ /* 0x000fe20000000f00 */
[----:B------:R-:W-:Y:S01]  /*23c80*/  IMAD.MOV.U32 R4, RZ, RZ, R203 ;  /* 0x000000ffff047224 */ /* 0x000fe200078e00cb */
[C---:B----4-:R-:W-:Y:S06]  /*23c90*/  HMMA.1688.F32.TF32 R68, R228.reuse, R14, R68 ;  /* 0x0000000ee444723c */ /* 0x050fec0000081044 */
[----:B---3--:R-:W-:-:S15]  /*23ca0*/  HMMA.1688.F32.TF32 R244, R228, R10, R244 ;  /* 0x0000000ae4f4723c */ /* 0x008fde00000810f4 */
[----:B------:R-:W-:-:S03]  /*23cb0*/  NOP ;  /* 0x0000000000007918 */ /* 0x000fc60000000000 */
[----:B------:R-:W-:Y:S01]  /*23cc0*/  MOV R20, R68 ;  /* 0x0000004400147202 */ /* 0x000fe20000000f00 */
[----:B------:R-:W-:Y:S01]  /*23cd0*/  IMAD.MOV.U32 R3, RZ, RZ, R69 ;  /* 0x000000ffff037224 */ /* 0x000fe200078e0045 */
[----:B------:R-:W-:Y:S01]  /*23ce0*/  MOV R2, R70 ;  /* 0x0000004600027202 */ /* 0x000fe20000000f00 */
[----:B------:R-:W-:Y:S02]  /*23cf0*/  IMAD.MOV.U32 R0, RZ, RZ, R71 ;  /* 0x000000ffff007224 */ /* 0x000fe400078e0047 */
[C---:B--2---:R-:W-:Y:S06]  /*23d00*/  HMMA.1688.F32.TF32 R68, R228.reuse, R18, R72 ;  /* 0x00000012e444723c */ /* 0x044fec0000081048 */
[----:B------:R-:W-:Y:S01]  /*23d10*/  HMMA.1688.F32.TF32 R72, R228, R22, R76 ;  /* 0x00000016e448723c */ /* 0x000fe2000008104c */
[----:B------:R-:W-:-:S15]  /*23d20*/  STL.64 [R1+0x160], R244 ;  /* 0x000160f401007387 */ /* 0x000fde0000100a00 */
[----:B------:R-:W-:-:S02]  /*23d30*/  NOP ;  /* 0x0000000000007918 */ /* 0x000fc40000000000 */
[----:B------:R-:W-:Y:S01]  /*23d40*/  IMAD.MOV.U32 R25, RZ, RZ, R69 ;  /* 0x000000ffff197224 */ /* 0x000fe200078e0045 */
[----:B------:R-:W-:Y:S01]  /*23d50*/  MOV R24, R68 ;  /* 0x0000004400187202 */ /* 0x000fe20000000f00 */
[----:B------:R-:W-:Y:S04]  /*23d60*/  STL.64 [R1+0x308], R70 ;  /* 0x0003084601007387 */ /* 0x000fe80000100a00 */
[----:B------:R-:W-:Y:S01]  /*23d70*/  STL [R1+0x1284], R25 ;  /* 0x0012841901007387 */ /* 0x000fe20000100800 */
[----:B------:R-:W-:-:S03]  /*23d80*/  MOV R28, R72 ;  /* 0x00000048001c7202 */ /* 0x000fc60000000f00 */
[----:B------:R-:W-:Y:S04]  /*23d90*/  STL [R1+0x1280], R24 ;  /* 0x0012801801007387 */ /* 0x000fe80000100800 */
[----:B------:R-:W-:Y:S04]  /*23da0*/  LDS R68, [R29+UR7+0x12800] ;  /* 0x012800071d447984 */ /* 0x000fe80008000800 */
[----:B------:R1:W-:Y:S04]  /*23db0*/  LDS R70, [R29+UR7+0x12c00] ;  /* 0x012c00071d467984 */ /* 0x0003e80008000800 */
[----:B------:R2:W-:Y:S01]  /*23dc0*/  STL.64 [R1+0x2f8], R74 ;  /* 0x0002f84a01007387 */ /* 0x0005e20000100a00 */
[----:B-1----:R-:W-:Y:S01]  /*23dd0*/  IMAD.MOV.U32 R29, RZ, RZ, R73 ;  /* 0x000000ffff1d7224 */ /* 0x002fe200078e0049 */
[C---:B------:R-:W-:Y:S01]  /*23de0*/  HMMA.1688.F32.TF32 R200, R228.reuse, R6, R248 ;  /* 0x00000006e4c8723c */ /* 0x040fe200000810f8 */
[----:B------:R-:W-:Y:S01]  /*23df0*/  MOV R240, R246 ;  /* 0x000000f600f07202 */ /* 0x000fe20000000f00 */
[----:B------:R-:W-:Y:S01]  /*23e00*/  IMAD.MOV.U32 R21, RZ, RZ, R247 ;  /* 0x000000ffff157224 */ /* 0x000fe200078e00f7 */
[----:B------:R-:W-:Y:S03]  /*23e10*/  LDS R69, [R252+UR7+0x12800] ;  /* 0x01280007fc457984 */ /* 0x000fe60008000800 */
[----:B--2---:R-:W-:Y:S01]  /*23e20*/  HMMA.1688.F32.TF32 R72, R228, R26, R80 ;  /* 0x0000001ae448723c */ /* 0x004fe20000081050 */
[----:B------:R-:W-:Y:S04]  /*23e30*/  STL [R1+0x128c], R29 ;  /* 0x00128c1d01007387 */ /* 0x000fe80000100800 */
[----:B------:R-:W-:Y:S04]  /*23e40*/  STL [R1+0x1288], R28 ;  /* 0x0012881c01007387 */ /* 0x000fe80000100800 */
[----:B------:R-:W1:-:S14]  /*23e50*/  LDS R71, [R252+UR7+0x12c00] ;  /* 0x012c0007fc477984 */ /* 0x000e5c0008000800 */
[----:B------:R2:W-:Y:S01]  /*23e60*/  STL.64 [R1+0x2e8], R74 ;  /* 0x0002e84a01007387 */ /* 0x0005e20000100a00 */
[----:B------:R-:W-:Y:S01]  /*23e70*/  MOV R32, R72 ;  /* 0x0000004800207202 */ /* 0x000fe20000000f00 */
[----:B------:R-:W-:Y:S02]  /*23e80*/  IMAD.MOV.U32 R33, RZ, RZ, R73 ;  /* 0x000000ffff217224 */ /* 0x000fe400078e0049 */
[C---:B--2---:R-:W-:Y:S03]  /*23e90*/  HMMA.1688.F32.TF32 R72, R228.reuse, R30, R84 ;  /* 0x0000001ee448723c */ /* 0x044fe60000081054 */
[----:B------:R-:W-:Y:S04]  /*23ea0*/  STL [R1+0x1294], R33 ;  /* 0x0012942101007387 */ /* 0x000fe80000100800 */
[----:B------:R-:W-:Y:S01]  /*23eb0*/  STL [R1+0x1290], R32 ;  /* 0x0012902001007387 */ /* 0x000fe20000100800 */
[----:B------:R-:W-:-:S15]  /*23ec0*/  HMMA.1688.F32.TF32 R80, R228, R46, R100 ;  /* 0x0000002ee450723c */ /* 0x000fde0000081064 */
[----:B------:R2:W-:Y:S01]  /*23ed0*/  STL.64 [R1+0x2d8], R74 ;  /* 0x0002d84a01007387 */ /* 0x0005e20000100a00 */
[----:B------:R-:W-:Y:S01]  /*23ee0*/  MOV R36, R72 ;  /* 0x0000004800247202 */ /* 0x000fe20000000f00 */
[----:B------:R-:W-:Y:S02]  /*23ef0*/  IMAD.MOV.U32 R37, RZ, RZ, R73 ;  /* 0x000000ffff257224 */ /* 0x000fe400078e0049 */
[----:B--2---:R-:W-:Y:S03]  /*23f00*/  HMMA.1688.F32.TF32 R72, R228, R34, R88 ;  /* 0x00000022e448723c */ /* 0x004fe60000081058 */
[----:B------:R2:W-:Y:S02]  /*23f10*/  STL [R1+0x129c], R37 ;  /* 0x00129c2501007387 */ /* 0x0005e40000100800 */
[----:B------:R-:W-:Y:S01]  /*23f20*/  IMAD.MOV.U32 R33, RZ, RZ, R82 ;  /* 0x000000ffff217224 */ /* 0x000fe200078e0052 */
[----:B------:R-:W-:Y:S01]  /*23f30*/  MOV R32, R83 ;  /* 0x0000005300207202 */ /* 0x000fe20000000f00 */
[----:B------:R3:W-:Y:S01]  /*23f40*/  STL [R1+0x1298], R36 ;  /* 0x0012982401007387 */ /* 0x0007e20000100800 */
[----:B--2---:R-:W-:Y:S01]  /*23f50*/  IMAD.MOV.U32 R37, RZ, RZ, R80 ;  /* 0x000000ffff257224 */ /* 0x004fe200078e0050 */
[----:B---3--:R-:W-:-:S15]  /*23f60*/  MOV R36, R81 ;  /* 0x0000005100247202 */ /* 0x008fde0000000f00 */
[----:B------:R-:W-:Y:S01]  /*23f70*/  MOV R40, R72 ;  /* 0x0000004800287202 */ /* 0x000fe20000000f00 */
[----:B------:R-:W-:Y:S01]  /*23f80*/  IMAD.MOV.U32 R41, RZ, RZ, R73 ;  /* 0x000000ffff297224 */ /* 0x000fe200078e0049 */
[----:B------:R-:W-:Y:S01]  /*23f90*/  MOV R25, R74 ;  /* 0x0000004a00197202 */ /* 0x000fe20000000f00 */
[----:B------:R-:W-:Y:S02]  /*23fa0*/  IMAD.MOV.U32 R24, RZ, RZ, R75 ;  /* 0x000000ffff187224 */ /* 0x000fe400078e004b */
[C---:B------:R-:W-:Y:S06]  /*23fb0*/  HMMA.1688.F32.TF32 R72, R228.reuse, R38, R92 ;  /* 0x00000026e448723c */ /* 0x040fec000008105c */
[----:B------:R-:W-:Y:S01]  /*23fc0*/  HMMA.1688.F32.TF32 R80, R228, R50, R104 ;  /* 0x00000032e450723c */ /* 0x000fe20000081068 */
[----:B------:R-:W-:Y:S01]  /*23fd0*/  STL [R1+0x12ac], R24 ;  /* 0x0012ac1801007387 */ /* 0x000fe20000100800 */
[----:B------:R-:W-:Y:S01]  /*23fe0*/  IMAD.MOV.U32 R249, RZ, RZ, R57 ;  /* 0x000000fffff97224 */ /* 0x000fe200078e0039 */
[----:B------:R-:W-:-:S02]  /*23ff0*/  MOV R250, R56 ;  /* 0x0000003800fa7202 */ /* 0x000fc40000000f00 */
[----:B------:R-:W-:Y:S04]  /*24000*/  STL [R1+0x12a8], R25 ;  /* 0x0012a81901007387 */ /* 0x000fe80000100800 */
[----:B------:R2:W-:Y:S09]  /*24010*/  STL [R1+0x12a4], R41 ;  /* 0x0012a42901007387 */ /* 0x0005f20000100800 */
[----:B------:R-:W-:Y:S01]  /*24020*/  MOV R44, R72 ;  /* 0x00000048002c7202 */ /* 0x000fe20000000f00 */
[----:B------:R-:W-:Y:S01]  /*24030*/  IMAD.MOV.U32 R45, RZ, RZ, R73 ;  /* 0x000000ffff2d7224 */ /* 0x000fe200078e0049 */
[----:B------:R-:W-:Y:S01]  /*24040*/  MOV R29, R74 ;  /* 0x0000004a001d7202 */ /* 0x000fe20000000f00 */
[----:B------:R-:W-:-:S02]  /*24050*/  IMAD.MOV.U32 R28, RZ, RZ, R75 ;  /* 0x000000ffff1c7224 */ /* 0x000fc400078e004b */
[C---:B------:R-:W-:Y:S01]  /*24060*/  HMMA.1688.F32.TF32 R72, R228.reuse, R42, R96 ;  /* 0x0000002ae448723c */ /* 0x040fe20000081060 */
[----:B------:R3:W-:Y:S01]  /*24070*/  STL [R1+0x12a0], R40 ;  /* 0x0012a02801007387 */ /* 0x0007e20000100800 */
[----:B------:R-:W-:Y:S01]  /*24080*/  IMAD.MOV.U32 R56, RZ, RZ, R80 ;  /* 0x000000ffff387224 */ /* 0x000fe200078e0050 */
[----:B------:R-:W-:Y:S01]  /*24090*/  MOV R57, R81 ;  /* 0x0000005100397202 */ /* 0x000fe20000000f00 */
[----:B--2---:R-:W-:Y:S01]  /*240a0*/  IMAD.MOV.U32 R41, RZ, RZ, R82 ;  /* 0x000000ffff297224 */ /* 0x004fe200078e0052 */
[----:B---3--:R-:W-:Y:S02]  /*240b0*/  MOV R40, R83 ;  /* 0x0000005300287202 */ /* 0x008fe40000000f00 */
[----:B------:R-:W-:Y:S01]  /*240c0*/  HMMA.1688.F32.TF32 R80, R228, R54, R108 ;  /* 0x00000036e450723c */ /* 0x000fe2000008106c */
[----:B------:R-:W-:Y:S01]  /*240d0*/  STL [R1+0x12bc], R28 ;  /* 0x0012bc1c01007387 */ /* 0x000fe20000100800 */
[----:B------:R-:W-:-:S03]  /*240e0*/  IMAD.MOV.U32 R88, RZ, RZ, R128 ;  /* 0x000000ffff587224 */ /* 0x000fc600078e0080 */
[----:B------:R-:W-:Y:S01]  /*240f0*/  STL [R1+0x12b8], R29 ;  /* 0x0012b81d01007387 */ /* 0x000fe20000100800 */
[----:B------:R-:W-:-:S03]  /*24100*/  MOV R89, R129 ;  /* 0x0000008100597202 */ /* 0x000fc60000000f00 */
[----:B------:R-:W-:Y:S01]  /*24110*/  STL [R1+0x12b4], R45 ;  /* 0x0012b42d01007387 */ /* 0x000fe20000100800 */
[----:B------:R-:W-:-:S03]  /*24120*/  IMAD.MOV.U32 R90, RZ, RZ, R130 ;  /* 0x000000ffff5a7224 */ /* 0x000fc600078e0082 */
[----:B------:R-:W-:Y:S01]  /*24130*/  STL [R1+0x12b0], R44 ;  /* 0x0012b02c01007387 */ /* 0x000fe20000100800 */
[----:B------:R-:W-:-:S03]  /*24140*/  MOV R91, R131 ;  /* 0x00000083005b7202 */ /* 0x000fc60000000f00 */
[----:B------:R-:W-:Y:S01]  /*24150*/  STL [R1+0x2a8], R74 ;  /* 0x0002a84a01007387 */ /* 0x000fe20000100800 */
[----:B------:R-:W-:-:S03]  /*24160*/  IMAD.MOV.U32 R92, RZ, RZ, R124 ;  /* 0x000000ffff5c7224 */ /* 0x000fc600078e007c */
[----:B------:R-:W2:Y:S01]  /*24170*/  LDL.LU R128, [R1+0x1314] ;  /* 0x0013140001807983 */ /* 0x000ea20000300800 */
[----:B------:R-:W-:-:S03]  /*24180*/  MOV R93, R125 ;  /* 0x0000007d005d7202 */ /* 0x000fc60000000f00 */
[----:B------:R-:W2:Y:S01]  /*24190*/  LDL.LU R129, [R1+0x1310] ;  /* 0x0013100001817983 */ /* 0x000ea20000300800 */
[----:B------:R-:W-:-:S03]  /*241a0*/  IMAD.MOV.U32 R94, RZ, RZ, R126 ;  /* 0x000000ffff5e7224 */ /* 0x000fc600078e007e */
[----:B------:R-:W2:Y:S01]  /*241b0*/  LDL.LU R130, [R1+0x130c] ;  /* 0x00130c0001827983 */ /* 0x000ea20000300800 */
[----:B------:R-:W-:-:S03]  /*241c0*/  MOV R95, R127 ;  /* 0x0000007f005f7202 */ /* 0x000fc60000000f00 */
[----:B------:R-:W2:Y:S04]  /*241d0*/  LDL.LU R131, [R1+0x1308] ;  /* 0x0013080001837983 */ /* 0x000ea80000300800 */
[----:B------:R-:W3:Y:S01]  /*241e0*/  LDL.LU R124, [R1+0x1304] ;  /* 0x00130400017c7983 */ /* 0x000ee20000300800 */
[----:B------:R-:W-:-:S03]  /*241f0*/  IMAD.MOV.U32 R247, RZ, RZ, R60 ;  /* 0x000000fffff77224 */ /* 0x000fc600078e003c */
[----:B------:R-:W3:Y:S01]  /*24200*/  LDL.LU R125, [R1+0x1300] ;  /* 0x00130000017d7983 */ /* 0x000ee20000300800 */
[----:B------:R-:W-:-:S03]  /*24210*/  MOV R246, R61 ;  /* 0x0000003d00f67202 */ /* 0x000fc60000000f00 */
[----:B------:R-:W3:Y:S01]  /*24220*/  LDL.LU R126, [R1+0x12fc] ;  /* 0x0012fc00017e7983 */ /* 0x000ee20000300800 */
[----:B------:R-:W-:Y:S01]  /*24230*/  IMAD.MOV.U32 R60, RZ, RZ, R80 ;  /* 0x000000ffff3c7224 */ /* 0x000fe200078e0050 */
[----:B------:R-:W-:Y:S02]  /*24240*/  MOV R61, R81 ;  /* 0x00000051003d7202 */ /* 0x000fe40000000f00 */
[----:B------:R-:W3:Y:S01]  /*24250*/  LDL.LU R127, [R1+0x12f8] ;  /* 0x0012f800017f7983 */ /* 0x000ee20000300800 */
[----:B------:R-:W-:Y:S01]  /*24260*/  IMAD.MOV.U32 R24, RZ, RZ, R82 ;  /* 0x000000ffff187224 */ /* 0x000fe200078e0052 */
[----:B------:R-:W-:Y:S02]  /*24270*/  MOV R25, R83 ;  /* 0x0000005300197202 */ /* 0x000fe40000000f00 */
[----:B------:R-:W4:Y:S01]  /*24280*/  LDL.LU R104, [R1+0xa0] ;  /* 0x0000a00001687983 */ /* 0x000f220000300800 */
[----:B------:R-:W-:Y:S03]  /*24290*/  HMMA.1688.F32.TF32 R80, R228, R58, R112 ;  /* 0x0000003ae450723c */ /* 0x000fe60000081070 */
[----:B------:R-:W4:Y:S04]  /*242a0*/  LDL.LU R105, [R1+0xa4] ;  /* 0x0000a40001697983 */ /* 0x000f280000300800 */
[----:B------:R-:W4:Y:S01]  /*242b0*/  LDL.LU R106, [R1+0xa8] ;  /* 0x0000a800016a7983 */ /* 0x000f220000300800 */
[----:B------:R-:W-:Y:S01]  /*242c0*/  IMAD.MOV.U32 R112, RZ, RZ, R120 ;  /* 0x000000ffff707224 */ /* 0x000fe200078e0078 */
[----:B------:R-:W-:-:S02]  /*242d0*/  MOV R113, R116 ;  /* 0x0000007400717202 */ /* 0x000fc40000000f00 */
[----:B------:R-:W4:Y:S01]  /*242e0*/  LDL.LU R107, [R1+0xac] ;  /* 0x0000ac00016b7983 */ /* 0x000f220000300800 */
[----:B------:R-:W-:Y:S01]  /*242f0*/  IMAD.MOV.U32 R114, RZ, RZ, R117 ;  /* 0x000000ffff727224 */ /* 0x000fe200078e0075 */
[----:B------:R-:W-:Y:S02]  /*24300*/  MOV R115, R118 ;  /* 0x0000007600737202 */ /* 0x000fe40000000f00 */
[----:B------:R-:W4:Y:S01]  /*24310*/  LDL.LU R120, [R1+0x12f4] ;  /* 0x0012f40001787983 */ /* 0x000f220000300800 */
        /* <DEDUP_REMOVED lines=8> */
[----:B------:R-:W2:Y:S01]  /*243a0*/  LDL.LU R63, [R1+0x12dc] ;  /* 0x0012dc00013f7983 */ /* 0x000ea20000300800 */
[----:B------:R-:W-:Y:S01]  /*243b0*/  MOV R111, R121 ;  /* 0x00000079006f7202 */ /* 0x000fe20000000f00 */
[----:B------:R-:W-:Y:S01]  /*243c0*/  IMAD.MOV.U32 R84, RZ, RZ, R122 ;  /* 0x000000ffff547224 */ /* 0x000fe200078e007a */
[----:B------:R-:W-:Y:S01]  /*243d0*/  MOV R85, R123 ;  /* 0x0000007b00557202 */ /* 0x000fe20000000f00 */
[----:B------:R-:W-:Y:S01]  /*243e0*/  IMAD.MOV.U32 R86, RZ, RZ, R66 ;  /* 0x000000ffff567224 */ /* 0x000fe200078e0042 */
[----:B------:R-:W-:Y:S01]  /*243f0*/  MOV R87, R67 ;  /* 0x0000004300577202 */ /* 0x000fe20000000f00 */
[----:B------:R-:W4:Y:S04]  /*24400*/  LDL.LU R121, [R1+0x12d8] ;  /* 0x0012d80001797983 */ /* 0x000f280000300800 */
[----:B------:R-:W4:Y:S04]  /*24410*/  LDL.LU R122, [R1+0x12d4] ;  /* 0x0012d400017a7983 */ /* 0x000f280000300800 */
[----:B------:R-:W4:Y:S04]  /*24420*/  LDL.LU R123, [R1+0x12d0] ;  /* 0x0012d000017b7983 */ /* 0x000f280000300800 */
[----:B------:R-:W4:Y:S04]  /*24430*/  LDL.LU R66, [R1+0x12cc] ;  /* 0x0012cc0001427983 */ /* 0x000f280000300800 */
[----:B------:R-:W4:Y:S01]  /*24440*/  LDL.LU R67, [R1+0x12c8] ;  /* 0x0012c80001437983 */ /* 0x000f220000300800 */
[----:B------:R-:W-:Y:S01]  /*24450*/  IMAD.MOV.U32 R251, RZ, RZ, R17 ;  /* 0x000000fffffb7224 */ /* 0x000fe200078e0011 */
[----:B------:R-:W-:Y:S01]  /*24460*/  MOV R248, R16 ;  /* 0x0000001000f87202 */ /* 0x000fe20000000f00 */
[----:B------:R-:W-:Y:S01]  /*24470*/  IMAD.MOV.U32 R245, RZ, RZ, R250 ;  /* 0x000000fffff57224 */ /* 0x000fe200078e00fa */
[----:B------:R-:W-:-:S02]  /*24480*/  MOV R244, R249 ;  /* 0x000000f900f47202 */ /* 0x000fc40000000f00 */
[----:B------:R-:W-:Y:S01]  /*24490*/  LOP3.LUT R79, R241, 0x20, RZ, 0x3c, !PT ;  /* 0x00000020f14f7812 */ /* 0x000fe200078e3cff */
[----:B------:R-:W-:Y:S01]  /*244a0*/  IMAD.MOV.U32 R49, RZ, RZ, R73 ;  /* 0x000000ffff317224 */ /* 0x000fe200078e0049 */
[----:B------:R-:W-:Y:S01]  /*244b0*/  MOV R48, R72 ;  /* 0x0000004800307202 */ /* 0x000fe20000000f00 */
[----:B------:R-:W-:Y:S01]  /*244c0*/  LDS R74, [R241+UR7+0x12c80] ;  /* 0x012c8007f14a7984 */ /* 0x000fe20008000800 */
[----:B--2---:R-:W-:Y:S01]  /*244d0*/  HMMA.1688.F32.TF32 R96, R228, R62, R116 ;  /* 0x0000003ee460723c */ /* 0x004fe20000081074 */
[----:B------:R-:W-:Y:S01]  /*244e0*/  IMAD.MOV.U32 R78, RZ, RZ, R248 ;  /* 0x000000ffff4e7224 */ /* 0x000fe200078e00f8 */
[----:B------:R-:W-:Y:S01]  /*244f0*/  MOV R77, R251 ;  /* 0x000000fb004d7202 */ /* 0x000fe20000000f00 */
[----:B------:R-:W-:Y:S03]  /*24500*/  LDS R72, [R241+UR7+0x12880] ;  /* 0x01288007f1487984 */ /* 0x000fe60008000800 */
[C---:B-1----:R-:W-:Y:S01]  /*24510*/  HMMA.1688.F32.TF32 R116, R68.reuse, R22, R112 ;  /* 0x000000164474723c */ /* 0x042fe20000081070 */
[----:B------:R-:W-:Y:S01]  /*24520*/  MOV R64, R81 ;  /* 0x0000005100407202 */ /* 0x000fe20000000f00 */
[----:B------:R-:W-:Y:S04]  /*24530*/  LDS R73, [R79+UR7+0x12880] ;  /* 0x012880074f497984 */ /* 0x000fe80008000800 */
[C---:B------:R-:W-:Y:S06]  /*24540*/  HMMA.1688.F32.TF32 R112, R68.reuse, R26, R108 ;  /* 0x0000001a4470723c */ /* 0x040fec000008106c */
[C---:B------:R-:W-:Y:S06]  /*24550*/  HMMA.1688.F32.TF32 R108, R68.reuse, R30, R92 ;  /* 0x0000001e446c723c */ /* 0x040fec000008105c */
[C---:B------:R-:W-:Y:S06]  /*24560*/  HMMA.1688.F32.TF32 R92, R68.reuse, R34, R88 ;  /* 0x00000022445c723c */ /* 0x040fec0000081058 */
[C---:B------:R-:W-:Y:S01]  /*24570*/  HMMA.1688.F32.TF32 R88, R68.reuse, R38, R84 ;  /* 0x000000264458723c */ /* 0x040fe20000081054 */
[----:B------:R-:W-:Y:S04]  /*24580*/  STL [R1+0x126c], R116 ;  /* 0x00126c7401007387 */ /* 0x000fe80000100800 */
[----:B------:R-:W-:Y:S04]  /*24590*/  STL [R1+0x1268], R117 ;  /* 0x0012687501007387 */ /* 0x000fe80000100800 */
[----:B------:R-:W-:Y:S04]  /*245a0*/  STL [R1+0x1264], R118 ;  /* 0x0012647601007387 */ /* 0x000fe80000100800 */
[----:B------:R-:W-:Y:S04]  /*245b0*/  STL [R1+0x1260], R119 ;  /* 0x0012607701007387 */ /* 0x000fe80000100800 */
[----:B------:R-:W-:Y:S04]  /*245c0*/  STL.64 [R1+0x350], R112 ;  /* 0x0003507001007387 */ /* 0x000fe80000100a00 */
[----:B------:R-:W-:Y:S04]  /*245d0*/  STL.64 [R1+0x358], R114 ;  /* 0x0003587201007387 */ /* 0x000fe80000100a00 */
[----:B------:R-:W-:Y:S04]  /*245e0*/  STL.64 [R1+0x340], R108 ;  /* 0x0003406c01007387 */ /* 0x000fe80000100a00 */
[----:B------:R-:W-:Y:S04]  /*245f0*/  STL.64 [R1+0x348], R110 ;  /* 0x0003486e01007387 */ /* 0x000fe80000100a00 */
[----:B------:R-:W2:Y:S04]  /*24600*/  LDL.LU R84, [R1+0xc0] ;  /* 0x0000c00001547983 */ /* 0x000ea80000300800 */
[----:B------:R-:W-:Y:S04]  /*24610*/  STL.64 [R1+0x330], R92 ;  /* 0x0003305c01007387 */ /* 0x000fe80000100a00 */
[----:B------:R-:W-:Y:S04]  /*24620*/  STL.64 [R1+0x338], R94 ;  /* 0x0003385e01007387 */ /* 0x000fe80000100a00 */
[----:B------:R-:W-:Y:S04]  /*24630*/  STL.64 [R1+0x320], R88 ;  /* 0x0003205801007387 */ /* 0x000fe80000100a00 */
[----:B------:R1:W-:Y:S04]  /*24640*/  STL.64 [R1+0x328], R90 ;  /* 0x0003285a01007387 */ /* 0x0003e80000100a00 */
[----:B------:R-:W2:Y:S04]  /*24650*/  LDL.LU R85, [R1+0xc4] ;  /* 0x0000c40001557983 */ /* 0x000ea80000300800 */
[----:B------:R-:W2:Y:S04]  /*24660*/  LDL.LU R86, [R1+0xc8] ;  /* 0x0000c80001567983 */ /* 0x000ea80000300800 */
[----:B------:R-:W2:Y:S01]  /*24670*/  LDL.LU R87, [R1+0xcc] ;  /* 0x0000cc0001577983 */ /* 0x000ea20000300800 */
[----:B-1----:R-:W-:Y:S01]  /*24680*/  HMMA.1688.F32.TF32 R88, R68, R46, R140 ;  /* 0x0000002e4458723c */ /* 0x002fe2000008108c */
[----:B------:R-:W-:Y:S01]  /*24690*/  IMAD.MOV.U32 R28, RZ, RZ, R96 ;  /* 0x000000ffff1c7224 */ /* 0x000fe200078e0060 */
[----:B------:R-:W-:Y:S01]  /*246a0*/  MOV R29, R97 ;  /* 0x00000061001d7202 */ /* 0x000fe20000000f00 */
[----:B------:R-:W-:Y:S01]  /*246b0*/  IMAD.MOV.U32 R45, RZ, RZ, R98 ;  /* 0x000000ffff2d7224 */ /* 0x000fe200078e0062 */
[----:B------:R-:W-:-:S02]  /*246c0*/  MOV R44, R99 ;  /* 0x00000063002c7202 */ /* 0x000fc40000000f00 */
[C---:B------:R-:W-:Y:S06]  /*246d0*/  HMMA.1688.F32.TF32 R96, R68.reuse, R10, R128 ;  /* 0x0000000a4460723c */ /* 0x040fec0000081080 */
[----:B------:R-:W-:-:S12]  /*246e0*/  HMMA.1688.F32.TF32 R128, R68, R42, R136 ;  /* 0x0000002a4480723c */ /* 0x000fd80000081088 */
[----:B------:R-:W-:Y:S01]  /*246f0*/  IMAD.MOV.U32 R116, RZ, RZ, R88 ;  /* 0x000000ffff747224 */ /* 0x000fe200078e0058 */
[----:B------:R-:W-:Y:S01]  /*24700*/  MOV R117, R89 ;  /* 0x0000005900757202 */ /* 0x000fe20000000f00 */
[----:B------:R-:W-:Y:S01]  /*24710*/  IMAD.MOV.U32 R118, RZ, RZ, R90 ;  /* 0x000000ffff767224 */ /* 0x000fe200078e005a */
[----:B------:R-:W-:Y:S02]  /*24720*/  MOV R119, R91 ;  /* 0x0000005b00777202 */ /* 0x000fe40000000f00 */
[----:B------:R-:W-:Y:S01]  /*24730*/  HMMA.1688.F32.TF32 R88, R68, R50, R144 ;  /* 0x000000324458723c */ /* 0x000fe20000081090 */
[----:B------:R-:W-:Y:S01]  /*24740*/  IMAD.MOV.U32 R81, RZ, RZ, R77 ;  /* 0x000000ffff517224 */ /* 0x000fe200078e004d */
[----:B------:R-:W-:Y:S01]  /*24750*/  MOV R76, R78 ;  /* 0x0000004e004c7202 */ /* 0x000fe20000000f00 */
[----:B------:R-:W-:Y:S01]  /*24760*/  IMAD.MOV.U32 R77, RZ, RZ, R244 ;  /* 0x000000ffff4d7224 */ /* 0x000fe200078e00f4 */
[----:B------:R-:W-:Y:S02]  /*24770*/  MOV R78, R245 ;  /* 0x000000f5004e7202 */ /* 0x000fe40000000f00 */
[----:B------:R-:W-:Y:S01]  /*24780*/  STL [R1+0x1274], R128 ;  /* 0x0012748001007387 */ /* 0x000fe20000100800 */
[----:B------:R-:W-:Y:S01]  /*24790*/  IMAD.MOV.U32 R244, RZ, RZ, R246 ;  /* 0x000000fffff47224 */ /* 0x000fe200078e00f6 */
[----:B------:R-:W-:-:S02]  /*247a0*/  MOV R245, R247 ;  /* 0x000000f700f57202 */ /* 0x000fc40000000f00 */
[----:B------:R-:W-:Y:S01]  /*247b0*/  STL [R1+0x1270], R129 ;  /* 0x0012708101007387 */ /* 0x000fe20000100800 */
[----:B------:R-:W-:Y:S01]  /*247c0*/  IMAD.MOV.U32 R246, RZ, RZ, R53 ;  /* 0x000000fffff67224 */ /* 0x000fe200078e0035 */
[----:B------:R-:W-:Y:S02]  /*247d0*/  MOV R247, R52 ;  /* 0x0000003400f77202 */ /* 0x000fe40000000f00 */
[----:B------:R1:W-:Y:S04]  /*247e0*/  STL [R1+0x125c], R130 ;  /* 0x00125c8201007387 */ /* 0x0003e80000100800 */
[----:B------:R3:W-:Y:S06]  /*247f0*/  STL [R1+0x1258], R131 ;  /* 0x0012588301007387 */ /* 0x0007ec0000100800 */
[----:B-1----:R-:W-:Y:S01]  /*24800*/  IMAD.MOV.U32 R130, RZ, RZ, R88 ;  /* 0x000000ffff827224 */ /* 0x002fe200078e0058 */
[----:B------:R-:W-:Y:S01]  /*24810*/  MOV R52, R91 ;  /* 0x0000005b00347202 */ /* 0x000fe20000000f00 */
[----:B------:R-:W-:Y:S01]  /*24820*/  IMAD.MOV.U32 R53, RZ, RZ, R90 ;  /* 0x000000ffff357224 */ /* 0x000fe200078e005a */
[----:B---3--:R-:W-:-:S02]  /*24830*/  MOV R131, R89 ;  /* 0x0000005900837202 */ /* 0x008fc40000000f00 */
[C---:B------:R-:W-:Y:S01]  /*24840*/  HMMA.1688.F32.TF32 R88, R68.reuse, R54, R148 ;  /* 0x000000364458723c */ /* 0x040fe20000081094 */
[----:B------:R-:W-:Y:S02]  /*24850*/  MOV R252, R75 ;  /* 0x0000004b00fc7202 */ /* 0x000fe40000000f00 */
[----:B------:R-:W1:Y:S03]  /*24860*/  LDS R75, [R79+UR7+0x12c80] ;  /* 0x012c80074f4b7984 */ /* 0x000e660008000800 */
[C---:B------:R-:W-:Y:S01]  /*24870*/  HMMA.1688.F32.TF32 R92, R68.reuse, R58, R152 ;  /* 0x0000003a445c723c */ /* 0x040fe20000081098 */
[----:B------:R3:W-:Y:S04]  /*24880*/  STL [R1+0x127c], R117 ;  /* 0x00127c7501007387 */ /* 0x0007e80000100800 */
[----:B------:R4:W-:Y:S01]  /*24890*/  STL [R1+0x1278], R116 ;  /* 0x0012787401007387 */ /* 0x0009e20000100800 */
[C---:B------:R-:W-:Y:S06]  /*248a0*/  HMMA.1688.F32.TF32 R124, R68.reuse, R6, R124 ;  /* 0x00000006447c723c */ /* 0x040fec000008107c */
[----:B------:R-:W-:Y:S06]  /*248b0*/  HMMA.1688.F32.TF32 R100, R68, R14, R132 ;  /* 0x0000000e4464723c */ /* 0x000fec0000081084 */
[----:B---3--:R-:W-:Y:S01]  /*248c0*/  IMAD.MOV.U32 R117, RZ, RZ, R88 ;  /* 0x000000ffff757224 */ /* 0x008fe200078e0058 */
[----:B----4-:R-:W-:Y:S01]  /*248d0*/  MOV R116, R89 ;  /* 0x0000005900747202 */ /* 0x010fe20000000f00 */
[----:B------:R-:W-:Y:S01]  /*248e0*/  IMAD.MOV.U32 R128, RZ, RZ, R90 ;  /* 0x000000ffff807224 */ /* 0x000fe200078e005a */
[----:B------:R-:W-:-:S02]  /*248f0*/  MOV R129, R91 ;  /* 0x0000005b00817202 */ /* 0x000fc40000000f00 */
[C---:B------:R-:W-:Y:S06]  /*24900*/  HMMA.1688.F32.TF32 R88, R68.reuse, R62, R156 ;  /* 0x0000003e4458723c */ /* 0x040fec000008109c */
[C---:B------:R-:W-:Y:S06]  /*24910*/  HMMA.1688.F32.TF32 R104, R68.reuse, R18, R104 ;  /* 0x000000124468723c */ /* 0x040fec0000081068 */
[----:B------:R-:W-:Y:S01]  /*24920*/  HMMA.1688.F32.TF32 R68, R68, R66, R160 ;  /* 0x000000424444723c */ /* 0x000fe200000810a0 */
[----:B------:R-:W-:Y:S04]  /*24930*/  STL.64 [R1+0x70], R92 ;  /* 0x0000705c01007387 */ /* 0x000fe80000100a00 */
[----:B------:R-:W-:Y:S06]  /*24940*/  STL.64 [R1+0x78], R94 ;  /* 0x0000785e01007387 */ /* 0x000fec0000100a00 */
[----:B------:R-:W-:Y:S04]  /*24950*/  STL.64 [R1+0xa0], R88 ;  /* 0x0000a05801007387 */ /* 0x000fe80000100a00 */
[----:B------:R1:W-:Y:S08]  /*24960*/  STL.64 [R1+0xa8], R90 ;  /* 0x0000a85a01007387 */ /* 0x0003f00000100a00 */
[----:B------:R-:W-:Y:S01]  /*24970*/  STL.64 [R1+0x90], R68 ;  /* 0x0000904401007387 */ /* 0x000fe20000100a00 */
[C---:B-1----:R-:W-:Y:S03]  /*24980*/  HMMA.1688.F32.TF32 R88, R72.reuse, R26, R180 ;  /* 0x0000001a4858723c */ /* 0x042fe600000810b4 */
[----:B------:R1:W-:Y:S03]  /*24990*/  STL.64 [R1+0x98], R70 ;  /* 0x0000984601007387 */ /* 0x0003e60000100a00 */
[----:B-1----:R-:W-:-:S15]  /*249a0*/  HMMA.1688.F32.TF32 R68, R72, R34, R188 ;  /* 0x000000224844723c */ /* 0x002fde00000810bc */
[----:B------:R-:W-:-:S02]  /*249b0*/  NOP ;  /* 0x0000000000007918 */ /* 0x000fc40000000000 */
[----:B------:R-:W-:Y:S04]  /*249c0*/  STL.64 [R1+0x240], R88 ;  /* 0x0002405801007387 */ /* 0x000fe80000100a00 */
[----:B------:R1:W-:Y:S01]  /*249d0*/  STL.64 [R1+0x248], R90 ;  /* 0x0002485a01007387 */ /* 0x0003e20000100a00 */
[----:B------:R-:W-:Y:S06]  /*249e0*/  HMMA.1688.F32.TF32 R120, R228, R66, R120 ;  /* 0x00000042e478723c */ /* 0x000fec0000081078 */
[C---:B------:R-:W-:Y:S06]  /*249f0*/  HMMA.1688.F32.TF32 R228, R72.reuse, R58, R216 ;  /* 0x0000003a48e4723c */ /* 0x040fec00000810d8 */
[C---:B-1----:R-:W-:Y:S06]  /*24a00*/  HMMA.1688.F32.TF32 R88, R72.reuse, R38, R192 ;  /* 0x000000264858723c */ /* 0x042fec00000810c0 */
[C---:B------:R-:W-:Y:S06]  /*24a10*/  HMMA.1688.F32.TF32 R92, R72.reuse, R6, R164 ;  /* 0x00000006485c723c */ /* 0x040fec00000810a4 */
[C---:B------:R-:W-:Y:S07]  /*24a20*/  HMMA.1688.F32.TF32 R132, R72.reuse, R10, R168 ;  /* 0x0000000a4884723c */ /* 0x040fee00000810a8 */
[----:B------:R-:W-:Y:S01]  /*24a30*/  IMAD.MOV.U32 R171, RZ, RZ, R243 ;  /* 0x000000ffffab7224 */ /* 0x000fe200078e00f3 */
[C---:B--2---:R-:W-:Y:S06]  /*24a40*/  HMMA.1688.F32.TF32 R140, R72.reuse, R18, R84 ;  /* 0x00000012488c723c */ /* 0x044fec0000081054 */
[----:B------:R-:W-:-:S15]  /*24a50*/  HMMA.1688.F32.TF32 R84, R72, R30, R184 ;  /* 0x0000001e4854723c */ /* 0x000fde00000810b8 */
[----:B------:R-:W-:-:S08]  /*24a60*/  NOP ;  /* 0x0000000000007918 */ /* 0x000fd00000000000 */
[----:B------:R-:W-:Y:S04]  /*24a70*/  STL.64 [R1+0x230], R84 ;  /* 0x0002305401007387 */ /* 0x000fe80000100a00 */
[----:B------:R-:W-:Y:S04]  /*24a80*/  STL.64 [R1+0x238], R86 ;  /* 0x0002385601007387 */ /* 0x000fe80000100a00 */
[----:B------:R-:W-:Y:S04]  /*24a90*/  STL.64 [R1+0x220], R68 ;  /* 0x0002204401007387 */ /* 0x000fe80000100a00 */
[----:B------:R1:W-:Y:S02]  /*24aa0*/  STL.64 [R1+0x228], R70 ;  /* 0x0002284601007387 */ /* 0x0003e40000100a00 */
[----:B-1----:R-:W-:-:S15]  /*24ab0*/  HMMA.1688.F32.TF32 R68, R72, R46, R204 ;  /* 0x0000002e4844723c */ /* 0x002fde00000810cc */
[----:B------:R-:W-:-:S09]  /*24ac0*/  NOP ;  /* 0x0000000000007918 */ /* 0x000fd20000000000 */
[----:B------:R-:W-:Y:S01]  /*24ad0*/  IMAD.MOV.U32 R207, RZ, RZ, R68 ;  /* 0x000000ffffcf7224 */ /* 0x000fe200078e0044 */
[----:B------:R-:W-:Y:S01]  /*24ae0*/  MOV R206, R69 ;  /* 0x0000004500ce7202 */ /* 0x000fe20000000f00 */
[----:B------:R-:W-:Y:S01]  /*24af0*/  IMAD.MOV.U32 R205, RZ, RZ, R70 ;  /* 0x000000ffffcd7224 */ /* 0x000fe200078e0046 */
[----:B------:R-:W-:Y:S02]  /*24b00*/  MOV R204, R71 ;  /* 0x0000004700cc7202 */ /* 0x000fe40000000f00 */
[C---:B------:R-:W-:Y:S06]  /*24b10*/  HMMA.1688.F32.TF32 R68, R72.reuse, R50, R208 ;  /* 0x000000324844723c */ /* 0x040fec00000810d0 */
[----:B------:R-:W-:-:S15]  /*24b20*/  HMMA.1688.F32.TF32 R84, R72, R42, R196 ;  /* 0x0000002a4854723c */ /* 0x000fde00000810c4 */
[----:B------:R-:W-:-:S03]  /*24b30*/  NOP ;  /* 0x0000000000007918 */ /* 0x000fc60000000000 */
[----:B------:R-:W-:Y:S01]  /*24b40*/  IMAD.MOV.U32 R211, RZ, RZ, R68 ;  /* 0x000000ffffd37224 */ /* 0x000fe200078e0044 */
[----:B------:R-:W-:Y:S01]  /*24b50*/  MOV R210, R69 ;  /* 0x0000004500d27202 */ /* 0x000fe20000000f00 */
[----:B------:R-:W-:Y:S01]  /*24b60*/  IMAD.MOV.U32 R209, RZ, RZ, R70 ;  /* 0x000000ffffd17224 */ /* 0x000fe200078e0046 */
[----:B------:R-:W-:Y:S02]  /*24b70*/  MOV R208, R71 ;  /* 0x0000004700d07202 */ /* 0x000fe40000000f00 */
[C---:B------:R-:W-:Y:S01]  /*24b80*/  HMMA.1688.F32.TF32 R68, R72.reuse, R54, R212 ;  /* 0x000000364844723c */ /* 0x040fe200000810d4 */
[----:B------:R-:W-:Y:S04]  /*24b90*/  STL.64 [R1+0x210], R88 ;  /* 0x0002105801007387 */ /* 0x000fe80000100a00 */
[----:B------:R-:W-:Y:S04]  /*24ba0*/  STL.64 [R1+0x218], R90 ;  /* 0x0002185a01007387 */ /* 0x000fe80000100a00 */
[----:B------:R-:W-:Y:S04]  /*24bb0*/  STL.64 [R1+0x200], R84 ;  /* 0x0002005401007387 */ /* 0x000fe80000100a00 */
[----:B------:R-:W-:Y:S04]  /*24bc0*/  STL.64 [R1+0x208], R86 ;  /* 0x0002085601007387 */ /* 0x000fe80000100a00 */
[----:B------:R-:W-:Y:S01]  /*24bd0*/  STL [R1+0x1254], R228 ;  /* 0x001254e401007387 */ /* 0x000fe20000100800 */
[----:B------:R-:W-:Y:S01]  /*24be0*/  IMAD.MOV.U32 R108, RZ, RZ, R81 ;  /* 0x000000ffff6c7224 */ /* 0x000fe200078e0051 */
[----:B------:R-:W-:Y:S01]  /*24bf0*/  MOV R109, R76 ;  /* 0x0000004c006d7202 */ /* 0x000fe20000000f00 */
[----:B------:R-:W-:Y:S01]  /*24c00*/  IMAD.MOV.U32 R110, RZ, RZ, R77 ;  /* 0x000000ffff6e7224 */ /* 0x000fe200078e004d */
[----:B------:R-:W-:Y:S01]  /*24c10*/  MOV R111, R78 ;  /* 0x0000004e006f7202 */ /* 0x000fe20000000f00 */
[----:B------:R-:W-:Y:S01]  /*24c20*/  HMMA.1688.F32.TF32 R136, R72, R14, R172 ;  /* 0x0000000e4888723c */ /* 0x000fe200000810ac */
[----:B------:R-:W-:Y:S04]  /*24c30*/  STL.64 [R1+0x1d0], R68 ;  /* 0x0001d04401007387 */ /* 0x000fe80000100a00 */
[----:B------:R1:W-:Y:S04]  /*24c40*/  STL.64 [R1+0x1d8], R70 ;  /* 0x0001d84601007387 */ /* 0x0003e80000100a00 */
[----:B------:R-:W-:Y:S04]  /*24c50*/  STL [R1+0x1250], R229 ;  /* 0x001250e501007387 */ /* 0x000fe80000100800 */
[----:B------:R-:W-:Y:S04]  /*24c60*/  STL [R1+0x124c], R230 ;  /* 0x00124ce601007387 */ /* 0x000fe80000100800 */
[----:B------:R-:W-:Y:S04]  /*24c70*/  STL [R1+0x1248], R231 ;  /* 0x001248e701007387 */ /* 0x000fe80000100800 */
[----:B------:R-:W2:Y:S04]  /*24c80*/  LDL.LU R164, [R1+0xf0] ;  /* 0x0000f00001a47983 */ /* 0x000ea80000300800 */
[----:B------:R-:W2:Y:S04]  /*24c90*/  LDL.LU R165, [R1+0xf4] ;  /* 0x0000f40001a57983 */ /* 0x000ea80000300800 */
[----:B------:R-:W2:Y:S04]  /*24ca0*/  LDL.LU R166, [R1+0xf8] ;  /* 0x0000f80001a67983 */ /* 0x000ea80000300800 */
[----:B------:R-:W2:Y:S04]  /*24cb0*/  LDL.LU R167, [R1+0xfc] ;  /* 0x0000fc0001a77983 */ /* 0x000ea80000300800 */
[----:B------:R-:W3:Y:S04]  /*24cc0*/  LDL.LU R168, [R1+0x100] ;  /* 0x0001000001a87983 */ /* 0x000ee80000300800 */
[----:B------:R-:W3:Y:S04]  /*24cd0*/  LDL.LU R169, [R1+0x104] ;  /* 0x0001040001a97983 */ /* 0x000ee80000300800 */
[----:B------:R-:W3:Y:S04]  /*24ce0*/  LDL.LU R170, [R1+0x108] ;  /* 0x0001080001aa7983 */ /* 0x000ee80000300800 */
[----:B------:R-:W4:Y:S04]  /*24cf0*/  LDL.LU R243, [R1+0x12c4] ;  /* 0x0012c40001f37983 */ /* 0x000f280000300800 */
[----:B------:R-:W2:Y:S04]  /*24d00*/  LDL.LU R180, [R1+0x140] ;  /* 0x0001400001b47983 */ /* 0x000ea80000300800 */
[----:B------:R-:W2:Y:S04]  /*24d10*/  LDL.LU R181, [R1+0x144] ;  /* 0x0001440001b57983 */ /* 0x000ea80000300800 */
[----:B------:R-:W2:Y:S04]  /*24d20*/  LDL.LU R182, [R1+0x148] ;  /* 0x0001480001b67983 */ /* 0x000ea80000300800 */
[----:B------:R-:W2:Y:S01]  /*24d30*/  LDL.LU R183, [R1+0x14c] ;  /* 0x00014c0001b77983 */ /* 0x000ea20000300800 */
[----:B------:R-:W-:-:S03]  /*24d40*/  IMAD.MOV.U32 R148, RZ, RZ, R108 ;  /* 0x000000ffff947224 */ /* 0x000fc600078e006c */
[----:B------:R-:W3:Y:S01]  /*24d50*/  LDL.LU R112, [R1+0x170] ;  /* 0x0001700001707983 */ /* 0x000ee20000300800 */
[----:B------:R-:W-:-:S03]  /*24d60*/  MOV R149, R109 ;  /* 0x0000006d00957202 */ /* 0x000fc60000000f00 */
[----:B------:R-:W3:Y:S01]  /*24d70*/  LDL.LU R113, [R1+0x174] ;  /* 0x0001740001717983 */ /* 0x000ee20000300800 */
[----:B------:R-:W-:-:S03]  /*24d80*/  IMAD.MOV.U32 R150, RZ, RZ, R110 ;  /* 0x000000ffff967224 */ /* 0x000fc600078e006e */
[----:B------:R-:W3:Y:S01]  /*24d90*/  LDL.LU R114, [R1+0x178] ;  /* 0x0001780001727983 */ /* 0x000ee20000300800 */
[----:B------:R-:W-:-:S03]  /*24da0*/  MOV R151, R111 ;  /* 0x0000006f00977202 */ /* 0x000fc60000000f00 */
        /* <DEDUP_REMOVED lines=17> */
[----:B------:R-:W-:Y:S03]  /*24ec0*/  HMMA.1688.F32.TF32 R144, R72, R22, R176 ;  /* 0x000000164890723c */ /* 0x000fe600000810b0 */
[----:B------:R-:W3:Y:S04]  /*24ed0*/  LDL.LU R172, [R1+0x110] ;  /* 0x0001100001ac7983 */ /* 0x000ee80000300800 */
[----:B------:R-:W3:Y:S04]  /*24ee0*/  LDL.LU R173, [R1+0x114] ;  /* 0x0001140001ad7983 */ /* 0x000ee80000300800 */
[----:B------:R-:W3:Y:S04]  /*24ef0*/  LDL.LU R174, [R1+0x118] ;  /* 0x0001180001ae7983 */ /* 0x000ee80000300800 */
[----:B------:R-:W3:Y:S04]  /*24f00*/  LDL.LU R175, [R1+0x11c] ;  /* 0x00011c0001af7983 */ /* 0x000ee80000300800 */
[----:B------:R-:W3:Y:S04]  /*24f10*/  LDL.LU R176, [R1+0x120] ;  /* 0x0001200001b07983 */ /* 0x000ee80000300800 */
[----:B------:R-:W3:Y:S01]  /*24f20*/  LDL.LU R177, [R1+0x124] ;  /* 0x0001240001b17983 */ /* 0x000ee20000300800 */
[----:B------:R-:W-:Y:S01]  /*24f30*/  IMAD.MOV.U32 R17, RZ, RZ, R82 ;  /* 0x000000ffff117224 */ /* 0x000fe200078e0052 */
[----:B------:R-:W-:Y:S01]  /*24f40*/  MOV R16, R83 ;  /* 0x0000005300107202 */ /* 0x000fe20000000f00 */
[----:B------:R-:W-:Y:S01]  /*24f50*/  IMAD.MOV.U32 R154, RZ, RZ, R246 ;  /* 0x000000ffff9a7224 */ /* 0x000fe200078e00f6 */
[----:B------:R-:W-:Y:S01]  /*24f60*/  MOV R155, R247 ;  /* 0x000000f7009b7202 */ /* 0x000fe20000000f00 */
[----:B------:R-:W-:Y:S04]  /*24f70*/  LDS R88, [R241+UR7+0x13000] ;  /* 0x01300007f1587984 */ /* 0x000fe80008000800 */
[----:B------:R-:W-:Y:S04]  /*24f80*/  LDS R90, [R241+UR7+0x13400] ;  /* 0x01340007f15a7984 */ /* 0x000fe80008000800 */
[----:B------:R-:W-:Y:S04]  /*24f90*/  LDS R89, [R79+UR7+0x13000] ;  /* 0x013000074f597984 */ /* 0x000fe80008000800 */
[----:B------:R-:W-:Y:S01]  /*24fa0*/  LDS R91, [R79+UR7+0x13400] ;  /* 0x013400074f5b7984 */ /* 0x000fe20008000800 */
[----:B------:R-:W-:Y:S01]  /*24fb0*/  IMAD.MOV.U32 R152, RZ, RZ, R244 ;  /* 0x000000ffff987224 */ /* 0x000fe200078e00f4 */
[----:B------:R-:W-:-:S02]  /*24fc0*/  MOV R153, R245 ;  /* 0x000000f500997202 */ /* 0x000fc40000000f00 */
[----:B------:R-:W-:Y:S01]  /*24fd0*/  LDS R77, [R79+UR7+0x13080] ;  /* 0x013080074f4d7984 */ /* 0x000fe20008000800 */
[----:B------:R-:W-:-:S03]  /*24fe0*/  IMAD.MOV.U32 R65, RZ, RZ, R80 ;  /* 0x000000ffff417224 */ /* 0x000fc600078e0050 */
[----:B------:R-:W-:Y:S04]  /*24ff0*/  LDS R76, [R241+UR7+0x13080] ;  /* 0x01308007f14c7984 */ /* 0x000fe80008000800 */
[----:B------:R-:W-:Y:S01]  /*25000*/  LDS R78, [R241+UR7+0x13480] ;  /* 0x01348007f14e7984 */ /* 0x000fe20008000800 */
[----:B----4-:R-:W-:Y:S01]  /*25010*/  MOV R178, R243 ;  /* 0x000000f300b27202 */ /* 0x010fe20000000f00 */
[C---:B-1----:R-:W-:Y:S02]  /*25020*/  HMMA.1688.F32.TF32 R68, R72.reuse, R62, R220 ;  /* 0x0000003e4844723c */ /* 0x042fe400000810dc */
[----:B------:R-:W4:Y:S01]  /*25030*/  LDL.LU R243, [R1+0x12c0] ;  /* 0x0012c00001f37983 */ /* 0x000f220000300800 */
[C---:B------:R-:W-:Y:S02]  /*25040*/  LOP3.LUT R82, R241.reuse, 0x40, RZ, 0x3c, !PT ;  /* 0x00000040f1527812 */ /* 0x040fe400078e3cff */
[----:B------:R-:W-:Y:S01]  /*25050*/  LOP3.LUT R83, R241, 0x60, RZ, 0x3c, !PT ;  /* 0x00000060f1537812 */ /* 0x000fe200078e3cff */
[----:B------:R-:W-:Y:S01]  /*25060*/  IMAD.MOV.U32 R247, RZ, RZ, R4 ;  /* 0x000000fffff77224 */ /* 0x000fe200078e0004 */
[----:B------:R-:W-:Y:S01]  /*25070*/  MOV R246, R5 ;  /* 0x0000000500f67202 */ /* 0x000fe20000000f00 */
[----:B------:R-:W-:Y:S04]  /*25080*/  LDS R248, [R82+UR7+0x12880] ;  /* 0x0128800752f87984 */ /* 0x000fe80008000800 */
[----:B------:R-:W-:Y:S04]  /*25090*/  LDS R250, [R82+UR7+0x12c80] ;  /* 0x012c800752fa7984 */ /* 0x000fe80008000800 */
[----:B------:R-:W-:Y:S04]  /*250a0*/  LDS R249, [R83+UR7+0x12880] ;  /* 0x0128800753f97984 */ /* 0x000fe80008000800 */
[----:B------:R-:W2:Y:S04]  /*250b0*/  LDS R251, [R83+UR7+0x12c80] ;  /* 0x012c800753fb7984 */ /* 0x000ea80008000800 */
[----:B------:R-:W4:Y:S01]  /*250c0*/  LDL.LU R179, [R1+0x12c] ;  /* 0x00012c0001b37983 */ /* 0x000f220000300800 */
[----:B------:R-:W-:Y:S01]  /*250d0*/  IMAD.MOV.U32 R215, RZ, RZ, R68 ;  /* 0x000000ffffd77224 */ /* 0x000fe200078e0044 */
[----:B------:R-:W-:Y:S01]  /*250e0*/  MOV R214, R69 ;  /* 0x0000004500d67202 */ /* 0x000fe20000000f00 */
[----:B------:R-:W-:Y:S01]  /*250f0*/  IMAD.MOV.U32 R213, RZ, RZ, R70 ;  /* 0x000000ffffd57224 */ /* 0x000fe200078e0046 */
[----:B------:R-:W-:Y:S01]  /*25100*/  MOV R212, R71 ;  /* 0x0000004700d47202 */ /* 0x000fe20000000f00 */
[----:B------:R-:W4:Y:S01]  /*25110*/  LDL.LU R160, [R1+0xe0] ;  /* 0x0000e00001a07983 */ /* 0x000f220000300800 */
[----:B------:R-:W-:Y:S03]  /*25120*/  HMMA.1688.F32.TF32 R68, R72, R66, R224 ;  /* 0x000000424844723c */ /* 0x000fe600000810e0 */
[----:B------:R-:W-:Y:S04]  /*25130*/  LDS R72, [R82+UR7+0x13000] ;  /* 0x0130000752487984 */ /* 0x000fe80008000800 */
[----:B------:R-:W-:Y:S04]  /*25140*/  LDS R74, [R82+UR7+0x13400] ;  /* 0x01340007524a7984 */ /* 0x000fe80008000800 */
[----:B------:R-:W-:Y:S04]  /*25150*/  LDS R73, [R83+UR7+0x13000] ;  /* 0x0130000753497984 */ /* 0x000fe80008000800 */
[----:B------:R-:W-:Y:S01]  /*25160*/  LDS R75, [R83+UR7+0x13400] ;  /* 0x01340007534b7984 */ /* 0x000fe20008000800 */
[----:B------:R-:W-:Y:S01]  /*25170*/  MOV R244, R9 ;  /* 0x0000000900f47202 */ /* 0x000fe20000000f00 */
[----:B------:R-:W-:-:S02]  /*25180*/  IMAD.MOV.U32 R245, RZ, RZ, R8 ;  /* 0x000000fffff57224 */ /* 0x000fc400078e0008 */
[----:B------:R-:W-:Y:S04]  /*25190*/  LDS R79, [R79+UR7+0x13480] ;  /* 0x013480074f4f7984 */ /* 0x000fe80008000800 */
[----:B------:R-:W-:Y:S01]  /*251a0*/  LDS R80, [R82+UR7+0x13080] ;  /* 0x0130800752507984 */ /* 0x000fe20008000800 */
[----:B------:R-:W-:Y:S01]  /*251b0*/  IMAD.MOV.U32 R219, RZ, RZ, R68 ;  /* 0x000000ffffdb7224 */ /* 0x000fe200078e0044 */
[----:B------:R-:W-:Y:S01]  /*251c0*/  MOV R218, R69 ;  /* 0x0000004500da7202 */ /* 0x000fe20000000f00 */
[----:B------:R-:W-:Y:S01]  /*251d0*/  IMAD.MOV.U32 R217, RZ, RZ, R70 ;  /* 0x000000ffffd97224 */ /* 0x000fe200078e0046 */
[----:B------:R-:W-:Y:S01]  /*251e0*/  MOV R216, R71 ;  /* 0x0000004700d87202 */ /* 0x000fe20000000f00 */
[----:B------:R-:W-:Y:S01]  /*251f0*/  LDS R81, [R83+UR7+0x13080] ;  /* 0x0130800753517984 */ /* 0x000fe20008000800 */
[C---:B--2---:R-:W-:Y:S03]  /*25200*/  HMMA.1688.F32.TF32 R180, R248.reuse, R30, R180 ;  /* 0x0000001ef8b4723c */ /* 0x044fe600000810b4 */
[----:B------:R-:W-:Y:S03]  /*25210*/  LDS R82, [R82+UR7+0x13480] ;  /* 0x0134800752527984 */ /* 0x000fe60008000800 */
[C---:B------:R-:W-:Y:S01]  /*25220*/  HMMA.1688.F32.TF32 R232, R248.reuse, R6, R232 ;  /* 0x00000006f8e8723c */ /* 0x040fe200000810e8 */
[----:B------:R-:W-:Y:S05]  /*25230*/  LDS R83, [R83+UR7+0x13480] ;  /* 0x0134800753537984 */ /* 0x000fea0008000800 */
[----:B---3--:R-:W-:-:S12]  /*25240*/  HMMA.1688.F32.TF32 R184, R248, R26, R184 ;  /* 0x0000001af8b8723c */ /* 0x008fd800000810b8 */
[----:B------:R-:W-:Y:S01]  /*25250*/  IMAD.MOV.U32 R228, RZ, RZ, R180 ;  /* 0x000000ffffe47224 */ /* 0x000fe200078e00b4 */
[----:B------:R-:W-:Y:S01]  /*25260*/  MOV R229, R181 ;  /* 0x000000b500e57202 */ /* 0x000fe20000000f00 */
[----:B------:R-:W-:Y:S01]  /*25270*/  IMAD.MOV.U32 R230, RZ, RZ, R182 ;  /* 0x000000ffffe67224 */ /* 0x000fe200078e00b6 */
[----:B------:R-:W-:Y:S02]  /*25280*/  MOV R231, R183 ;  /* 0x000000b700e77202 */ /* 0x000fe40000000f00 */
[C---:B------:R-:W-:Y:S01]  /*25290*/  HMMA.1688.F32.TF32 R180, R248.reuse, R34, R156 ;  /* 0x00000022f8b4723c */ /* 0x040fe2000008109c */
[----:B----4-:R-:W1:Y:S04]  /*252a0*/  LDSM.16.M88.4 R68, [R243+UR10+0x80] ;  /* 0x0000800af344783b */ /* 0x010e680008000200 */
[----:B------:R-:W2:Y:S01]  /*252b0*/  LDSM.16.M88.4 R4, [R243+UR10+0x1080] ;  /* 0x0010800af304783b */ /* 0x000ea20008000200 */
[----:B------:R-:W-:Y:S01]  /*252c0*/  IMAD.MOV.U32 R161, RZ, RZ, R242 ;  /* 0x000000ffffa17224 */ /* 0x000fe200078e00f2 */
[----:B------:R-:W-:Y:S01]  /*252d0*/  MOV R162, R13 ;  /* 0x0000000d00a27202 */ /* 0x000fe20000000f00 */
[----:B------:R-:W-:Y:S01]  /*252e0*/  IMAD.MOV.U32 R163, RZ, RZ, R12 ;  /* 0x000000ffffa37224 */ /* 0x000fe200078e000c */
[----:B------:R-:W-:Y:S01]  /*252f0*/  MOV R221, R29 ;  /* 0x0000001d00dd7202 */ /* 0x000fe20000000f00 */
[----:B------:R-:W-:Y:S01]  /*25300*/  IMAD.MOV.U32 R220, RZ, RZ, R28 ;  /* 0x000000ffffdc7224 */ /* 0x000fe200078e001c */
[----:B------:R-:W-:Y:S01]  /*25310*/  MOV R223, R44 ;  /* 0x0000002c00df7202 */ /* 0x000fe20000000f00 */
[----:B------:R-:W-:Y:S01]  /*25320*/  IMAD.MOV.U32 R222, RZ, RZ, R45 ;  /* 0x000000ffffde7224 */ /* 0x000fe200078e002d */
[----:B------:R-:W-:Y:S04]  /*25330*/  LDSM.16.M88.4 R196, [R243+UR10+0x2880] ;  /* 0x0028800af3c4783b */ /* 0x000fe80008000200 */
[----:B------:R-:W-:Y:S04]  /*25340*/  LDSM.16.M88.4 R192, [R243+UR10+0x3080] ;  /* 0x0030800af3c0783b */ /* 0x000fe80008000200 */
[----:B-1----:R-:W-:Y:S04]  /*25350*/  STL [R1+0x123c], R70 ;  /* 0x00123c4601007387 */ /* 0x002fe80000100800 */
[----:B------:R-:W-:Y:S04]  /*25360*/  STL [R1+0x1238], R71 ;  /* 0x0012384701007387 */ /* 0x000fe80000100800 */
[----:B--2---:R1:W-:Y:S04]  /*25370*/  STL [R1+0x1244], R6 ;  /* 0x0012440601007387 */ /* 0x0043e80000100800 */
[----:B------:R2:W-:Y:S04]  /*25380*/  STL [R1+0x1240], R7 ;  /* 0x0012400701007387 */ /* 0x0005e80000100800 */
[----:B------:R-:W-:Y:S04]  /*25390*/  STL.64 [R1+0x80], R184 ;  /* 0x000080b801007387 */ /* 0x000fe80000100a00 */
[----:B------:R-:W-:Y:S04]  /*253a0*/  STL [R1+0x88], R186 ;  /* 0x000088ba01007387 */ /* 0x000fe80000100800 */
[----:B------:R-:W3:Y:S04]  /*253b0*/  LDL.LU R156, [R1+0x160] ;  /* 0x00016000019c7983 */ /* 0x000ee80000300800 */
[----:B------:R-:W-:Y:S04]  /*253c0*/  STL.64 [R1+0x130], R180 ;  /* 0x000130b401007387 */ /* 0x000fe80000100a00 */
[----:B------:R-:W-:Y:S04]  /*253d0*/  STL.64 [R1+0x138], R182 ;  /* 0x000138b601007387 */ /* 0x000fe80000100a00 */
[----:B------:R-:W3:Y:S01]  /*253e0*/  LDL.LU R157, [R1+0x164] ;  /* 0x00016400019d7983 */ /* 0x000ee20000300800 */
[C---:B------:R-:W-:Y:S03]  /*253f0*/  HMMA.1688.F32.TF32 R84, R248.reuse, R10, R236 ;  /* 0x0000000af854723c */ /* 0x040fe600000810ec */
[----:B------:R-:W4:Y:S03]  /*25400*/  LDSM.16.M88.4 R8, [R243+UR10+0x880] ;  /* 0x0008800af308783b */ /* 0x000f260008000200 */
[C---:B------:R-:W-:Y:S06]  /*25410*/  HMMA.1688.F32.TF32 R176, R248.reuse, R38, R176 ;  /* 0x00000026f8b0723c */ /* 0x040fec00000810b0 */
[C---:B------:R-:W-:Y:S06]  /*25420*/  HMMA.1688.F32.TF32 R172, R248.reuse, R42, R172 ;  /* 0x0000002af8ac723c */ /* 0x040fec00000810ac */
[C---:B------:R-:W-:Y:S06]  /*25430*/  HMMA.1688.F32.TF32 R148, R248.reuse, R62, R148 ;  /* 0x0000003ef894723c */ /* 0x040fec0000081094 */
[C---:B------:R-:W-:Y:S06]  /*25440*/  HMMA.1688.F32.TF32 R168, R248.reuse, R46, R168 ;  /* 0x0000002ef8a8723c */ /* 0x040fec00000810a8 */
[C---:B------:R-:W-:Y:S06]  /*25450*/  HMMA.1688.F32.TF32 R164, R248.reuse, R50, R164 ;  /* 0x00000032f8a4723c */ /* 0x040fec00000810a4 */
[C---:B------:R-:W-:Y:S06]  /*25460*/  HMMA.1688.F32.TF32 R160, R248.reuse, R54, R160 ;  /* 0x00000036f8a0723c */ /* 0x040fec00000810a0 */
[----:B------:R-:W-:Y:S01]  /*25470*/  HMMA.1688.F32.TF32 R152, R248, R58, R152 ;  /* 0x0000003af898723c */ /* 0x000fe20000081098 */
[----:B------:R-:W-:Y:S01]  /*25480*/  STL.64 [R1+0x120], R176 ;  /* 0x000120b001007387 */ /* 0x000fe20000100a00 */
[----:B------:R-:W-:-:S03]  /*25490*/  IMAD.MOV.U32 R158, RZ, RZ, R240 ;  /* 0x000000ffff9e7224 */ /* 0x000fc600078e00f0 */
[----:B------:R-:W-:Y:S01]  /*254a0*/  STL.64 [R1+0x128], R178 ;  /* 0x000128b201007387 */ /* 0x000fe20000100a00 */
[C---:B------:R-:W-:Y:S01]  /*254b0*/  HMMA.1688.F32.TF32 R12, R248.reuse, R14, R188 ;  /* 0x0000000ef80c723c */ /* 0x040fe200000810bc */
[----:B------:R-:W-:Y:S02]  /*254c0*/  MOV R159, R21 ;  /* 0x00000015009f7202 */ /* 0x000fe40000000f00 */
[----:B------:R-:W-:Y:S03]  /*254d0*/  STL.64 [R1+0x110], R172 ;  /* 0x000110ac01007387 */ /* 0x000fe60000100a00 */
[----:B------:R-:W-:Y:S01]  /*254e0*/  HMMA.1688.F32.TF32 R108, R248, R18, R108 ;  /* 0x00000012f86c723c */ /* 0x000fe2000008106c */
[----:B------:R-:W-:Y:S01]  /*254f0*/  STL.64 [R1+0x118], R174 ;  /* 0x000118ae01007387 */ /* 0x000fe20000100a00 */
[----:B-1----:R-:W-:-:S04]  /*25500*/  IMAD.MOV.U32 R6, RZ, RZ, R148 ;  /* 0x000000ffff067224 */ /* 0x002fc800078e0094 */
[C---:B------:R-:W-:Y:S01]  /*25510*/  HMMA.1688.F32.TF32 R112, R248.reuse, R22, R112 ;  /* 0x00000016f870723c */ /* 0x040fe20000081070 */
[----:B------:R-:W-:Y:S01]  /*25520*/  STL.64 [R1+0xc0], R168 ;  /* 0x0000c0a801007387 */ /* 0x000fe20000100a00 */
[----:B--2---:R-:W-:Y:S01]  /*25530*/  MOV R7, R149 ;  /* 0x0000009500077202 */ /* 0x004fe20000000f00 */
[----:B------:R-:W-:Y:S01]  /*25540*/  IMAD.MOV.U32 R70, RZ, RZ, R150 ;  /* 0x000000ffff467224 */ /* 0x000fe200078e0096 */
[----:B------:R-:W-:Y:S01]  /*25550*/  MOV R71, R151 ;  /* 0x0000009700477202 */ /* 0x000fe20000000f00 */
[----:B------:R-:W-:Y:S01]  /*25560*/  IMAD.MOV.U32 R227, RZ, RZ, R16 ;  /* 0x000000ffffe37224 */ /* 0x000fe200078e0010 */
[----:B------:R-:W-:Y:S01]  /*25570*/  HMMA.1688.F32.TF32 R248, R248, R66, R244 ;  /* 0x00000042f8f8723c */ /* 0x000fe200000810f4 */
[----:B------:R-:W-:Y:S05]  /*25580*/  STL.64 [R1+0xc8], R170 ;  /* 0x0000c8aa01007387 */ /* 0x000fea0000100a00 */
[----:B------:R-:W-:Y:S01]  /*25590*/  HMMA.1688.F32.TF32 R92, R76, R68, R92 ;  /* 0x000000444c5c723c */ /* 0x000fe2000008105c */
[----:B------:R-:W-:Y:S01]  /*255a0*/  STL.64 [R1+0x30], R164 ;  /* 0x000030a401007387 */ /* 0x000fe20000100a00 */
[----:B------:R-:W-:-:S04]  /*255b0*/  MOV R226, R17 ;  /* 0x0000001100e27202 */ /* 0x000fc80000000f00 */
[----:B------:R-:W-:Y:S01]  /*255c0*/  HMMA.1688.F32.TF32 R100, R72, R4, R100 ;  /* 0x000000044864723c */ /* 0x000fe20000081064 */
[----:B------:R-:W-:Y:S01]  /*255d0*/  STL.64 [R1+0x38], R166 ;  /* 0x000038a601007387 */ /* 0x000fe20000100a00 */
[----:B------:R-:W-:-:S03]  /*255e0*/  MOV R242, R187 ;  /* 0x000000bb00f27202 */ /* 0x000fc60000000f00 */
[----:B------:R-:W-:Y:S01]  /*255f0*/  LDSM.16.M88.4 R180, [R243+UR10+0x4880] ;  /* 0x0048800af3b4783b */ /* 0x000fe20008000200 */
[-C--:B------:R-:W-:Y:S03]  /*25600*/  HMMA.1688.F32.TF32 R244, R88, R68.reuse, R200 ;  /* 0x0000004458f4723c */ /* 0x080fe600000810c8 */
[----:B------:R-:W-:Y:S03]  /*25610*/  STL.64 [R1+0x20], R160 ;  /* 0x000020a001007387 */ /* 0x000fe60000100a00 */
[C---:B------:R-:W-:Y:S01]  /*25620*/  HMMA.1688.F32.TF32 R148, R72.reuse, R68, R124 ;  /* 0x000000444894723c */ /* 0x040fe2000008107c */
[----:B------:R-:W-:Y:S04]  /*25630*/  STL.64 [R1+0x28], R162 ;  /* 0x000028a201007387 */ /* 0x000fe80000100a00 */
[----:B------:R1:W-:Y:S01]  /*25640*/  STL.64 [R1+0x10], R152 ;  /* 0x0000109801007387 */ /* 0x0003e20000100a00 */
[-C--:B----4-:R-:W-:Y:S06]  /*25650*/  HMMA.1688.F32.TF32 R96, R72, R8.reuse, R96 ;  /* 0x000000084860723c */ /* 0x090fec0000081060 */
[----:B------:R-:W-:Y:S01]  /*25660*/  HMMA.1688.F32.TF32 R132, R76, R8, R132 ;  /* 0x000000084c84723c */ /* 0x000fe20000081084 */
[----:B------:R-:W-:Y:S01]  /*25670*/  IMAD.MOV.U32 R62, RZ, RZ, R24 ;  /* 0x000000ffff3e7224 */ /* 0x000fe200078e0018 */
[----:B------:R-:W-:Y:S01]  /*25680*/  MOV R63, R25 ;  /* 0x00000019003f7202 */ /* 0x000fe20000000f00 */
[----:B------:R-:W2:Y:S01]  /*25690*/  LDSM.16.M88.4 R16, [R243+UR10+0x1880] ;  /* 0x0018800af310783b */ /* 0x000ea20008000200 */
[----:B-1----:R-:W-:-:S02]  /*256a0*/  IMAD.MOV.U32 R152, RZ, RZ, R20 ;  /* 0x000000ffff987224 */ /* 0x002fc400078e0014 */
[----:B------:R-:W-:Y:S01]  /*256b0*/  HMMA.1688.F32.TF32 R20, R80, R68, R232 ;  /* 0x000000445014723c */ /* 0x000fe200000810e8 */
[----:B------:R1:W-:Y:S04]  /*256c0*/  STL.64 [R1+0x18], R154 ;  /* 0x0000189a01007387 */ /* 0x0003e80000100a00 */
[----:B------:R4:W-:Y:S04]  /*256d0*/  STL.64 [R1+0x11e8], R250 ;  /* 0x0011e8fa01007387 */ /* 0x0009e80000100a00 */
[----:B------:R-:W-:Y:S04]  /*256e0*/  STL.64 [R1+0x11e0], R248 ;  /* 0x0011e0f801007387 */ /* 0x000fe80000100a00 */
[----:B------:R-:W-:Y:S04]  /*256f0*/  STL.64 [R1+0x11f8], R246 ;  /* 0x0011f8f601007387 */ /* 0x000fe80000100a00 */
[----:B------:R-:W-:Y:S04]  /*25700*/  STL.64 [R1+0x11f0], R244 ;  /* 0x0011f0f401007387 */ /* 0x000fe80000100a00 */
[----:B------:R-:W-:Y:S04]  /*25710*/  STL [R1+0x115c], R148 ;  /* 0x00115c9401007387 */ /* 0x000fe80000100800 */
[----:B------:R-:W-:Y:S04]  /*25720*/  STL [R1+0x1158], R149 ;  /* 0x0011589501007387 */ /* 0x000fe80000100800 */
[----:B------:R-:W-:Y:S04]  /*25730*/  STL [R1+0x1154], R150 ;  /* 0x0011549601007387 */ /* 0x000fe80000100800 */
[----:B------:R-:W-:Y:S04]  /*25740*/  STL [R1+0x1150], R151 ;  /* 0x0011509701007387 */ /* 0x000fe80000100800 */
[----:B------:R-:W-:Y:S04]  /*25750*/  STL.64 [R1+0x1208], R94 ;  /* 0x0012085e01007387 */ /* 0x000fe80000100a00 */
[----:B------:R-:W-:Y:S01]  /*25760*/  STL.64 [R1+0x1200], R92 ;  /* 0x0012005c01007387 */ /* 0x000fe20000100a00 */
[----:B------:R-:W-:Y:S01]  /*25770*/  MOV R153, R3 ;  /* 0x0000000300997202 */ /* 0x000fe20000000f00 */
[----:B-1----:R-:W-:Y:S01]  /*25780*/  IMAD.MOV.U32 R154, RZ, RZ, R2 ;  /* 0x000000ffff9a7224 */ /* 0x002fe200078e0002 */
[----:B------:R-:W-:Y:S01]  /*25790*/  MOV R155, R0 ;  /* 0x00000000009b7202 */ /* 0x000fe20000000f00 */
[----:B------:R-:W1:Y:S01]  /*257a0*/  LDSM.16.M88.4 R160, [R243+UR10+0x7080] ;  /* 0x0070800af3a0783b */ /* 0x000e620008000200 */
[----:B------:R-:W-:Y:S01]  /*257b0*/  IMAD.MOV.U32 R58, RZ, RZ, R41 ;  /* 0x000000ffff3a7224 */ /* 0x000fe200078e0029 */
[----:B------:R-:W-:-:S02]  /*257c0*/  MOV R59, R40 ;  /* 0x00000028003b7202 */ /* 0x000fc40000000f00 */
[----:B------:R-:W-:Y:S04]  /*257d0*/  LDSM.16.M88.4 R188, [R243+UR10+0x3880] ;  /* 0x0038800af3bc783b */ /* 0x000fe80008000200 */
[----:B------:R-:W-:Y:S01]  /*257e0*/  LDSM.16.M88.4 R176, [R243+UR10+0x5080] ;  /* 0x0050800af3b0783b */ /* 0x000fe20008000200 */
[----:B------:R-:W-:Y:S01]  /*257f0*/  IMAD.MOV.U32 R51, RZ, RZ, R252 ;  /* 0x000000ffff337224 */ /* 0x000fe200078e00fc */
[----:B------:R-:W-:Y:S01]  /*25800*/  MOV R224, R65 ;  /* 0x0000004100e07202 */ /* 0x000fe20000000f00 */
[----:B------:R-:W-:Y:S01]  /*25810*/  IMAD.MOV.U32 R225, RZ, RZ, R64 ;  /* 0x000000ffffe17224 */ /* 0x000fe200078e0040 */
[----:B------:R-:W-:Y:S01]  /*25820*/  HMMA.1688.F32.TF32 R136, R76, R4, R136 ;  /* 0x000000044c88723c */ /* 0x000fe20000081088 */
[----:B------:R-:W1:Y:S04]  /*25830*/  LDSM.16.M88.4 R164, [R243+UR10+0x6880] ;  /* 0x0068800af3a4783b */ /* 0x000e680008000200 */
[----:B------:R-:W-:Y:S04]  /*25840*/  LDSM.16.M88.4 R184, [R243+UR10+0x4080] ;  /* 0x0040800af3b8783b */ /* 0x000fe80008000200 */
[----:B------:R-:W-:Y:S01]  /*25850*/  LDS R54, [R241+UR7+0x13c00] ;  /* 0x013c0007f1367984 */ /* 0x000fe20008000800 */
[----:B---3--:R-:W-:Y:S03]  /*25860*/  HMMA.1688.F32.TF32 R236, R88, R8, R156 ;  /* 0x0000000858ec723c */ /* 0x008fe6000008109c */
[----:B------:R-:W-:Y:S04]  /*25870*/  LDSM.16.M88.4 R172, [R243+UR10+0x5880] ;  /* 0x0058800af3ac783b */ /* 0x000fe80008000200 */
[----:B------:R-:W-:Y:S01]  /*25880*/  LDSM.16.M88.4 R168, [R243+UR10+0x6080] ;  /* 0x0060800af3a8783b */ /* 0x000fe20008000200 */
[----:B--2---:R-:W-:Y:S01]  /*25890*/  HMMA.1688.F32.TF32 R104, R72, R16, R104 ;  /* 0x000000104868723c */ /* 0x004fe20000081068 */
[----:B----4-:R-:W-:Y:S01]  /*258a0*/  MOV R250, R118 ;  /* 0x0000007600fa7202 */ /* 0x010fe20000000f00 */
[----:B------:R-:W-:Y:S01]  /*258b0*/  IMAD.MOV.U32 R251, RZ, RZ, R119 ;  /* 0x000000fffffb7224 */ /* 0x000fe200078e0077 */
[----:B------:R-:W-:-:S12]  /*258c0*/  LDSM.16.M88.4 R156, [R243+UR10+0x7880] ;  /* 0x0078800af39c783b */ /* 0x000fd80008000200 */
[----:B------:R-:W-:Y:S04]  /*258d0*/  STL.64 [R1+0x1218], R238 ;  /* 0x001218ee01007387 */ /* 0x000fe80000100a00 */
[----:B------:R-:W-:Y:S04]  /*258e0*/  STL.64 [R1+0x380], R20 ;  /* 0x0003801401007387 */ /* 0x000fe80000100a00 */
[----:B------:R2:W-:Y:S02]  /*258f0*/  STL.64 [R1+0x388], R22 ;  /* 0x0003881601007387 */ /* 0x0005e40000100a00 */
[----:B--2---:R-:W-:Y:S02]  /*25900*/  HMMA.1688.F32.TF32 R20, R80, R8, R84 ;  /* 0x000000085014723c */ /* 0x004fe40000081054 */
[----:B------:R-:W-:Y:S04]  /*25910*/  STL.64 [R1+0x1210], R236 ;  /* 0x001210ec01007387 */ /* 0x000fe80000100a00 */
[----:B------:R-:W-:Y:S04]  /*25920*/  STL [R1+0x116c], R96 ;  /* 0x00116c6001007387 */ /* 0x000fe80000100800 */
[----:B------:R-:W-:Y:S04]  /*25930*/  STL [R1+0x1168], R97 ;  /* 0x0011686101007387 */ /* 0x000fe80000100800 */
[----:B------:R-:W-:Y:S04]  /*25940*/  STL [R1+0x1164], R98 ;  /* 0x0011646201007387 */ /* 0x000fe80000100800 */
[----:B------:R-:W-:Y:S04]  /*25950*/  STL [R1+0x1160], R99 ;  /* 0x0011606301007387 */ /* 0x000fe80000100800 */
[----:B------:R-:W-:Y:S02]  /*25960*/  STL.64 [R1+0x1228], R134 ;  /* 0x0012288601007387 */ /* 0x000fe40000100a00 */
[----:B------:R-:W-:Y:S01]  /*25970*/  MOV R3, R23 ;  /* 0x0000001700037202 */ /* 0x000fe20000000f00 */
[----:B------:R-:W-:Y:S01]  /*25980*/  IMAD.MOV.U32 R240, RZ, RZ, R22 ;  /* 0x000000fffff07224 */ /* 0x000fe200078e0016 */
[----:B------:R-:W-:Y:S01]  /*25990*/  MOV R0, R21 ;  /* 0x0000001500007202 */ /* 0x000fe20000000f00 */
[----:B------:R-:W-:Y:S01]  /*259a0*/  STL.64 [R1+0x1220], R132 ;  /* 0x0012208401007387 */ /* 0x000fe20000100a00 */
[----:B------:R-:W-:-:S03]  /*259b0*/  IMAD.MOV.U32 R2, RZ, RZ, R20 ;  /* 0x000000ffff027224 */ /* 0x000fc600078e0014 */
[----:B------:R2:W-:Y:S04]  /*259c0*/  STL.64 [R1+0x1230], R10 ;  /* 0x0012300a01007387 */ /* 0x0005e80000100a00 */
[----:B------:R-:W-:Y:S04]  /*259d0*/  STL [R1+0x117c], R3 ;  /* 0x00117c0301007387 */ /* 0x000fe80000100800 */
[----:B------:R-:W-:Y:S04]  /*259e0*/  STL [R1+0x1178], R240 ;  /* 0x001178f001007387 */ /* 0x000fe80000100800 */
[----:B------:R-:W-:Y:S04]  /*259f0*/  STL [R1+0x1174], R0 ;  /* 0x0011740001007387 */ /* 0x000fe80000100800 */
[----:B------:R-:W-:Y:S04]  /*25a00*/  STL [R1+0x1170], R2 ;  /* 0x0011700201007387 */ /* 0x000fe80000100800 */
[----:B------:R-:W3:Y:S04]  /*25a10*/  LDL.LU R28, [R1+0x12bc] ;  /* 0x0012bc00011c7983 */ /* 0x000ee80000300800 */
[----:B------:R-:W4:Y:S04]  /*25a20*/  LDL.LU R29, [R1+0x12b8] ;  /* 0x0012b800011d7983 */ /* 0x000f280000300800 */
[----:B------:R-:W4:Y:S04]  /*25a30*/  LDL.LU R45, [R1+0x12b4] ;  /* 0x0012b400012d7983 */ /* 0x000f280000300800 */
[----:B------:R-:W4:Y:S04]  /*25a40*/  LDL.LU R44, [R1+0x12b0] ;  /* 0x0012b000012c7983 */ /* 0x000f280000300800 */
[----:B------:R-:W4:Y:S04]  /*25a50*/  LDL.LU R24, [R1+0x12ac] ;  /* 0x0012ac0001187983 */ /* 0x000f280000300800 */
[----:B------:R-:W4:Y:S01]  /*25a60*/  LDL.LU R25, [R1+0x12a8] ;  /* 0x0012a80001197983 */ /* 0x000f220000300800 */
[-C--:B------:R-:W-:Y:S03]  /*25a70*/  HMMA.1688.F32.TF32 R20, R88, R4.reuse, R152 ;  /* 0x000000045814723c */ /* 0x080fe60000081098 */
[----:B------:R-:W4:Y:S03]  /*25a80*/  LDL.LU R41, [R1+0x12a4] ;  /* 0x0012a40001297983 */ /* 0x000f260000300800 */
[----:B--2---:R-:W-:Y:S01]  /*25a90*/  HMMA.1688.F32.TF32 R8, R80, R4, R12 ;  /* 0x000000045008723c */ /* 0x004fe2000008100c */
[----:B------:R-:W2:Y:S01]  /*25aa0*/  LDL.LU R40, [R1+0x12a0] ;  /* 0x0012a00001287983 */ /* 0x000ea20000300800 */
[----:B------:R-:W-:Y:S01]  /*25ab0*/  IMAD.MOV.U32 R152, RZ, RZ, R37 ;  /* 0x000000ffff987224 */ /* 0x000fe200078e0025 */
[----:B------:R-:W-:Y:S01]  /*25ac0*/  MOV R153, R36 ;  /* 0x0000002400997202 */ /* 0x000fe20000000f00 */
[----:B------:R-:W-:Y:S01]  /*25ad0*/  IMAD.MOV.U32 R154, RZ, RZ, R33 ;  /* 0x000000ffff9a7224 */ /* 0x000fe200078e0021 */
[----:B------:R-:W2:Y:S01]  /*25ae0*/  LDL.LU R37, [R1+0x129c] ;  /* 0x00129c0001257983 */ /* 0x000ea20000300800 */
[----:B------:R-:W-:-:S03]  /*25af0*/  MOV R155, R32 ;  /* 0x00000020009b7202 */ /* 0x000fc60000000f00 */
[----:B------:R-:W2:Y:S04]  /*25b00*/  LDL.LU R36, [R1+0x1298] ;  /* 0x0012980001247983 */ /* 0x000ea80000300800 */
[----:B------:R-:W2:Y:S04]  /*25b10*/  LDL.LU R33, [R1+0x1294] ;  /* 0x0012940001217983 */ /* 0x000ea80000300800 */
[----:B------:R-:W2:Y:S01]  /*25b20*/  LDL.LU R32, [R1+0x1290] ;  /* 0x0012900001207983 */ /* 0x000ea20000300800 */
[----:B-1----:R-:W-:Y:S03]  /*25b30*/  HMMA.1688.F32.TF32 R84, R88, R160, R220 ;  /* 0x000000a05854723c */ /* 0x002fe600000810dc */
[----:B------:R-:W1:Y:S04]  /*25b40*/  LDSM.16.M88.4 R12, [R243+UR10+0x2080] ;  /* 0x0020800af30c783b */ /* 0x000e680008000200 */
[----:B------:R-:W-:Y:S01]  /*25b50*/  MOV R220, R117 ;  /* 0x0000007500dc7202 */ /* 0x000fe20000000f00 */
[----:B------:R-:W-:Y:S01]  /*25b60*/  IMAD.MOV.U32 R221, RZ, RZ, R116 ;  /* 0x000000ffffdd7224 */ /* 0x000fe200078e0074 */
[----:B---3--:R-:W-:Y:S01]  /*25b70*/  MOV R47, R28 ;  /* 0x0000001c002f7202 */ /* 0x008fe20000000f00 */
[----:B----4-:R-:W-:-:S02]  /*25b80*/  IMAD.MOV.U32 R46, RZ, RZ, R29 ;  /* 0x000000ffff2e7224 */ /* 0x010fc400078e001d */
[----:B------:R-:W3:Y:S04]  /*25b90*/  LDL.LU R29, [R1+0x128c] ;  /* 0x00128c00011d7983 */ /* 0x000ee80000300800 */
[----:B------:R-:W3:Y:S01]  /*25ba0*/  LDL.LU R28, [R1+0x1288] ;  /* 0x00128800011c7983 */ /* 0x000ee20000300800 */
[----:B------:R-:W-:Y:S01]  /*25bb0*/  MOV R43, R24 ;  /* 0x00000018002b7202 */ /* 0x000fe20000000f00 */
[----:B------:R-:W-:Y:S02]  /*25bc0*/  IMAD.MOV.U32 R42, RZ, RZ, R25 ;  /* 0x000000ffff2a7224 */ /* 0x000fe400078e0019 */
[----:B------:R-:W4:Y:S04]  /*25bd0*/  LDL.LU R25, [R1+0x1284] ;  /* 0x0012840001197983 */ /* 0x000f280000300800 */
[----:B------:R-:W4:Y:S04]  /*25be0*/  LDL.LU R24, [R1+0x1280] ;  /* 0x0012800001187983 */ /* 0x000f280000300800 */
[----:B------:R-:W2:Y:S04]  /*25bf0*/  LDL.LU R38, [R1+0x2d8] ;  /* 0x0002d80001267983 */ /* 0x000ea80000300800 */
[----:B------:R-:W2:Y:S04]  /*25c00*/  LDL.LU R39, [R1+0x2dc] ;  /* 0x0002dc0001277983 */ /* 0x000ea80000300800 */
[----:B------:R-:W3:Y:S04]  /*25c10*/  LDL.LU R30, [R1+0x2f8] ;  /* 0x0002f800011e7983 */ /* 0x000ee80000300800 */
[----:B------:R-:W3:Y:S04]  /*25c20*/  LDL.LU R31, [R1+0x2fc] ;  /* 0x0002fc00011f7983 */ /* 0x000ee80000300800 */
[----:B------:R-:W4:Y:S04]  /*25c30*/  LDL.LU R26, [R1+0x308] ;  /* 0x00030800011a7983 */ /* 0x000f280000300800 */
[----:B------:R-:W4:Y:S04]  /*25c40*/  LDL.LU R27, [R1+0x30c] ;  /* 0x00030c00011b7983 */ /* 0x000f280000300800 */
[----:B------:R-:W2:Y:S04]  /*25c50*/  LDL.LU R34, [R1+0x2e8] ;  /* 0x0002e80001227983 */ /* 0x000ea80000300800 */
[----:B------:R-:W2:Y:S04]  /*25c60*/  LDL.LU R35, [R1+0x2ec] ;  /* 0x0002ec0001237983 */ /* 0x000ea80000300800 */
[----:B------:R-:W2:Y:S04]  /*25c70*/  LDL.LU R50, [R1+0x2a8] ;  /* 0x0002a80001327983 */ /* 0x000ea80000300800 */
[----:B------:R-:W-:Y:S04]  /*25c80*/  STL [R1+0x118c], R100 ;  /* 0x00118c6401007387 */ /* 0x000fe80000100800 */
[----:B------:R-:W-:Y:S04]  /*25c90*/  STL [R1+0x1188], R101 ;  /* 0x0011886501007387 */ /* 0x000fe80000100800 */
[----:B------:R-:W-:Y:S04]  /*25ca0*/  STL [R1+0x1184], R102 ;  /* 0x0011846601007387 */ /* 0x000fe80000100800 */
[----:B------:R-:W-:Y:S04]  /*25cb0*/  STL [R1+0x1180], R103 ;  /* 0x0011806701007387 */ /* 0x000fe80000100800 */
[----:B------:R-:W-:Y:S04]  /*25cc0*/  STL.64 [R1+0x360], R8 ;  /* 0x0003600801007387 */ /* 0x000fe80000100a00 */
[----:B------:R1:W-:Y:S04]  /*25cd0*/  STL.64 [R1+0x368], R10 ;  /* 0x0003680a01007387 */ /* 0x0003e80000100a00 */
[----:B------:R-:W-:Y:S04]  /*25ce0*/  STL [R1+0x119c], R104 ;  /* 0x00119c6801007387 */ /* 0x000fe80000100800 */
[----:B------:R-:W-:Y:S04]  /*25cf0*/  STL [R1+0x1198], R105 ;  /* 0x0011986901007387 */ /* 0x000fe80000100800 */
[----:B------:R-:W-:Y:S04]  /*25d00*/  STL [R1+0x1194], R106 ;  /* 0x0011946a01007387 */ /* 0x000fe80000100800 */
[----:B------:R-:W-:Y:S04]  /*25d10*/  STL [R1+0x1190], R107 ;  /* 0x0011906b01007387 */ /* 0x000fe80000100800 */
[----:B------:R-:W3:Y:S04]  /*25d20*/  LDL.LU R117, [R1+0x127c] ;  /* 0x00127c0001757983 */ /* 0x000ee80000300800 */
[----:B------:R-:W4:Y:S01]  /*25d30*/  LDL.LU R116, [R1+0x1278] ;  /* 0x0012780001747983 */ /* 0x000f220000300800 */
[----:B------:R-:W-:Y:S01]  /*25d40*/  MOV R222, R128 ;  /* 0x0000008000de7202 */ /* 0x000fe20000000f00 */
[----:B------:R-:W-:-:S02]  /*25d50*/  IMAD.MOV.U32 R223, RZ, RZ, R129 ;  /* 0x000000ffffdf7224 */ /* 0x000fc400078e0081 */
        /* <DEDUP_REMOVED lines=18> */
[----:B---3--:R-:W-:Y:S01]  /*25e80*/  IMAD.MOV.U32 R249, RZ, RZ, R117 ;  /* 0x000000fffff97224 */ /* 0x008fe200078e0075 */
[----:B----4-:R-:W-:-:S02]  /*25e90*/  MOV R248, R116 ;  /* 0x0000007400f87202 */ /* 0x010fc40000000f00 */
[----:B------:R-:W3:Y:S04]  /*25ea0*/  LDL.LU R116, [R1+0x126c] ;  /* 0x00126c0001747983 */ /* 0x000ee80000300800 */
[----:B------:R-:W3:Y:S04]  /*25eb0*/  LDL.LU R117, [R1+0x1268] ;  /* 0x0012680001757983 */ /* 0x000ee80000300800 */
[----:B------:R-:W3:Y:S04]  /*25ec0*/  LDL.LU R118, [R1+0x1264] ;  /* 0x0012640001767983 */ /* 0x000ee80000300800 */
[----:B------:R-:W3:Y:S01]  /*25ed0*/  LDL.LU R119, [R1+0x1260] ;  /* 0x0012600001777983 */ /* 0x000ee20000300800 */
[----:B-1----:R-:W-:Y:S06]  /*25ee0*/  HMMA.1688.F32.TF32 R8, R80, R16, R108 ;  /* 0x000000105008723c */ /* 0x002fec000008106c */
[----:B------:R-:W-:-:S15]  /*25ef0*/  HMMA.1688.F32.TF32 R64, R88, R164, R224 ;  /* 0x000000a45840723c */ /* 0x000fde00000810e0 */
[----:B------:R-:W-:-:S03]  /*25f00*/  NOP ;  /* 0x0000000000007918 */ /* 0x000fc60000000000 */
[----:B------:R-:W-:Y:S01]  /*25f10*/  MOV R252, R8 ;  /* 0x0000000800fc7202 */ /* 0x000fe20000000f00 */
[----:B------:R-:W-:Y:S01]  /*25f20*/  IMAD.MOV.U32 R243, RZ, RZ, R9 ;  /* 0x000000fffff37224 */ /* 0x000fe200078e0009 */
[----:B------:R-:W-:Y:S01]  /*25f30*/  MOV R69, R10 ;  /* 0x0000000a00457202 */ /* 0x000fe20000000f00 */
[----:B------:R-:W-:Y:S02]  /*25f40*/  IMAD.MOV.U32 R68, RZ, RZ, R11 ;  /* 0x000000ffff447224 */ /* 0x000fe400078e000b */
[----:B------:R-:W-:Y:S06]  /*25f50*/  HMMA.1688.F32.TF32 R8, R80, R12, R112 ;  /* 0x0000000c5008723c */ /* 0x000fec0000081070 */
[----:B--2---:R-:W-:Y:S01]  /*25f60*/  HMMA.1688.F32.TF32 R112, R72, R196, R148 ;  /* 0x000000c44870723c */ /* 0x004fe20000081094 */
[----:B------:R-:W-:Y:S01]  /*25f70*/  MOV R224, R130 ;  /* 0x0000008200e07202 */ /* 0x000fe20000000f00 */
[----:B------:R-:W-:Y:S01]  /*25f80*/  IMAD.MOV.U32 R225, RZ, RZ, R131 ;  /* 0x000000ffffe17224 */ /* 0x000fe200078e0083 */
[----:B------:R-:W2:Y:S04]  /*25f90*/  LDL.LU R130, [R1+0x125c] ;  /* 0x00125c0001827983 */ /* 0x000ea80000300800 */
[----:B------:R-:W2:Y:S04]  /*25fa0*/  LDL.LU R131, [R1+0x1258] ;  /* 0x0012580001837983 */ /* 0x000ea80000300800 */
[----:B------:R-:W-:Y:S04]  /*25fb0*/  STL [R1+0x11ac], R68 ;  /* 0x0011ac4401007387 */ /* 0x000fe80000100800 */
[----:B------:R-:W-:Y:S04]  /*25fc0*/  STL [R1+0x11a8], R69 ;  /* 0x0011a84501007387 */ /* 0x000fe80000100800 */
[----:B------:R-:W-:Y:S04]  /*25fd0*/  STL [R1+0x11a4], R243 ;  /* 0x0011a4f301007387 */ /* 0x000fe80000100800 */
[----:B------:R-:W-:Y:S01]  /*25fe0*/  STL [R1+0x11a0], R252 ;  /* 0x0011a0fc01007387 */ /* 0x000fe20000100800 */
[----:B------:R-:W-:Y:S01]  /*25ff0*/  IMAD.MOV.U32 R235, RZ, RZ, R212 ;  /* 0x000000ffffeb7224 */ /* 0x000fe200078e00d4 */
[----:B------:R-:W-:Y:S01]  /*26000*/  MOV R234, R213 ;  /* 0x000000d500ea7202 */ /* 0x000fe20000000f00 */
[----:B------:R-:W-:Y:S01]  /*26010*/  HMMA.1688.F32.TF32 R24, R88, R16, R24 ;  /* 0x000000105818723c */ /* 0x000fe20000081018 */
[----:B------:R-:W-:Y:S01]  /*26020*/  IMAD.MOV.U32 R233, RZ, RZ, R214 ;  /* 0x000000ffffe97224 */ /* 0x000fe200078e00d6 */
[----:B------:R-:W-:-:S04]  /*26030*/  MOV R232, R215 ;  /* 0x000000d700e87202 */ /* 0x000fc80000000f00 */
        /* <DEDUP_REMOVED lines=9> */
[----:B------:R-:W-:Y:S06]  /*260d0*/  HMMA.1688.F32.TF32 R88, R88, R156, R120 ;  /* 0x0000009c5858723c */ /* 0x000fec0000081078 */
[C---:B------:R-:W-:Y:S06]  /*260e0*/  HMMA.1688.F32.TF32 R120, R72.reuse, R188, R244 ;  /* 0x000000bc4878723c */ /* 0x040fec00000810f4 */
[C---:B---3--:R-:W-:Y:S06]  /*260f0*/  HMMA.1688.F32.TF32 R108, R72.reuse, R12, R116 ;  /* 0x0000000c486c723c */ /* 0x048fec0000081074 */
[----:B------:R-:W-:-:S15]  /*26100*/  HMMA.1688.F32.TF32 R116, R72, R192, R124 ;  /* 0x000000c04874723c */ /* 0x000fde000008107c */
[----:B------:R-:W-:-:S02]  /*26110*/  NOP ;  /* 0x0000000000007918 */ /* 0x000fc40000000000 */
[----:B------:R-:W-:Y:S04]  /*26120*/  STL [R1+0x11bc], R108 ;  /* 0x0011bc6c01007387 */ /* 0x000fe80000100800 */
[----:B------:R-:W-:Y:S04]  /*26130*/  STL [R1+0x11b8], R109 ;  /* 0x0011b86d01007387 */ /* 0x000fe80000100800 */
[----:B------:R-:W-:Y:S04]  /*26140*/  STL [R1+0x11b4], R110 ;  /* 0x0011b46e01007387 */ /* 0x000fe80000100800 */
[----:B------:R-:W-:Y:S04]  /*26150*/  STL [R1+0x11b0], R111 ;  /* 0x0011b06f01007387 */ /* 0x000fe80000100800 */
[----:B------:R-:W-:Y:S04]  /*26160*/  STL.64 [R1+0x100], R8 ;  /* 0x0001000801007387 */ /* 0x000fe80000100a00 */
[----:B------:R1:W-:Y:S04]  /*26170*/  STL.64 [R1+0x108], R10 ;  /* 0x0001080a01007387 */ /* 0x0003e80000100a00 */
[----:B------:R3:W-:Y:S04]  /*26180*/  STL [R1+0x11cc], R112 ;  /* 0x0011cc7001007387 */ /* 0x0007e80000100800 */
[----:B------:R4:W-:Y:S04]  /*26190*/  STL [R1+0x11c8], R113 ;  /* 0x0011c87101007387 */ /* 0x0009e80000100800 */
[----:B------:R4:W-:Y:S04]  /*261a0*/  STL [R1+0x11c4], R114 ;  /* 0x0011c47201007387 */ /* 0x0009e80000100800 */
[----:B------:R4:W-:Y:S04]  /*261b0*/  STL [R1+0x11c0], R115 ;  /* 0x0011c07301007387 */ /* 0x0009e80000100800 */
[----:B------:R-:W-:Y:S04]  /*261c0*/  STL [R1+0x11d8], R117 ;  /* 0x0011d87501007387 */ /* 0x000fe80000100800 */
[----:B------:R-:W-:Y:S04]  /*261d0*/  STL [R1+0x11d4], R118 ;  /* 0x0011d47601007387 */ /* 0x000fe80000100800 */
[----:B------:R4:W-:Y:S04]  /*261e0*/  STL [R1+0x11d0], R119 ;  /* 0x0011d07701007387 */ /* 0x0009e80000100800 */
[----:B------:R-:W3:Y:S04]  /*261f0*/  LDL.LU R212, [R1+0x200] ;  /* 0x0002000001d47983 */ /* 0x000ee80000300800 */
[----:B------:R-:W3:Y:S04]  /*26200*/  LDL.LU R213, [R1+0x204] ;  /* 0x0002040001d57983 */ /* 0x000ee80000300800 */
[----:B------:R-:W3:Y:S04]  /*26210*/  LDL.LU R214, [R1+0x208] ;  /* 0x0002080001d67983 */ /* 0x000ee80000300800 */
[----:B------:R-:W3:Y:S04]  /*26220*/  LDL.LU R215, [R1+0x20c] ;  /* 0x00020c0001d77983 */ /* 0x000ee80000300800 */
[----:B------:R-:W2:Y:S04]  /*26230*/  LDL.LU R244, [R1+0x70] ;  /* 0x0000700001f47983 */ /* 0x000ea80000300800 */
[----:B------:R-:W2:Y:S04]  /*26240*/  LDL.LU R245, [R1+0x74] ;  /* 0x0000740001f57983 */ /* 0x000ea80000300800 */
[----:B------:R-:W2:Y:S04]  /*26250*/  LDL.LU R246, [R1+0x78] ;  /* 0x0000780001f67983 */ /* 0x000ea80000300800 */
[----:B------:R-:W2:Y:S01]  /*26260*/  LDL.LU R247, [R1+0x7c] ;  /* 0x00007c0001f77983 */ /* 0x000ea20000300800 */
[----:B-1----:R-:W-:Y:S01]  /*26270*/  HMMA.1688.F32.TF32 R8, R72, R176, R248 ;  /* 0x000000b04808723c */ /* 0x002fe200000810f8 */
[----:B------:R-:W-:Y:S01]  /*26280*/  MOV R226, R53 ;  /* 0x0000003500e27202 */ /* 0x000fe20000000f00 */
[----:B------:R-:W-:Y:S01]  /*26290*/  IMAD.MOV.U32 R227, RZ, RZ, R52 ;  /* 0x000000ffffe37224 */ /* 0x000fe200078e0034 */
[----:B------:R-:W-:Y:S01]  /*262a0*/  MOV R95, R242 ;  /* 0x000000f2005f7202 */ /* 0x000fe20000000f00 */
[----:B------:R-:W-:-:S15]  /*262b0*/  LDS R52, [R241+UR7+0x13800] ;  /* 0x01380007f1347984 */ /* 0x000fde0008000800 */
[----:B------:R-:W-:-:S05]  /*262c0*/  NOP ;  /* 0x0000000000007918 */ /* 0x000fca0000000000 */
[----:B------:R-:W-:Y:S01]  /*262d0*/  MOV R97, R8 ;  /* 0x0000000800617202 */ /* 0x000fe20000000f00 */
[----:B------:R-:W-:Y:S01]  /*262e0*/  IMAD.MOV.U32 R98, RZ, RZ, R9 ;  /* 0x000000ffff627224 */ /* 0x000fe200078e0009 */
[----:B------:R-:W-:Y:S01]  /*262f0*/  MOV R99, R10 ;  /* 0x0000000a00637202 */ /* 0x000fe20000000f00 */
[----:B------:R-:W-:Y:S02]  /*26300*/  IMAD.MOV.U32 R148, RZ, RZ, R11 ;  /* 0x000000ffff947224 */ /* 0x000fe400078e000b */
[----:B------:R-:W-:Y:S01]  /*26310*/  HMMA.1688.F32.TF32 R8, R72, R172, R224 ;  /* 0x000000ac4808723c */ /* 0x000fe200000810e0 */
[----:B------:R-:W-:Y:S01]  /*26320*/  MOV R248, R219 ;  /* 0x000000db00f87202 */ /* 0x000fe20000000f00 */
[----:B------:R-:W-:-:S15]  /*26330*/  IMAD.MOV.U32 R249, RZ, RZ, R218 ;  /* 0x000000fffff97224 */ /* 0x000fde00078e00da */
[----:B------:R-:W-:-:S07]  /*26340*/  NOP ;  /* 0x0000000000007918 */ /* 0x000fce0000000000 */
[----:B------:R-:W-:Y:S01]  /*26350*/  MOV R240, R8 ;  /* 0x0000000800f07202 */ /* 0x000fe20000000f00 */
[----:B------:R-:W-:Y:S01]  /*26360*/  IMAD.MOV.U32 R0, RZ, RZ, R9 ;  /* 0x000000ffff007224 */ /* 0x000fe200078e0009 */
[----:B------:R-:W-:Y:S01]  /*26370*/  MOV R2, R10 ;  /* 0x0000000a00027202 */ /* 0x000fe20000000f00 */
[----:B------:R-:W-:Y:S02]  /*26380*/  IMAD.MOV.U32 R96, RZ, RZ, R11 ;  /* 0x000000ffff607224 */ /* 0x000fe400078e000b */
[----:B------:R-:W-:Y:S01]  /*26390*/  HMMA.1688.F32.TF32 R8, R72, R168, R220 ;  /* 0x000000a84808723c */ /* 0x000fe200000810dc */
[----:B------:R-:W-:Y:S01]  /*263a0*/  IMAD.MOV.U32 R219, RZ, RZ, R204 ;  /* 0x000000ffffdb7224 */ /* 0x000fe200078e00cc */
[----:B------:R-:W-:Y:S01]  /*263b0*/  MOV R250, R217 ;  /* 0x000000d900fa7202 */ /* 0x000fe20000000f00 */
[----:B------:R-:W4:Y:S01]  /*263c0*/  LDL.LU R204, [R1+0x220] ;  /* 0x0002200001cc7983 */ /* 0x000f220000300800 */
[----:B------:R-:W-:Y:S01]  /*263d0*/  MOV R218, R205 ;  /* 0x000000cd00da7202 */ /* 0x000fe20000000f00 */
[----:B------:R-:W-:Y:S01]  /*263e0*/  IMAD.MOV.U32 R251, RZ, RZ, R216 ;  /* 0x000000fffffb7224 */ /* 0x000fe200078e00d8 */
[----:B------:R-:W-:Y:S01]  /*263f0*/  MOV R216, R207 ;  /* 0x000000cf00d87202 */ /* 0x000fe20000000f00 */
[----:B------:R-:W-:Y:S01]  /*26400*/  IMAD.MOV.U32 R217, RZ, RZ, R206 ;  /* 0x000000ffffd97224 */ /* 0x000fe200078e00ce */
[----:B------:R-:W4:Y:S04]  /*26410*/  LDL.LU R205, [R1+0x224] ;  /* 0x0002240001cd7983 */ /* 0x000f280000300800 */
[----:B------:R-:W4:Y:S04]  /*26420*/  LDL.LU R206, [R1+0x228] ;  /* 0x0002280001ce7983 */ /* 0x000f280000300800 */
[----:B------:R-:W4:Y:S08]  /*26430*/  LDL.LU R207, [R1+0x22c] ;  /* 0x00022c0001cf7983 */ /* 0x000f300000300800 */
[----:B------:R-:W-:Y:S01]  /*26440*/  MOV R101, R8 ;  /* 0x0000000800657202 */ /* 0x000fe20000000f00 */
[----:B------:R-:W-:Y:S01]  /*26450*/  IMAD.MOV.U32 R102, RZ, RZ, R9 ;  /* 0x000000ffff667224 */ /* 0x000fe200078e0009 */
[----:B------:R-:W3:Y:S01]  /*26460*/  LDL.LU R8, [R1+0xa0] ;  /* 0x0000a00001087983 */ /* 0x000ee20000300800 */
[----:B------:R-:W-:Y:S01]  /*26470*/  MOV R103, R10 ;  /* 0x0000000a00677202 */ /* 0x000fe20000000f00 */
[----:B------:R-:W-:-:S02]  /*26480*/  IMAD.MOV.U32 R3, RZ, RZ, R11 ;  /* 0x000000ffff037224 */ /* 0x000fc400078e000b */
[----:B------:R-:W3:Y:S04]  /*26490*/  LDL.LU R9, [R1+0xa4] ;  /* 0x0000a40001097983 */ /* 0x000ee80000300800 */
[----:B------:R-:W3:Y:S04]  /*264a0*/  LDL.LU R10, [R1+0xa8] ;  /* 0x0000a800010a7983 */ /* 0x000ee80000300800 */
[----:B------:R-:W3:Y:S01]  /*264b0*/  LDL.LU R11, [R1+0xac] ;  /* 0x0000ac00010b7983 */ /* 0x000ee20000300800 */
[----:B------:R-:W-:Y:S03]  /*264c0*/  HMMA.1688.F32.TF32 R124, R72, R184, R200 ;  /* 0x000000b8487c723c */ /* 0x000fe600000810c8 */
        /* <DEDUP_REMOVED lines=8> */
[----:B------:R-:W-:-:S03]  /*26550*/  IMAD.MOV.U32 R223, RZ, RZ, R208 ;  /* 0x000000ffffdf7224 */ /* 0x000fc600078e00d0 */
[----:B------:R-:W4:Y:S01]  /*26560*/  LDL.LU R236, [R1+0x240] ;  /* 0x0002400001ec7983 */ /* 0x000f220000300800 */
[----:B------:R-:W-:-:S03]  /*26570*/  MOV R222, R209 ;  /* 0x000000d100de7202 */ /* 0x000fc60000000f00 */
[----:B------:R-:W4:Y:S01]  /*26580*/  LDL.LU R237, [R1+0x244] ;  /* 0x0002440001ed7983 */ /* 0x000f220000300800 */
[----:B------:R-:W-:-:S03]  /*26590*/  IMAD.MOV.U32 R221, RZ, RZ, R210 ;  /* 0x000000ffffdd7224 */ /* 0x000fc600078e00d2 */
[----:B------:R-:W4:Y:S01]  /*265a0*/  LDL.LU R238, [R1+0x248] ;  /* 0x0002480001ee7983 */ /* 0x000f220000300800 */
[----:B------:R-:W-:-:S03]  /*265b0*/  MOV R220, R211 ;  /* 0x000000d300dc7202 */ /* 0x000fc60000000f00 */
        /* <DEDUP_REMOVED lines=12> */
[----:B--2---:R-:W-:Y:S07]  /*26680*/  HMMA.1688.F32.TF32 R104, R72, R164, R244 ;  /* 0x000000a44868723c */ /* 0x004fee00000810f4 */
[----:B------:R-:W-:Y:S01]  /*26690*/  IMAD.MOV.U32 R244, RZ, RZ, R228 ;  /* 0x000000fffff47224 */ /* 0x000fe200078e00e4 */
[----:B------:R-:W-:Y:S01]  /*266a0*/  MOV R245, R229 ;  /* 0x000000e500f57202 */ /* 0x000fe20000000f00 */
[----:B------:R-:W2:Y:S01]  /*266b0*/  LDL.LU R228, [R1+0x1254] ;  /* 0x0012540001e47983 */ /* 0x000ea20000300800 */
[----:B------:R-:W-:Y:S01]  /*266c0*/  IMAD.MOV.U32 R246, RZ, RZ, R230 ;  /* 0x000000fffff67224 */ /* 0x000fe200078e00e6 */
[----:B------:R-:W-:-:S02]  /*266d0*/  MOV R247, R231 ;  /* 0x000000e700f77202 */ /* 0x000fc40000000f00 */
[----:B------:R-:W2:Y:S04]  /*266e0*/  LDL.LU R229, [R1+0x1250] ;  /* 0x0012500001e57983 */ /* 0x000ea80000300800 */
[----:B------:R-:W2:Y:S04]  /*266f0*/  LDL.LU R230, [R1+0x124c] ;  /* 0x00124c0001e67983 */ /* 0x000ea80000300800 */
[----:B------:R-:W2:Y:S03]  /*26700*/  LDL.LU R231, [R1+0x1248] ;  /* 0x0012480001e77983 */ /* 0x000ea60000300800 */
[----:B------:R-:W-:Y:S01]  /*26710*/  MOV R150, R105 ;  /* 0x0000006900967202 */ /* 0x000fe20000000f00 */
[----:B------:R-:W-:Y:S01]  /*26720*/  IMAD.MOV.U32 R151, RZ, RZ, R106 ;  /* 0x000000ffff977224 */ /* 0x000fe200078e006a */
[----:B------:R-:W-:Y:S01]  /*26730*/  MOV R242, R107 ;  /* 0x0000006b00f27202 */ /* 0x000fe20000000f00 */
[----:B------:R-:W-:Y:S01]  /*26740*/  IMAD.MOV.U32 R149, RZ, RZ, R104 ;  /* 0x000000ffff957224 */ /* 0x000fe200078e0068 */
[----:B---3--:R-:W-:-:S15]  /*26750*/  HMMA.1688.F32.TF32 R8, R72, R160, R8 ;  /* 0x000000a04808723c */ /* 0x008fde0000081008 */
[----:B------:R-:W-:-:S09]  /*26760*/  NOP ;  /* 0x0000000000007918 */ /* 0x000fd20000000000 */
[----:B------:R-:W-:Y:S01]  /*26770*/  IMAD.MOV.U32 R105, RZ, RZ, R8 ;  /* 0x000000ffff697224 */ /* 0x000fe200078e0008 */
[----:B------:R-:W-:Y:S01]  /*26780*/  MOV R106, R9 ;  /* 0x00000009006a7202 */ /* 0x000fe20000000f00 */
[----:B------:R-:W-:Y:S01]  /*26790*/  IMAD.MOV.U32 R107, RZ, RZ, R10 ;  /* 0x000000ffff6b7224 */ /* 0x000fe200078e000a */
[----:B------:R-:W-:Y:S02]  /*267a0*/  MOV R100, R11 ;  /* 0x0000000b00647202 */ /* 0x000fe40000000f00 */
[----:B----4-:R-:W-:-:S15]  /*267b0*/  HMMA.1688.F32.TF32 R8, R72, R156, R132 ;  /* 0x0000009c4808723c */ /* 0x010fde0000081084 */
[----:B------:R-:W-:-:S09]  /*267c0*/  NOP ;  /* 0x0000000000007918 */ /* 0x000fd20000000000 */
[----:B------:R-:W-:Y:S01]  /*267d0*/  IMAD.MOV.U32 R69, RZ, RZ, R8 ;  /* 0x000000ffff457224 */ /* 0x000fe200078e0008 */
[----:B------:R-:W-:Y:S01]  /*267e0*/  MOV R243, R9 ;  /* 0x0000000900f37202 */ /* 0x000fe20000000f00 */
[----:B------:R-:W-:Y:S01]  /*267f0*/  IMAD.MOV.U32 R252, RZ, RZ, R10 ;  /* 0x000000fffffc7224 */ /* 0x000fe200078e000a */
[----:B------:R-:W-:Y:S01]  /*26800*/  MOV R104, R11 ;  /* 0x0000000b00687202 */ /* 0x000fe20000000f00 */
[----:B------:R-:W-:Y:S06]  /*26810*/  HMMA.1688.F32.TF32 R128, R72, R180, R128 ;  /* 0x000000b44880723c */ /* 0x000fec0000081080 */
[-C--:B------:R-:W-:Y:S06]  /*26820*/  HMMA.1688.F32.TF32 R72, R76, R196.reuse, R236 ;  /* 0x000000c44c48723c */ /* 0x080fec00000810ec */
[----:B------:R-:W-:Y:S06]  /*26830*/  HMMA.1688.F32.TF32 R8, R80, R196, R92 ;  /* 0x000000c45008723c */ /* 0x000fec000008105c */
[C---:B------:R-:W-:Y:S06]  /*26840*/  HMMA.1688.F32.TF32 R140, R76.reuse, R16, R140 ;  /* 0x000000104c8c723c */ /* 0x040fec000008108c */
[----:B------:R-:W-:-:S12]  /*26850*/  HMMA.1688.F32.TF32 R144, R76, R12, R144 ;  /* 0x0000000c4c90723c */ /* 0x000fd80000081090 */
[----:B------:R-:W-:Y:S01]  /*26860*/  IMAD.MOV.U32 R111, RZ, RZ, R8 ;  /* 0x000000ffff6f7224 */ /* 0x000fe200078e0008 */
[----:B------:R-:W-:Y:S01]  /*26870*/  MOV R68, R9 ;  /* 0x0000000900447202 */ /* 0x000fe20000000f00 */
[----:B------:R-:W-:Y:S01]  /*26880*/  IMAD.MOV.U32 R197, RZ, RZ, R10 ;  /* 0x000000ffffc57224 */ /* 0x000fe200078e000a */
[----:B------:R-:W-:Y:S02]  /*26890*/  MOV R196, R11 ;  /* 0x0000000b00c47202 */ /* 0x000fe40000000f00 */
[-C--:B------:R-:W-:Y:S06]  /*268a0*/  HMMA.1688.F32.TF32 R8, R80, R192.reuse, R244 ;  /* 0x000000c05008723c */ /* 0x080fec00000810f4 */
[C---:B------:R-:W-:Y:S06]  /*268b0*/  HMMA.1688.F32.TF32 R200, R76.reuse, R192, R200 ;  /* 0x000000c04cc8723c */ /* 0x040fec00000810c8 */
[C---:B------:R-:W-:Y:S06]  /*268c0*/  HMMA.1688.F32.TF32 R204, R76.reuse, R188, R204 ;  /* 0x000000bc4ccc723c */ /* 0x040fec00000810cc */
[C---:B------:R-:W-:Y:S06]  /*268d0*/  HMMA.1688.F32.TF32 R208, R76.reuse, R184, R208 ;  /* 0x000000b84cd0723c */ /* 0x040fec00000810d0 */
[C---:B------:R-:W-:Y:S06]  /*268e0*/  HMMA.1688.F32.TF32 R212, R76.reuse, R180, R212 ;  /* 0x000000b44cd4723c */ /* 0x040fec00000810d4 */
[C---:B------:R-:W-:Y:S06]  /*268f0*/  HMMA.1688.F32.TF32 R216, R76.reuse, R176, R216 ;  /* 0x000000b04cd8723c */ /* 0x040fec00000810d8 */
[C---:B------:R-:W-:Y:S06]  /*26900*/  HMMA.1688.F32.TF32 R220, R76.reuse, R172, R220 ;  /* 0x000000ac4cdc723c */ /* 0x040fec00000810dc */
[C---:B------:R-:W-:Y:S06]  /*26910*/  HMMA.1688.F32.TF32 R224, R76.reuse, R168, R224 ;  /* 0x000000a84ce0723c */ /* 0x040fec00000810e0 */
[----:B------:R-:W-:Y:S01]  /*26920*/  HMMA.1688.F32.TF32 R232, R76, R160, R232 ;  /* 0x000000a04ce8723c */ /* 0x000fe200000810e8 */
[----:B------:R-:W-:Y:S01]  /*26930*/  IMAD.MOV.U32 R109, RZ, RZ, R8 ;  /* 0x000000ffff6d7224 */ /* 0x000fe200078e0008 */
[----:B------:R-:W-:Y:S01]  /*26940*/  MOV R110, R9 ;  /* 0x00000009006e7202 */ /* 0x000fe20000000f00 */
[----:B------:R-:W-:Y:S01]  /*26950*/  IMAD.MOV.U32 R193, RZ, RZ, R10 ;  /* 0x000000ffffc17224 */ /* 0x000fe200078e000a */
[----:B------:R-:W-:-:S02]  /*26960*/  MOV R192, R11 ;  /* 0x0000000b00c07202 */ /* 0x000fc40000000f00 */
[C---:B--2---:R-:W-:Y:S06]  /*26970*/  HMMA.1688.F32.TF32 R228, R76.reuse, R164, R228 ;  /* 0x000000a44ce4723c */ /* 0x044fec00000810e4 */
[----:B------:R-:W-:Y:S01]  /*26980*/  HMMA.1688.F32.TF32 R76, R76, R156, R248 ;  /* 0x0000009c4c4c723c */ /* 0x000fe200000810f8 */
[----:B------:R-:W2:Y:S04]  /*26990*/  LDL.LU R248, [R1+0x130] ;  /* 0x0001300001f87983 */ /* 0x000ea80000300800 */
[----:B------:R-:W2:Y:S04]  /*269a0*/  LDL.LU R249, [R1+0x134] ;  /* 0x0001340001f97983 */ /* 0x000ea80000300800 */
[----:B------:R-:W2:Y:S04]  /*269b0*/  LDL.LU R250, [R1+0x138] ;  /* 0x0001380001fa7983 */ /* 0x000ea80000300800 */
        /* <DEDUP_REMOVED lines=25> */
[C---:B--2---:R-:W-:Y:S06]  /*26b50*/  HMMA.1688.F32.TF32 R248, R80.reuse, R188, R248 ;  /* 0x000000bc50f8723c */ /* 0x044fec00000810f8 */
[----:B---3--:R-:W-:-:S15]  /*26b60*/  HMMA.1688.F32.TF32 R112, R80, R184, R112 ;  /* 0x000000b85070723c */ /* 0x008fde0000081070 */
[----:B------:R-:W-:-:S03]  /*26b70*/  NOP ;  /* 0x0000000000007918 */ /* 0x000fc60000000000 */
[----:B------:R-:W-:Y:S01]  /*26b80*/  IMAD.MOV.U32 R17, RZ, RZ, R248 ;  /* 0x000000ffff117224 */ /* 0x000fe200078e00f8 */
[----:B------:R-:W-:Y:S01]  /*26b90*/  MOV R16, R249 ;  /* 0x000000f900107202 */ /* 0x000fe20000000f00 */
[----:B------:R-:W-:Y:S01]  /*26ba0*/  IMAD.MOV.U32 R13, RZ, RZ, R250 ;  /* 0x000000ffff0d7224 */ /* 0x000fe200078e00fa */
[----:B------:R-:W-:Y:S01]  /*26bb0*/  MOV R12, R251 ;  /* 0x000000fb000c7202 */ /* 0x000fe20000000f00 */
[----:B------:R-:W-:Y:S01]  /*26bc0*/  IMAD.MOV.U32 R248, RZ, RZ, R6 ;  /* 0x000000fffff87224 */ /* 0x000fe200078e0006 */
[----:B------:R-:W-:Y:S01]  /*26bd0*/  MOV R249, R7 ;  /* 0x0000000700f97202 */ /* 0x000fe20000000f00 */
[----:B------:R-:W-:Y:S01]  /*26be0*/  IMAD.MOV.U32 R250, RZ, RZ, R70 ;  /* 0x000000fffffa7224 */ /* 0x000fe200078e0046 */
[C---:B----4-:R-:W-:Y:S01]  /*26bf0*/  HMMA.1688.F32.TF32 R8, R80.reuse, R180, R8 ;  /* 0x000000b45008723c */ /* 0x050fe20000081008 */
[----:B------:R-:W-:Y:S01]  /*26c00*/  MOV R251, R71 ;  /* 0x0000004700fb7202 */ /* 0x000fe20000000f00 */
[----:B------:R-:W2:Y:S04]  /*26c10*/  LDL.LU R6, [R1+0x1244] ;  /* 0x0012440001067983 */ /* 0x000ea80000300800 */
[----:B------:R-:W2:Y:S02]  /*26c20*/  LDL.LU R7, [R1+0x1240] ;  /* 0x0012400001077983 */ /* 0x000ea40000300800 */
[C---:B------:R-:W-:Y:S02]  /*26c30*/  HMMA.1688.F32.TF32 R248, R80.reuse, R160, R248 ;  /* 0x000000a050f8723c */ /* 0x040fe400000810f8 */
[----:B------:R-:W3:Y:S04]  /*26c40*/  LDL.LU R70, [R1+0x123c] ;  /* 0x00123c0001467983 */ /* 0x000ee80000300800 */
[C---:B------:R-:W-:Y:S01]  /*26c50*/  HMMA.1688.F32.TF32 R132, R80.reuse, R176, R132 ;  /* 0x000000b05084723c */ /* 0x040fe20000081084 */
[----:B------:R-:W3:Y:S05]  /*26c60*/  LDL.LU R71, [R1+0x1238] ;  /* 0x0012380001477983 */ /* 0x000eea0000300800 */
[C---:B------:R-:W-:Y:S06]  /*26c70*/  HMMA.1688.F32.TF32 R236, R80.reuse, R172, R236 ;  /* 0x000000ac50ec723c */ /* 0x040fec00000810ec */
[C---:B------:R-:W-:Y:S06]  /*26c80*/  HMMA.1688.F32.TF32 R92, R80.reuse, R168, R92 ;  /* 0x000000a8505c723c */ /* 0x040fec000008105c */
[----:B------:R-:W-:Y:S01]  /*26c90*/  HMMA.1688.F32.TF32 R244, R80, R164, R244 ;  /* 0x000000a450f4723c */ /* 0x000fe200000810f4 */
[----:B------:R-:W-:Y:S01]  /*26ca0*/  IMAD.MOV.U32 R181, RZ, RZ, R10 ;  /* 0x000000ffffb57224 */ /* 0x000fe200078e000a */
[----:B------:R-:W-:Y:S01]  /*26cb0*/  MOV R180, R11 ;  /* 0x0000000b00b47202 */ /* 0x000fe20000000f00 */
[----:B------:R-:W-:Y:S01]  /*26cc0*/  IMAD.MOV.U32 R185, RZ, RZ, R114 ;  /* 0x000000ffffb97224 */ /* 0x000fe200078e0072 */
[----:B------:R-:W-:Y:S01]  /*26cd0*/  MOV R188, R113 ;  /* 0x0000007100bc7202 */ /* 0x000fe20000000f00 */
[----:B------:R-:W4:Y:S01]  /*26ce0*/  LDL.LU.64 R10, [R1+0x1230] ;  /* 0x00123000010a7983 */ /* 0x000f220000300a00 */
[----:B------:R-:W-:Y:S01]  /*26cf0*/  IMAD.MOV.U32 R177, RZ, RZ, R134 ;  /* 0x000000ffffb17224 */ /* 0x000fe200078e0086 */
[----:B------:R-:W-:Y:S01]  /*26d00*/  MOV R176, R135 ;  /* 0x0000008700b07202 */ /* 0x000fe20000000f00 */
[----:B------:R-:W-:Y:S01]  /*26d10*/  IMAD.MOV.U32 R113, RZ, RZ, R132 ;  /* 0x000000ffff717224 */ /* 0x000fe200078e0084 */
[----:B------:R-:W-:Y:S01]  /*26d20*/  MOV R184, R115 ;  /* 0x0000007300b87202 */ /* 0x000fe20000000f00 */
[----:B------:R-:W4:Y:S01]  /*26d30*/  LDL.LU.64 R134, [R1+0x1228] ;  /* 0x0012280001867983 */ /* 0x000f220000300a00 */
        /* <DEDUP_REMOVED lines=12> */
[----:B------:R-:W4:Y:S01]  /*26e00*/  LDL.LU.64 R236, [R1+0x1210] ;  /* 0x0012100001ec7983 */ /* 0x000f220000300a00 */
[----:B------:R-:W-:Y:S01]  /*26e10*/  MOV R172, R93 ;  /* 0x0000005d00ac7202 */ /* 0x000fe20000000f00 */
[----:B------:R-:W-:Y:S01]  /*26e20*/  IMAD.MOV.U32 R189, RZ, RZ, R112 ;  /* 0x000000ffffbd7224 */ /* 0x000fe200078e0070 */
[----:B------:R-:W-:Y:S01]  /*26e30*/  MOV R164, R247 ;  /* 0x000000f700a47202 */ /* 0x000fe20000000f00 */
[----:B------:R-:W3:Y:S01]  /*26e40*/  LDL.LU.64 R94, [R1+0x1208] ;  /* 0x00120800015e7983 */ /* 0x000ee20000300a00 */
[----:B------:R-:W-:Y:S01]  /*26e50*/  IMAD.MOV.U32 R165, RZ, RZ, R246 ;  /* 0x000000ffffa57224 */ /* 0x000fe200078e00f6 */
[----:B------:R-:W-:Y:S01]  /*26e60*/  MOV R112, R245 ;  /* 0x000000f500707202 */ /* 0x000fe20000000f00 */
[----:B------:R-:W-:Y:S01]  /*26e70*/  IMAD.MOV.U32 R119, RZ, RZ, R244 ;  /* 0x000000ffff777224 */ /* 0x000fe200078e00f4 */
[----:B------:R-:W3:Y:S01]  /*26e80*/  LDL.LU.64 R92, [R1+0x1200] ;  /* 0x00120000015c7983 */ /* 0x000ee20000300a00 */
[----:B------:R-:W-:Y:S01]  /*26e90*/  IMAD.MOV.U32 R161, RZ, RZ, R250 ;  /* 0x000000ffffa17224 */ /* 0x000fe200078e00fa */
[----:B------:R-:W-:-:S02]  /*26ea0*/  MOV R160, R251 ;  /* 0x000000fb00a07202 */ /* 0x000fc40000000f00 */
[----:B------:R-:W4:Y:S01]  /*26eb0*/  LDL.LU.64 R246, [R1+0x11f8] ;  /* 0x0011f80001f67983 */ /* 0x000f220000300a00 */
[----:B------:R-:W-:Y:S01]  /*26ec0*/  IMAD.MOV.U32 R117, RZ, RZ, R248 ;  /* 0x000000ffff757224 */ /* 0x000fe200078e00f8 */
[----:B------:R-:W-:Y:S02]  /*26ed0*/  MOV R118, R249 ;  /* 0x000000f900767202 */ /* 0x000fe40000000f00 */
[----:B------:R-:W4:Y:S04]  /*26ee0*/  LDL.LU.64 R244, [R1+0x11f0] ;  /* 0x0011f00001f47983 */ /* 0x000f280000300a00 */
[----:B------:R-:W2:Y:S04]  /*26ef0*/  LDL.LU.64 R250, [R1+0x11e8] ;  /* 0x0011e80001fa7983 */ /* 0x000ea80000300a00 */
[----:B------:R-:W2:Y:S01]  /*26f00*/  LDL.LU.64 R248, [R1+0x11e0] ;  /* 0x0011e00001f87983 */ /* 0x000ea20000300a00 */
[----:B------:R-:W-:-:S05]  /*26f10*/  LOP3.LUT R55, R241, 0x20, RZ, 0x3c, !PT ;  /* 0x00000020f1377812 */ /* 0x000fca00078e3cff */
[----:B------:R-:W-:Y:S04]  /*26f20*/  LDS R53, [R55+UR7+0x13800] ;  /* 0x0138000737357984 */ /* 0x000fe80008000800 */
[----:B------:R-:W1:Y:S02]  /*26f30*/  LDS R55, [R55+UR7+0x13c00] ;  /* 0x013c000737377984 */ /* 0x000e640008000800 */
[C---:B-1----:R-:W-:Y:S06]  /*26f40*/  HMMA.1688.F32.TF32 R24, R52.reuse, R18, R24 ;  /* 0x000000123418723c */ /* 0x042fec0000081018 */
[C---:B------:R-:W-:Y:S06]  /*26f50*/  HMMA.1688.F32.TF32 R28, R52.reuse, R14, R28 ;  /* 0x0000000e341c723c */ /* 0x040fec000008101c */
[----:B------:R-:W-:Y:S06]  /*26f60*/  HMMA.1688.F32.TF32 R32, R52, R198, R32 ;  /* 0x000000c63420723c */ /* 0x000fec0000081020 */
[----:B--2---:R-:W-:Y:S06]  /*26f70*/  HMMA.1688.F32.TF32 R248, R80, R156, R248 ;  /* 0x0000009c50f8723c */ /* 0x004fec00000810f8 */
[C---:B------:R-:W-:Y:S01]  /*26f80*/  HMMA.1688.F32.TF32 R80, R52.reuse, R6, R20 ;  /* 0x000000063450723c */ /* 0x040fe20000081014 */
[----:B------:R-:W-:Y:S01]  /*26f90*/  LOP3.LUT R157, R241, 0x20, RZ, 0x3c, !PT ;  /* 0x00000020f19d7812 */ /* 0x000fe200078e3cff */
[----:B------:R-:W-:Y:S04]  /*26fa0*/  LDS R20, [R241+UR7+0x13880] ;  /* 0x01388007f1147984 */ /* 0x000fe80008000800 */
[----:B------:R-:W-:Y:S04]  /*26fb0*/  LDS R21, [R157+UR7+0x13880] ;  /* 0x013880079d157984 */ /* 0x000fe80008000800 */
[----:B------:R-:W-:Y:S04]  /*26fc0*/  LDS R23, [R157+UR7+0x13c80] ;  /* 0x013c80079d177984 */ /* 0x000fe80008000800 */
[----:B------:R-:W3:Y:S09]  /*26fd0*/  LDS R22, [R241+UR7+0x13c80] ;  /* 0x013c8007f1167984 */ /* 0x000ef20008000800 */
[----:B------:R-:W-:Y:S04]  /*26fe0*/  STL.64 [R1+0x180], R80 ;  /* 0x0001805001007387 */ /* 0x000fe80000100a00 */
[----:B------:R-:W-:Y:S04]  /*26ff0*/  STL.64 [R1+0x188], R82 ;  /* 0x0001885201007387 */ /* 0x000fe80000100a00 */
[----:B------:R-:W-:Y:S04]  /*27000*/  STL.64 [R1+0x170], R24 ;  /* 0x0001701801007387 */ /* 0x000fe80000100a00 */
[----:B------:R1:W-:Y:S04]  /*27010*/  STL.64 [R1+0x178], R26 ;  /* 0x0001781a01007387 */ /* 0x0003e80000100a00 */
[----:B------:R-:W-:Y:S04]  /*27020*/  STL.64 [R1+0x160], R28 ;  /* 0x0001601c01007387 */ /* 0x000fe80000100a00 */
[----:B------:R2:W-:Y:S01]  /*27030*/  STL.64 [R1+0x168], R30 ;  /* 0x0001681e01007387 */ /* 0x0005e20000100a00 */
[C---:B-1----:R-:W-:Y:S06]  /*27040*/  HMMA.1688.F32.TF32 R24, R52.reuse, R194, R36 ;  /* 0x000000c23418723c */ /* 0x042fec0000081024 */
[----:B--2---:R-:W-:Y:S01]  /*27050*/  HMMA.1688.F32.TF32 R28, R52, R190, R40 ;  /* 0x000000be341c723c */ /* 0x004fe20000081028 */
[----:B------:R-:W-:Y:S04]  /*27060*/  STL.64 [R1+0x150], R32 ;  /* 0x0001502001007387 */ /* 0x000fe80000100a00 */
[----:B------:R-:W-:-:S12]  /*27070*/  STL.64 [R1+0x158], R34 ;  /* 0x0001582201007387 */ /* 0x000fd80000100a00 */
[----:B------:R-:W-:Y:S04]  /*27080*/  STL.64 [R1+0x140], R24 ;  /* 0x0001401801007387 */ /* 0x000fe80000100a00 */
[----:B------:R1:W-:Y:S04]  /*27090*/  STL.64 [R1+0x148], R26 ;  /* 0x0001481a01007387 */ /* 0x0003e80000100a00 */
[----:B------:R-:W-:Y:S04]  /*270a0*/  STL.64 [R1+0x130], R28 ;  /* 0x0001301c01007387 */ /* 0x000fe80000100a00 */
[----:B------:R2:W-:Y:S01]  /*270b0*/  STL.64 [R1+0x138], R30 ;  /* 0x0001381e01007387 */ /* 0x0005e20000100a00 */
[C---:B-1----:R-:W-:Y:S06]  /*270c0*/  HMMA.1688.F32.TF32 R24, R52.reuse, R186, R44 ;  /* 0x000000ba3418723c */ /* 0x042fec000008102c */
[C---:B--2---:R-:W-:Y:S06]  /*270d0*/  HMMA.1688.F32.TF32 R28, R52.reuse, R182, R48 ;  /* 0x000000b6341c723c */ /* 0x044fec0000081030 */
[C---:B------:R-:W-:Y:S11]  /*270e0*/  HMMA.1688.F32.TF32 R32, R52.reuse, R174, R56 ;  /* 0x000000ae3420723c */ /* 0x040ff60000081038 */
[----:B------:R-:W-:Y:S04]  /*270f0*/  STL.64 [R1+0x120], R24 ;  /* 0x0001201801007387 */ /* 0x000fe80000100a00 */
[----:B------:R-:W-:Y:S04]  /*27100*/  STL.64 [R1+0x128], R26 ;  /* 0x0001281a01007387 */ /* 0x000fe80000100a00 */
[----:B------:R-:W-:Y:S04]  /*27110*/  STL.64 [R1+0x110], R28 ;  /* 0x0001101c01007387 */ /* 0x000fe80000100a00 */
[----:B------:R1:W-:Y:S02]  /*27120*/  STL.64 [R1+0x118], R30 ;  /* 0x0001181e01007387 */ /* 0x0003e40000100a00 */
[C---:B-1----:R-:W-:Y:S06]  /*27130*/  HMMA.1688.F32.TF32 R28, R52.reuse, R178, R152 ;  /* 0x000000b2341c723c */ /* 0x042fec0000081098 */
[----:B------:R-:W-:-:S15]  /*27140*/  HMMA.1688.F32.TF32 R36, R52, R170, R60 ;  /* 0x000000aa3424723c */ /* 0x000fde000008103c */
[----:B------:R-:W-:-:S02]  /*27150*/  NOP ;  /* 0x0000000000007918 */ /* 0x000fc40000000000 */
[----:B------:R-:W-:Y:S04]  /*27160*/  STL.64 [R1+0x1d0], R28 ;  /* 0x0001d01c01007387 */ /* 0x000fe80000100a00 */
[----:B------:R1:W-:Y:S04]  /*27170*/  STL.64 [R1+0x1d8], R30 ;  /* 0x0001d81e01007387 */ /* 0x0003e80000100a00 */
[----:B------:R-:W-:Y:S04]  /*27180*/  STL.64 [R1+0x1c0], R32 ;  /* 0x0001c02001007387 */ /* 0x000fe80000100a00 */
[----:B------:R2:W-:Y:S01]  /*27190*/  STL.64 [R1+0x1c8], R34 ;  /* 0x0001c82201007387 */ /* 0x0005e20000100a00 */
[C---:B-1----:R-:W-:Y:S06]  /*271a0*/  HMMA.1688.F32.TF32 R28, R52.reuse, R166, R64 ;  /* 0x000000a6341c723c */ /* 0x042fec0000081040 */
[----:B--2---:R-:W-:Y:S01]  /*271b0*/  HMMA.1688.F32.TF32 R32, R52, R162, R84 ;  /* 0x000000a23420723c */ /* 0x004fe20000081054 */
[----:B------:R-:W-:Y:S04]  /*271c0*/  STL.64 [R1+0x1b0], R36 ;  /* 0x0001b02401007387 */ /* 0x000fe80000100a00 */
[----:B------:R4:W-:Y:S01]  /*271d0*/  STL.64 [R1+0x1b8], R38 ;  /* 0x0001b82601007387 */ /* 0x0009e20000100a00 */
[C---:B---3--:R-:W-:Y:S11]  /*271e0*/  HMMA.1688.F32.TF32 R40, R20.reuse, R70, R92 ;  /* 0x000000461428723c */ /* 0x048ff6000008105c */
[----:B------:R-:W-:Y:S01]  /*271f0*/  STL.64 [R1+0x1a0], R28 ;  /* 0x0001a01c01007387 */ /* 0x000fe20000100a00 */
[C---:B----4-:R-:W-:Y:S03]  /*27200*/  HMMA.1688.F32.TF32 R36, R20.reuse, R10, R132 ;  /* 0x0000000a1424723c */ /* 0x050fe60000081084 */
[----:B------:R-:W-:Y:S04]  /*27210*/  STL.64 [R1+0x1a8], R30 ;  /* 0x0001a81e01007387 */ /* 0x000fe80000100a00 */
[----:B------:R-:W-:Y:S04]  /*27220*/  STL.64 [R1+0x190], R32 ;  /* 0x0001902001007387 */ /* 0x000fe80000100a00 */
[----:B------:R1:W-:Y:S02]  /*27230*/  STL.64 [R1+0x198], R34 ;  /* 0x0001982201007387 */ /* 0x0003e40000100a00 */
[C---:B-1----:R-:W-:Y:S02]  /*27240*/  HMMA.1688.F32.TF32 R32, R20.reuse, R6, R136 ;  /* 0x000000061420723c */ /* 0x042fe40000081088 */
[----:B------:R-:W-:Y:S04]  /*27250*/  STL.64 [R1+0x240], R40 ;  /* 0x0002402801007387 */ /* 0x000fe80000100a00 */
[----:B------:R1:W-:Y:S04]  /*27260*/  STL.64 [R1+0x248], R42 ;  /* 0x0002482a01007387 */ /* 0x0003e80000100a00 */
[----:B------:R-:W-:Y:S04]  /*27270*/  STL.64 [R1+0x230], R36 ;  /* 0x0002302401007387 */ /* 0x000fe80000100a00 */
[----:B------:R2:W-:Y:S01]  /*27280*/  STL.64 [R1+0x238], R38 ;  /* 0x0002382601007387 */ /* 0x0005e20000100a00 */
[C---:B-1----:R-:W-:Y:S08]  /*27290*/  HMMA.1688.F32.TF32 R40, R20.reuse, R18, R140 ;  /* 0x000000121428723c */ /* 0x042ff0000008108c */
[----:B------:R-:W-:Y:S01]  /*272a0*/  STL.64 [R1+0x220], R32 ;  /* 0x0002202001007387 */ /* 0x000fe20000100a00 */
[C---:B--2---:R-:W-:Y:S03]  /*272b0*/  HMMA.1688.F32.TF32 R36, R20.reuse, R14, R144 ;  /* 0x0000000e1424723c */ /* 0x044fe60000081090 */
[----:B------:R1:W-:Y:S03]  /*272c0*/  STL.64 [R1+0x228], R34 ;  /* 0x0002282201007387 */ /* 0x0003e60000100a00 */
[C---:B-1----:R-:W-:Y:S08]  /*272d0*/  HMMA.1688.F32.TF32 R32, R20.reuse, R198, R72 ;  /* 0x000000c61420723c */ /* 0x042ff00000081048 */
[----:B------:R-:W-:Y:S04]  /*272e0*/  STL.64 [R1+0x210], R40 ;  /* 0x0002102801007387 */ /* 0x000fe80000100a00 */
[----:B------:R-:W-:Y:S05]  /*272f0*/  STL.64 [R1+0x218], R42 ;  /* 0x0002182a01007387 */ /* 0x000fea0000100a00 */
[----:B------:R-:W-:Y:S04]  /*27300*/  STL.64 [R1+0x200], R36 ;  /* 0x0002002401007387 */ /* 0x000fe80000100a00 */
[----:B------:R1:W-:Y:S04]  /*27310*/  STL.64 [R1+0x208], R38 ;  /* 0x0002082601007387 */ /* 0x0003e80000100a00 */
[----:B------:R-:W-:Y:S01]  /*27320*/  STL.64 [R1+0x1f0], R32 ;  /* 0x0001f02001007387 */ /* 0x000fe20000100a00 */
[C---:B-1----:R-:W-:Y:S03]  /*27330*/  HMMA.1688.F32.TF32 R36, R20.reuse, R178, R216 ;  /* 0x000000b21424723c */ /* 0x042fe600000810d8 */
[----:B------:R1:W-:Y:S03]  /*27340*/  STL.64 [R1+0x1f8], R34 ;  /* 0x0001f82201007387 */ /* 0x0003e60000100a00 */
[C---:B-1----:R-:W-:Y:S06]  /*27350*/  HMMA.1688.F32.TF32 R32, R20.reuse, R174, R220 ;  /* 0x000000ae1420723c */ /* 0x042fec00000810dc */
[C---:B------:R-:W-:Y:S11]  /*27360*/  HMMA.1688.F32.TF32 R40, R20.reuse, R170, R224 ;  /* 0x000000aa1428723c */ /* 0x040ff600000810e0 */
[----:B------:R-:W-:Y:S04]  /*27370*/  STL.64 [R1+0x2a0], R36 ;  /* 0x0002a02401007387 */ /* 0x000fe80000100a00 */
[----:B------:R1:W-:Y:S04]  /*27380*/  STL.64 [R1+0x2a8], R38 ;  /* 0x0002a82601007387 */ /* 0x0003e80000100a00 */
[----:B------:R-:W-:Y:S01]  /*27390*/  STL.64 [R1+0x290], R32 ;  /* 0x0002902001007387 */ /* 0x000fe20000100a00 */
[C---:B-1----:R-:W-:Y:S03]  /*273a0*/  HMMA.1688.F32.TF32 R36, R20.reuse, R166, R228 ;  /* 0x000000a61424723c */ /* 0x042fe600000810e4 */
[----:B------:R1:W-:Y:S03]  /*273b0*/  STL.64 [R1+0x298], R34 ;  /* 0x0002982201007387 */ /* 0x0003e60000100a00 */
[----:B-1----:R-:W-:Y:S01]  /*273c0*/  HMMA.1688.F32.TF32 R32, R20, R162, R232 ;  /* 0x000000a21420723c */ /* 0x002fe200000810e8 */
[----:B------:R1:W-:Y:S01]  /*273d0*/  STL.64 [R1+0x280], R40 ;  /* 0x0002802801007387 */ /* 0x0003e20000100a00 */
[----:B------:R-:W-:-:S03]  /*273e0*/  IMAD.MOV.U32 R80, RZ, RZ, R117 ;  /* 0x000000ffff507224 */ /* 0x000fc600078e0075 */
[----:B------:R2:W-:-:S12]  /*273f0*/  STL.64 [R1+0x288], R42 ;  /* 0x0002882a01007387 */ /* 0x0005d80000100a00 */
[----:B------:R-:W-:Y:S01]  /*27400*/  STL.64 [R1+0x270], R36 ;  /* 0x0002702401007387 */ /* 0x000fe20000100a00 */
[----:B------:R-:W-:-:S03]  /*27410*/  MOV R81, R118 ;  /* 0x0000007600517202 */ /* 0x000fc60000000f00 */
[----:B------:R-:W-:Y:S01]  /*27420*/  STL.64 [R1+0x278], R38 ;  /* 0x0002782601007387 */ /* 0x000fe20000100a00 */
[----:B------:R-:W-:-:S03]  /*27430*/  IMAD.MOV.U32 R48, RZ, RZ, R119 ;  /* 0x000000ffff307224 */ /* 0x000fc600078e0077 */
[----:B------:R-:W3:Y:S01]  /*27440*/  LDL.LU R117, [R1+0x11d8] ;  /* 0x0011d80001757983 */ /* 0x000ee20000300800 */
[----:B------:R-:W-:Y:S01]  /*27450*/  MOV R49, R112 ;  /* 0x0000007000317202 */ /* 0x000fe20000000f00 */
[----:B------:R-:W-:Y:S02]  /*27460*/  IMAD.MOV.U32 R64, RZ, RZ, R113 ;  /* 0x000000ffff407224 */ /* 0x000fe400078e0071 */
[----:B------:R4:W-:Y:S04]  /*27470*/  STL.64 [R1+0x260], R32 ;  /* 0x0002602001007387 */ /* 0x0009e80000100a00 */
[----:B------:R4:W-:Y:S01]  /*27480*/  STL.64 [R1+0x268], R34 ;  /* 0x0002682201007387 */ /* 0x0009e20000100a00 */
        /* <DEDUP_REMOVED lines=35> */
[----:B-1----:R-:W-:-:S03]  /*276c0*/  IMAD.MOV.U32 R40, RZ, RZ, R105 ;  /* 0x000000ffff287224 */ /* 0x002fc600078e0069 */
[----:B------:R-:W3:Y:S01]  /*276d0*/  LDL.LU R69, [R1+0x11a8] ;  /* 0x0011a80001457983 */ /* 0x000ee20000300800 */
[----:B------:R-:W-:-:S03]  /*276e0*/  MOV R41, R106 ;  /* 0x0000006a00297202 */ /* 0x000fc60000000f00 */
[----:B------:R-:W3:Y:S01]  /*276f0*/  LDL.LU R243, [R1+0x11a4] ;  /* 0x0011a40001f37983 */ /* 0x000ee20000300800 */
[----:B--2---:R-:W-:-:S03]  /*27700*/  IMAD.MOV.U32 R42, RZ, RZ, R107 ;  /* 0x000000ffff2a7224 */ /* 0x004fc600078e006b */
[----:B------:R-:W2:Y:S01]  /*27710*/  LDL.LU R252, [R1+0x11a0] ;  /* 0x0011a00001fc7983 */ /* 0x000ea20000300800 */
[----:B------:R-:W-:-:S03]  /*27720*/  MOV R43, R100 ;  /* 0x00000064002b7202 */ /* 0x000fc60000000f00 */
[----:B------:R-:W2:Y:S01]  /*27730*/  LDL.LU R104, [R1+0x119c] ;  /* 0x00119c0001687983 */ /* 0x000ea20000300800 */
[----:B----4-:R-:W-:-:S03]  /*27740*/  IMAD.MOV.U32 R32, RZ, RZ, R101 ;  /* 0x000000ffff207224 */ /* 0x010fc600078e0065 */
[----:B------:R-:W4:Y:S01]  /*27750*/  LDL.LU R105, [R1+0x1198] ;  /* 0x0011980001697983 */ /* 0x000f220000300800 */
[----:B------:R-:W-:-:S03]  /*27760*/  MOV R33, R102 ;  /* 0x0000006600217202 */ /* 0x000fc60000000f00 */
        /* <DEDUP_REMOVED lines=18> */
[----:B------:R-:W4:Y:S01]  /*27890*/  LDL.LU R96, [R1+0x116c] ;  /* 0x00116c0001607983 */ /* 0x000f220000300800 */
[----:B------:R-:W-:Y:S01]  /*278a0*/  IMAD.MOV.U32 R46, RZ, RZ, R99 ;  /* 0x000000ffff2e7224 */ /* 0x000fe200078e0063 */
[----:B------:R-:W-:-:S02]  /*278b0*/  MOV R47, R148 ;  /* 0x00000094002f7202 */ /* 0x000fc40000000f00 */
        /* <DEDUP_REMOVED lines=9> */
[----:B------:R-:W4:Y:S01]  /*27950*/  LDL.LU R151, [R1+0x1150] ;  /* 0x0011500001977983 */ /* 0x000f220000300800 */
[----:B------:R-:W-:-:S02]  /*27960*/  LOP3.LUT R156, R241, 0x40, RZ, 0x3c, !PT ;  /* 0x00000040f19c7812 */ /* 0x000fc400078e3cff */
[----:B------:R-:W-:-:S03]  /*27970*/  LOP3.LUT R157, R241, 0x60, RZ, 0x3c, !PT ;  /* 0x00000060f19d7812 */ /* 0x000fc600078e3cff */
[----:B------:R-:W-:Y:S04]  /*27980*/  LDS R24, [R156+UR7+0x13800] ;  /* 0x013800079c187984 */ /* 0x000fe80008000800 */
[----:B------:R-:W-:Y:S04]  /*27990*/  LDS R26, [R156+UR7+0x13c00] ;  /* 0x013c00079c1a7984 */ /* 0x000fe80008000800 */
[----:B------:R-:W-:Y:S04]  /*279a0*/  LDS R25, [R157+UR7+0x13800] ;  /* 0x013800079d197984 */ /* 0x000fe80008000800 */
[----:B------:R-:W1:Y:S04]  /*279b0*/  LDS R27, [R157+UR7+0x13c00] ;  /* 0x013c00079d1b7984 */ /* 0x000e680008000800 */
[----:B------:R-:W-:Y:S04]  /*279c0*/  LDS R28, [R156+UR7+0x13880] ;  /* 0x013880079c1c7984 */ /* 0x000fe80008000800 */
[----:B------:R-:W-:Y:S04]  /*279d0*/  LDS R30, [R156+UR7+0x13c80] ;  /* 0x013c80079c1e7984 */ /* 0x000fe80008000800 */
[----:B------:R-:W-:Y:S04]  /*279e0*/  LDS R29, [R157+UR7+0x13880] ;  /* 0x013880079d1d7984 */ /* 0x000fe80008000800 */
[----:B------:R-:W3:Y:S01]  /*279f0*/  LDS R31, [R157+UR7+0x13c80] ;  /* 0x013c80079d1f7984 */ /* 0x000ee20008000800 */
[----:B------:R-:W-:Y:S01]  /*27a00*/  HMMA.1688.F32.TF32 R144, R20, R186, R208 ;  /* 0x000000ba1490723c */ /* 0x000fe200000810d0 */
[----:B------:R-:W-:-:S02]  /*27a10*/  MOV R39, R242 ;  /* 0x000000f200277202 */ /* 0x000fc40000000f00 */
[----:B------:R-:W5:Y:S03]  /*27a20*/  LDL.LU R242, [R1+0x114c] ;  /* 0x00114c0001f27983 */ /* 0x000f660000300800 */
[C---:B------:R-:W-:Y:S06]  /*27a30*/  HMMA.1688.F32.TF32 R244, R52.reuse, R70, R244 ;  /* 0x0000004634f4723c */ /* 0x040fec00000810f4 */
[C---:B------:R-:W-:Y:S06]  /*27a40*/  HMMA.1688.F32.TF32 R236, R52.reuse, R10, R236 ;  /* 0x0000000a34ec723c */ /* 0x040fec00000810ec */
[----:B------:R-:W-:Y:S07]  /*27a50*/  HMMA.1688.F32.TF32 R152, R52, R158, R88 ;  /* 0x0000009e3498723c */ /* 0x000fee0000081058 */
[----:B------:R-:W-:Y:S01]  /*27a60*/  MOV R55, R12 ;  /* 0x0000000c00377202 */ /* 0x000fe20000000f00 */
[----:B------:R-:W-:Y:S01]  /*27a70*/  IMAD.MOV.U32 R54, RZ, RZ, R13 ;  /* 0x000000ffff367224 */ /* 0x000fe200078e000d */
[C---:B------:R-:W-:Y:S06]  /*27a80*/  HMMA.1688.F32.TF32 R200, R20.reuse, R194, R200 ;  /* 0x000000c214c8723c */ /* 0x040fec00000810c8 */
[C---:B------:R-:W-:Y:S06]  /*27a90*/  HMMA.1688.F32.TF32 R204, R20.reuse, R190, R204 ;  /* 0x000000be14cc723c */ /* 0x040fec00000810cc */
[----:B------:R-:W-:Y:S01]  /*27aa0*/  HMMA.1688.F32.TF32 R216, R20, R158, R76 ;  /* 0x0000009e14d8723c */ /* 0x000fe2000008104c */
[----:B------:R-:W-:-:S05]  /*27ab0*/  IMAD.MOV.U32 R60, RZ, RZ, R9 ;  /* 0x000000ffff3c7224 */ /* 0x000fca00078e0009 */
[C---:B-1----:R-:W-:Y:S06]  /*27ac0*/  HMMA.1688.F32.TF32 R120, R24.reuse, R190, R120 ;  /* 0x000000be1878723c */ /* 0x042fec0000081078 */
[C---:B------:R-:W-:Y:S06]  /*27ad0*/  HMMA.1688.F32.TF32 R124, R24.reuse, R186, R124 ;  /* 0x000000ba187c723c */ /* 0x040fec000008107c */
[C---:B------:R-:W-:Y:S06]  /*27ae0*/  HMMA.1688.F32.TF32 R128, R24.reuse, R182, R128 ;  /* 0x000000b61880723c */ /* 0x040fec0000081080 */
[C---:B------:R-:W-:Y:S06]  /*27af0*/  HMMA.1688.F32.TF32 R44, R24.reuse, R178, R44 ;  /* 0x000000b2182c723c */ /* 0x040fec000008102c */
[C---:B------:R-:W-:Y:S06]  /*27b00*/  HMMA.1688.F32.TF32 R20, R24.reuse, R174, R228 ;  /* 0x000000ae1814723c */ /* 0x040fec00000810e4 */
[C---:B------:R-:W-:Y:S06]  /*27b10*/  HMMA.1688.F32.TF32 R32, R24.reuse, R170, R32 ;  /* 0x000000aa1820723c */ /* 0x040fec0000081020 */
[C---:B------:R-:W-:Y:S06]  /*27b20*/  HMMA.1688.F32.TF32 R36, R24.reuse, R166, R36 ;  /* 0x000000a61824723c */ /* 0x040fec0000081024 */
[C---:B------:R-:W-:Y:S06]  /*27b30*/  HMMA.1688.F32.TF32 R40, R24.reuse, R162, R40 ;  /* 0x000000a21828723c */ /* 0x040fec0000081028 */
[----:B---3--:R-:W-:Y:S01]  /*27b40*/  HMMA.1688.F32.TF32 R116, R24, R194, R116 ;  /* 0x000000c21874723c */ /* 0x008fe20000081074 */
[----:B------:R-:W-:Y:S01]  /*27b50*/  IMAD.MOV.U32 R52, RZ, RZ, R17 ;  /* 0x000000ffff347224 */ /* 0x000fe200078e0011 */
[----:B------:R-:W-:-:S04]  /*27b60*/  MOV R53, R16 ;  /* 0x0000001000357202 */ /* 0x000fc80000000f00 */
[----:B------:R-:W-:Y:S01]  /*27b70*/  HMMA.1688.F32.TF32 R112, R24, R198, R112 ;  /* 0x000000c61870723c */ /* 0x000fe20000081070 */
[----:B------:R-:W-:Y:S01]  /*27b80*/  IMAD.MOV.U32 R88, RZ, RZ, R189 ;  /* 0x000000ffff587224 */ /* 0x000fe200078e00bd */
[----:B------:R-:W-:-:S04]  /*27b90*/  MOV R89, R188 ;  /* 0x000000bc00597202 */ /* 0x000fc80000000f00 */
[----:B------:R-:W-:Y:S06]  /*27ba0*/  HMMA.1688.F32.TF32 R108, R24, R14, R108 ;  /* 0x0000000e186c723c */ /* 0x000fec000008106c */
[C---:B------:R-:W-:Y:S06]  /*27bb0*/  HMMA.1688.F32.TF32 R188, R28.reuse, R190, R52 ;  /* 0x000000be1cbc723c */ /* 0x040fec0000081034 */
[----:B------:R-:W-:Y:S01]  /*27bc0*/  HMMA.1688.F32.TF32 R228, R28, R14, R136 ;  /* 0x0000000e1ce4723c */ /* 0x000fe20000081088 */
[----:B------:R-:W-:Y:S01]  /*27bd0*/  MOV R73, R243 ;  /* 0x000000f300497202 */ /* 0x000fe20000000f00 */
[----:B--2---:R-:W-:-:S04]  /*27be0*/  IMAD.MOV.U32 R72, RZ, RZ, R252 ;  /* 0x000000ffff487224 */ /* 0x004fc800078e00fc */
[C---:B----4-:R-:W-:Y:S01]  /*27bf0*/  HMMA.1688.F32.TF32 R104, R24.reuse, R18, R104 ;  /* 0x000000121868723c */ /* 0x050fe20000081068 */
[----:B------:R-:W-:Y:S01]  /*27c00*/  MOV R211, R3 ;  /* 0x0000000300d37202 */ /* 0x000fe20000000f00 */
[----:B------:R-:W-:Y:S01]  /*27c10*/  IMAD.MOV.U32 R210, RZ, RZ, R240 ;  /* 0x000000ffffd27224 */ /* 0x000fe200078e00f0 */
[----:B------:R-:W-:Y:S01]  /*27c20*/  MOV R209, R0 ;  /* 0x0000000000d17202 */ /* 0x000fe20000000f00 */
[----:B------:R-:W-:Y:S02]  /*27c30*/  IMAD.MOV.U32 R208, RZ, RZ, R2 ;  /* 0x000000ffffd07224 */ /* 0x000fe400078e0002 */
[----:B------:R-:W2:Y:S04]  /*27c40*/  LDL.LU R2, [R1+0x1148] ;  /* 0x0011480001027983 */ /* 0x000ea80000300800 */
[----:B------:R-:W3:Y:S04]  /*27c50*/  LDL.LU R0, [R1+0x1144] ;  /* 0x0011440001007983 */ /* 0x000ee80000300800 */
[----:B------:R-:W4:Y:S04]  /*27c60*/  LDL.LU R240, [R1+0x1140] ;  /* 0x0011400001f07983 */ /* 0x000f280000300800 */
[----:B------:R-:W4:Y:S04]  /*27c70*/  LDL.LU R3, [R1+0x113c] ;  /* 0x00113c0001037983 */ /* 0x000f280000300800 */
[----:B------:R-:W5:Y:S04]  /*27c80*/  LDL.LU R252, [R1+0x1138] ;  /* 0x0011380001fc7983 */ /* 0x000f680000300800 */
[----:B------:R-:W5:Y:S04]  /*27c90*/  LDL.LU R243, [R1+0x1134] ;  /* 0x0011340001f37983 */ /* 0x000f680000300800 */
[----:B------:R-:W2:Y:S04]  /*27ca0*/  LDL.LU R12, [R1+0x454] ;  /* 0x00045400010c7983 */ /* 0x000ea80000300800 */
[----:B------:R-:W3:Y:S01]  /*27cb0*/  LDL R13, [R1+0x1060] ;  /* 0x00106000010d7983 */ /* 0x000ee20000100800 */
[C---:B------:R-:W-:Y:S06]  /*27cc0*/  HMMA.1688.F32.TF32 R96, R24.reuse, R10, R96 ;  /* 0x0000000a1860723c */ /* 0x040fec0000081060 */
[C---:B------:R-:W-:Y:S06]  /*27cd0*/  HMMA.1688.F32.TF32 R148, R24.reuse, R70, R148 ;  /* 0x000000461894723c */ /* 0x040fec0000081094 */
[C---:B------:R-:W-:Y:S06]  /*27ce0*/  HMMA.1688.F32.TF32 R100, R24.reuse, R6, R100 ;  /* 0x000000061864723c */ /* 0x040fec0000081064 */
[----:B------:R-:W-:Y:S06]  /*27cf0*/  HMMA.1688.F32.TF32 R24, R24, R158, R224 ;  /* 0x0000009e1818723c */ /* 0x000fec00000810e0 */
[C---:B------:R-:W-:Y:S01]  /*27d00*/  HMMA.1688.F32.TF32 R224, R28.reuse, R6, R212 ;  /* 0x000000061ce0723c */ /* 0x040fe200000810d4 */
[----:B------:R-:W4:Y:S04]  /*27d10*/  LDL.LU R7, [R1+0x1048] ;  /* 0x0010480001077983 */ /* 0x000f280000300800 */
[----:B------:R-:W4:Y:S04]  /*27d20*/  LDL.LU R9, [R1+0x1050] ;  /* 0x0010500001097983 */ /* 0x000f280000300800 */
[----:B------:R-:W4:Y:S01]  /*27d30*/  LDL.LU R14, [R1+0x1044] ;  /* 0x00104400010e7983 */ /* 0x000f220000300800 */
[C---:B------:R-:W-:Y:S03]  /*27d40*/  HMMA.1688.F32.TF32 R208, R28.reuse, R10, R208 ;  /* 0x0000000a1cd0723c */ /* 0x040fe600000810d0 */
[----:B------:R-:W4:Y:S04]  /*27d50*/  LDL.LU R11, [R1+0x104c] ;  /* 0x00104c00010b7983 */ /* 0x000f280000300800 */
[----:B------:R-:W4:Y:S04]  /*27d60*/  LDL.LU R55, [R1+0x100c] ;  /* 0x00100c0001377983 */ /* 0x000f280000300800 */
[----:B------:R-:W4:Y:S04]  /*27d70*/  LDL.LU R54, [R1+0x1018] ;  /* 0x0010180001367983 */ /* 0x000f280000300800 */
[----:B------:R-:W4:Y:S04]  /*27d80*/  LDL.LU R53, [R1+0x1004] ;  /* 0x0010040001357983 */ /* 0x000f280000300800 */
[----:B------:R-:W4:Y:S04]  /*27d90*/  LDL.LU R17, [R1+0x1010] ;  /* 0x0010100001117983 */ /* 0x000f280000300800 */
[----:B------:R-:W4:Y:S04]  /*27da0*/  LDL.LU R52, [R1+0xfc8] ;  /* 0x000fc80001347983 */ /* 0x000f280000300800 */
[----:B------:R-:W4:Y:S01]  /*27db0*/  LDL.LU R16, [R1+0xfcc] ;  /* 0x000fcc0001107983 */ /* 0x000f220000300800 */
[----:B------:R-:W-:Y:S01]  /*27dc0*/  IMAD.MOV.U32 R74, RZ, RZ, R69 ;  /* 0x000000ffff4a7224 */ /* 0x000fe200078e0045 */
[----:B------:R-:W-:Y:S01]  /*27dd0*/  MOV R63, R4 ;  /* 0x00000004003f7202 */ /* 0x000fe20000000f00 */
[----:B------:R-:W1:Y:S01]  /*27de0*/  S2R R69, SR_TID.X ;  /* 0x0000000000457919 */ /* 0x000e620000002100 */
[----:B------:R-:W1:Y:S01]  /*27df0*/  LDC R4, c[0x0][0x230] ;  /* 0x00008c00ff047b82 */ /* 0x000e620000000800 */
[----:B------:R-:W-:Y:S01]  /*27e00*/  IMAD.MOV.U32 R50, RZ, RZ, R165 ;  /* 0x000000ffff327224 */ /* 0x000fe200078e00a5 */
[----:B------:R-:W-:Y:S01]  /*27e10*/  MOV R51, R164 ;  /* 0x000000a400337202 */ /* 0x000fe20000000f00 */
[----:B------:R-:W-:Y:S01]  /*27e20*/  IMAD.MOV.U32 R62, RZ, RZ, R5 ;  /* 0x000000ffff3e7224 */ /* 0x000fe200078e0005 */
[----:B------:R-:W-:Y:S01]  /*27e30*/  UIADD3 UR5, UR5, 0x1, URZ ;  /* 0x0000000105057890 */ /* 0x000fe2000fffe03f */
[----:B------:R-:W-:Y:S01]  /*27e40*/  MOV R75, R68 ;  /* 0x00000044004b7202 */ /* 0x000fe20000000f00 */
[----:B------:R-:W4:Y:S03]  /*27e50*/  LDL.LU R10, [R1+0xfd4] ;  /* 0x000fd400010a7983 */ /* 0x000f260000300800 */
[----:B------:R-:W-:Y:S01]  /*27e60*/  HMMA.1688.F32.TF32 R164, R28, R166, R48 ;  /* 0x000000a61ca4723c */ /* 0x000fe20000081030 */
[----:B-1----:R-:W-:-:S06]  /*27e70*/  VIADD R4, R4, 0xffffff80 ;  /* 0xffffff8004047836 */ /* 0x002fcc0000000000 */
[----:B------:R-:W-:-:S04]  /*27e80*/  LOP3.LUT R50, R69, 0x1f, RZ, 0xc0, !PT ;  /* 0x0000001f45327812 */ /* 0x000fc800078ec0ff */
[----:B------:R-:W-:Y:S01]  /*27e90*/  LOP3.LUT R6, R50, 0x20, RZ, 0xfc, !PT ;  /* 0x0000002032067812 */ /* 0x000fe200078efcff */
[----:B------:R-:W-:-:S04]  /*27ea0*/  UISETP.GT.AND UP0, UPT, UR5, 0x1, UPT ;  /* 0x000000010500788c */ /* 0x000fc8000bf04270 */
[----:B------:R-:W-:Y:S01]  /*27eb0*/  USEL UR5, UR5, URZ, !UP0 ;  /* 0x0000003f05057287 */ /* 0x000fe2000c000000 */
[----:B------:R-:W-:Y:S03]  /*27ec0*/  HMMA.1688.F32.TF32 R212, R28, R18, R72 ;  /* 0x000000121cd4723c */ /* 0x000fe60000081048 */
[----:B------:R-:W-:Y:S01]  /*27ed0*/  ULEA UR7, UR5, UR4, 0xe ;  /* 0x0000000405077291 */ /* 0x000fe2000f8e703f */
[----:B------:R-:W-:-:S03]  /*27ee0*/  MOV R61, R8 ;  /* 0x00000008003d7202 */ /* 0x000fc60000000f00 */
[----:B------:R-:W-:Y:S02]  /*27ef0*/  IMAD.SHL.U32 R18, R50, 0x4, RZ ;  /* 0x0000000432127824 */ /* 0x000fe400078e00ff */
[----:B--2---:R-:W-:Y:S01]  /*27f00*/  IMAD R4, R12, -0x40, R4 ;  /* 0xffffffc00c047824 */ /* 0x004fe200078e0204 */
[----:B---3--:R-:W-:-:S04]  /*27f10*/  IADD3 R5, R13, -0x2, RZ ;  /* 0xfffffffe0d057810 */ /* 0x008fc80007ffe0ff */
[----:B------:R-:W-:Y:S02]  /*27f20*/  ISETP.GT.AND P1, PT, R4, RZ, PT ;  /* 0x000000ff0400720c */ /* 0x000fe40003f24270 */
[----:B------:R-:W-:Y:S02]  /*27f30*/  ISETP.GE.AND P0, PT, R12, R5, PT ;  /* 0x000000050c00720c */ /* 0x000fe40003f06270 */
[----:B------:R-:W-:Y:S02]  /*27f40*/  ISETP.GT.AND P2, PT, R4, 0x4, PT ;  /* 0x000000040400780c */ /* 0x000fe40003f44270 */
[----:B------:R-:W-:Y:S02]  /*27f50*/  SEL R5, RZ, 0x4, !P1 ;  /* 0x00000004ff057807 */ /* 0x000fe40004800000 */
[----:B------:R-:W-:Y:S02]  /*27f60*/  ISETP.GE.AND P1, PT, R6, R4, PT ;  /* 0x000000040600720c */ /* 0x000fe40003f26270 */
[----:B------:R-:W-:-:S02]  /*27f70*/  SEL R6, RZ, 0x4, !P2 ;  /* 0x00000004ff067807 */ /* 0x000fc40005000000 */
[----:B------:R-:W-:Y:S02]  /*27f80*/  SEL R5, R5, RZ, !P0 ;  /* 0x000000ff05057207 */ /* 0x000fe40004000000 */
[----:B------:R-:W-:Y:S02]  /*27f90*/  ISETP.GT.AND P2, PT, R4, 0x8, PT ;  /* 0x000000080400780c */ /* 0x000fe40003f44270 */
[----:B------:R-:W-:Y:S02]  /*27fa0*/  ISETP.NE.U32.AND P4, PT, R5, RZ, PT ;  /* 0x000000ff0500720c */ /* 0x000fe40003f85070 */
[----:B------:R-:W-:Y:S02]  /*27fb0*/  SEL R5, RZ, 0x4, !P2 ;  /* 0x00000004ff057807 */ /* 0x000fe40005000000 */
[-C--:B----4-:R-:W-:Y:S02]  /*27fc0*/  IADD3 R7, P2, R7, R2.reuse, RZ ;  /* 0x0000000207077210 */ /* 0x090fe40007f5e0ff */
[----:B------:R-:W-:-:S03]  /*27fd0*/  IADD3 R9, P5, R9, R2, RZ ;  /* 0x0000000209097210 */ /* 0x000fc60007fbe0ff */
[----:B------:R1:W-:Y:S01]  /*27fe0*/  STL [R1+0x1048], R7 ;  /* 0x0010480701007387 */ /* 0x0003e20000100800 */
[----:B------:R-:W-:-:S03]  /*27ff0*/  IADD3.X R14, R14, R0, RZ, P2, !PT ;  /* 0x000000000e0e7210 */ /* 0x000fc600017fe4ff */
[----:B------:R-:W-:Y:S01]  /*28000*/  STL [R1+0x1050], R9 ;  /* 0x0010500901007387 */ /* 0x000fe20000100800 */
[----:B------:R-:W-:Y:S02]  /*28010*/  SEL R6, R6, RZ, !P0 ;  /* 0x000000ff06067207 */ /* 0x000fe40004000000 */
[----:B------:R-:W-:Y:S01]  /*28020*/  ISETP.GT.AND P6, PT, R4, 0xc, PT ;  /* 0x0000000c0400780c */ /* 0x000fe20003fc4270 */
[----:B------:R2:W-:Y:S01]  /*28030*/  STL [R1+0x1044], R14 ;  /* 0x0010440e01007387 */ /* 0x0005e20000100800 */
[----:B------:R-:W-:Y:S02]  /*28040*/  SEL R5, R5, RZ, !P0 ;  /* 0x000000ff05057207 */ /* 0x000fe40004000000 */
[----:B------:R-:W-:Y:S01]  /*28050*/  ISETP.NE.U32.AND P3, PT, R6, RZ, PT ;  /* 0x000000ff0600720c */ /* 0x000fe20003f65070 */
[----:B------:R-:W3:Y:S01]  /*28060*/  LDL.LU R15, [R1+0xfd0] ;  /* 0x000fd000010f7983 */ /* 0x000ee20000300800 */
[----:B------:R-:W-:Y:S01]  /*28070*/  IADD3.X R11, R11, R0, RZ, P5, !PT ;  /* 0x000000000b0b7210 */ /* 0x000fe20002ffe4ff */
[----:B------:R-:W-:Y:S01]  /*28080*/  IMAD.MOV.U32 R6, RZ, RZ, R7 ;  /* 0x000000ffff067224 */ /* 0x000fe200078e0007 */
[----:B------:R-:W-:-:S02]  /*28090*/  SEL R8, RZ, 0x4, !P6 ;  /* 0x00000004ff087807 */ /* 0x000fc40007000000 */
[----:B------:R-:W-:Y:S01]  /*280a0*/  ISETP.NE.U32.AND P2, PT, R5, RZ, PT ;  /* 0x000000ff0500720c */ /* 0x000fe20003f45070 */
[----:B------:R-:W-:Y:S01]  /*280b0*/  VIADD R5, R18, UR7 ;  /* 0x0000000712057c36 */ /* 0x000fe20008000000 */
[----:B------:R-:W-:Y:S02]  /*280c0*/  IADD3 R54, P6, R54, R2, RZ ;  /* 0x0000000236367210 */ /* 0x000fe40007fde0ff */
[----:B-1----:R-:W-:Y:S01]  /*280d0*/  MOV R7, R14 ;  /* 0x0000000e00077202 */ /* 0x002fe20000000f00 */
[----:B------:R-:W-:Y:S01]  /*280e0*/  BAR.SYNC.DEFER_BLOCKING 0x0 ;  /* 0x0000000000007b1d */ /* 0x000fe20000010000 */
[----:B------:R-:W-:-:S05]  /*280f0*/  IADD3 R17, P5, R17, R2, RZ ;  /* 0x0000000211117210 */ /* 0x000fca0007fbe0ff */
[----:B------:R1:W-:Y:S04]  /*28100*/  STL [R1+0x104c], R11 ;  /* 0x00104c0b01007387 */ /* 0x0003e80000100800 */
[----:B------:R-:W-:Y:S04]  /*28110*/  STL [R1+0x1018], R54 ;  /* 0x0010183601007387 */ /* 0x000fe80000100800 */
[----:B--2---:R-:W2:Y:S04]  /*28120*/  LDL.LU R14, [R1+0xf88] ;  /* 0x000f8800010e7983 */ /* 0x004ea80000300800 */
[----:B------:R4:W-:Y:S04]  /*28130*/  STL [R1+0x1010], R17 ;  /* 0x0010101101007387 */ /* 0x0009e80000100800 */
[----:B------:R-:W-:Y:S01]  /*28140*/  @!PT LDS RZ, [RZ] ;  /* 0x00000000fffff984 */ /* 0x000fe20000000800 */
[----:B------:R-:W-:Y:S01]  /*28150*/  @!PT LDS RZ, [RZ] ;  /* 0x00000000fffff984 */ /* 0x000fe20000000800 */
[----:B------:R-:W-:Y:S01]  /*28160*/  @!PT LDS RZ, [RZ] ;  /* 0x00000000fffff984 */ /* 0x000fe20000000800 */
[----:B------:R1:W-:Y:S02]  /*28170*/  LDGSTS.E [R5+0x10000], desc[UR8][R6.64], P4 ;  /* 0x1000000006057fae */ /* 0x0003e4000a121848 */
[----:B-1----:R-:W-:-:S02]  /*28180*/  MOV R7, R11 ;  /* 0x0000000b00077202 */ /* 0x002fc40000000f00 */
[----:B------:R-:W2:Y:S04]  /*28190*/  LDL.LU R11, [R1+0xf8c] ;  /* 0x000f8c00010b7983 */ /* 0x000ea80000300800 */
[----:B------:R-:W2:Y:S04]  /*281a0*/  LDL.LU R51, [R1+0xf90] ;  /* 0x000f900001337983 */ /* 0x000ea80000300800 */
[----:B------:R-:W2:Y:S04]  /*281b0*/  LDL.LU R49, [R1+0xf94] ;  /* 0x000f940001317983 */ /* 0x000ea80000300800 */
[----:B------:R-:W2:Y:S01]  /*281c0*/  LDL.LU R48, [R1+0xf38] ;  /* 0x000f380001307983 */ /* 0x000ea20000300800 */
[----:B------:R-:W-:-:S03]  /*281d0*/  IMAD.MOV.U32 R6, RZ, RZ, R9 ;  /* 0x000000ffff067224 */ /* 0x000fc600078e0009 */
[----:B------:R-:W2:Y:S04]  /*281e0*/  LDL.LU R19, [R1+0xf3c] ;  /* 0x000f3c0001137983 */ /* 0x000ea80000300800 */
[----:B------:R-:W2:Y:S01]  /*281f0*/  LDL.LU R9, [R1+0xf44] ;  /* 0x000f440001097983 */ /* 0x000ea20000300800 */
[----:B------:R-:W-:Y:S01]  /*28200*/  IMAD.X R55, R55, 0x1, R0, P6 ;  /* 0x0000000137377824 */ /* 0x000fe200030e0600 */
[----:B------:R-:W-:Y:S02]  /*28210*/  IADD3.X R53, R53, R0, RZ, P5, !PT ;  /* 0x0000000035357210 */ /* 0x000fe40002ffe4ff */
[----:B------:R1:W-:Y:S01]  /*28220*/  LDGSTS.E [R5+0x10080], desc[UR8][R6.64], P4 ;  /* 0x1008000006057fae */ /* 0x0003e2000a121848 */
[----:B------:R-:W-:-:S03]  /*28230*/  IADD3 R16, P6, R16, R2, RZ ;  /* 0x0000000210107210 */ /* 0x000fc60007fde0ff */
[----:B------:R-:W-:Y:S01]  /*28240*/  STL [R1+0x100c], R55 ;  /* 0x00100c3701007387 */ /* 0x000fe20000100800 */
[----:B-1----:R-:W-:Y:S01]  /*28250*/  IMAD.MOV.U32 R6, RZ, RZ, R54 ;  /* 0x000000ffff067224 */ /* 0x002fe200078e0036 */
[----:B------:R-:W-:Y:S02]  /*28260*/  MOV R7, R55 ;  /* 0x0000003700077202 */ /* 0x000fe40000000f00 */
[----:B------:R-:W-:Y:S04]  /*28270*/  STL [R1+0x1004], R53 ;  /* 0x0010043501007387 */ /* 0x000fe80000100800 */
[----:B------:R1:W-:Y:S04]  /*28280*/  LDGSTS.E [R5+0x10400], desc[UR8][R6.64], P3 ;  /* 0x1040000006057fae */ /* 0x0003e80009921848 */
[----:B------:R3:W-:Y:S01]  /*28290*/  STL [R1+0xfcc], R16 ;  /* 0x000fcc1001007387 */ /* 0x0007e20000100800 */
[----:B-1----:R-:W-:-:S03]  /*282a0*/  MOV R6, R17 ;  /* 0x0000001100067202 */ /* 0x002fc60000000f00 */
[----:B----4-:R-:W4:Y:S01]  /*282b0*/  LDL.LU R17, [R1+0xf40] ;  /* 0x000f400001117983 */ /* 0x010f220000300800 */
[----:B------:R-:W-:Y:S01]  /*282c0*/  SEL R8, R8, RZ, !P0 ;  /* 0x000000ff08087207 */ /* 0x000fe20004000000 */
[----:B------:R-:W-:Y:S01]  /*282d0*/  IMAD.MOV.U32 R7, RZ, RZ, R53 ;  /* 0x000000ffff077224 */ /* 0x000fe200078e0035 */
[----:B------:R-:W-:Y:S01]  /*282e0*/  ISETP.GT.AND P5, PT, R4, 0x10, PT ;  /* 0x000000100400780c */ /* 0x000fe20003fa4270 */
[----:B------:R-:W-:Y:S01]  /*282f0*/  IMAD.X R52, R52, 0x1, R0, P6 ;  /* 0x0000000134347824 */ /* 0x000fe200030e0600 */
[----:B------:R-:W-:Y:S02]  /*28300*/  ISETP.NE.U32.AND P4, PT, R8, RZ, PT ;  /* 0x000000ff0800720c */ /* 0x000fe40003f85070 */
[----:B------:R-:W-:Y:S01]  /*28310*/  SEL R8, RZ, 0x4, !P5 ;  /* 0x00000004ff087807 */ /* 0x000fe20006800000 */
[----:B------:R1:W-:Y:S01]  /*28320*/  LDGSTS.E [R5+0x10480], desc[UR8][R6.64], P3 ;  /* 0x1048000006057fae */ /* 0x0003e20009921848 */
[----:B------:R-:W-:Y:S02]  /*28330*/  IADD3 R10, P5, R10, R2, RZ ;  /* 0x000000020a0a7210 */ /* 0x000fe40007fbe0ff */
[----:B------:R-:W-:Y:S01]  /*28340*/  SEL R8, R8, RZ, !P0 ;  /* 0x000000ff08087207 */ /* 0x000fe20004000000 */
[----:B-1----:R-:W-:Y:S01]  /*28350*/  IMAD.MOV.U32 R6, RZ, RZ, R16 ;  /* 0x000000ffff067224 */ /* 0x002fe200078e0010 */
[----:B------:R-:W-:-:S05]  /*28360*/  MOV R7, R52 ;  /* 0x0000003400077202 */ /* 0x000fca0000000f00 */
[----:B------:R1:W-:Y:S01]  /*28370*/  LDGSTS.E [R5+0x10800], desc[UR8][R6.64], P2 ;  /* 0x1080000006057fae */ /* 0x0003e20009121848 */
[----:B------:R-:W-:-:S03]  /*28380*/  ISETP.NE.U32.AND P3, PT, R8, RZ, PT ;  /* 0x000000ff0800720c */ /* 0x000fc60003f65070 */
[----:B------:R-:W-:Y:S01]  /*28390*/  STL [R1+0xfc8], R52 ;  /* 0x000fc83401007387 */ /* 0x000fe20000100800 */
[----:B-1----:R-:W-:-:S03]  /*283a0*/  IMAD.MOV.U32 R6, RZ, RZ, R10 ;  /* 0x000000ffff067224 */ /* 0x002fc600078e000a */
[----:B------:R-:W-:Y:S01]  /*283b0*/  STL [R1+0xfd4], R10 ;  /* 0x000fd40a01007387 */ /* 0x000fe20000100800 */
[----:B---3--:R-:W-:-:S04]  /*283c0*/  IADD3.X R15, R15, R0, RZ, P5, !PT ;  /* 0x000000000f0f7210 */ /* 0x008fc80002ffe4ff */
[----:B------:R-:W-:Y:S02]  /*283d0*/  MOV R7, R15 ;  /* 0x0000000f00077202 */ /* 0x000fe40000000f00 */
[----:B------:R-:W-:-:S03]  /*283e0*/  ISETP.GT.AND P5, PT, R4, 0x14, PT ;  /* 0x000000140400780c */ /* 0x000fc60003fa4270 */
[----:B------:R1:W-:Y:S01]  /*283f0*/  LDGSTS.E [R5+0x10880], desc[UR8][R6.64], P2 ;  /* 0x1088000006057fae */ /* 0x0003e20009121848 */
[----:B------:R-:W-:-:S03]  /*28400*/  SEL R8, RZ, 0x4, !P5 ;  /* 0x00000004ff087807 */ /* 0x000fc60006800000 */
[----:B------:R3:W-:Y:S04]  /*28410*/  STL [R1+0xfd0], R15 ;  /* 0x000fd00f01007387 */ /* 0x0007e80000100800 */
[----:B------:R-:W4:Y:S04]  /*28420*/  LDL.LU R16, [R1+0xef8] ;  /* 0x000ef80001107983 */ /* 0x000f280000300800 */
[----:B---3--:R-:W3:Y:S04]  /*28430*/  LDL.LU R15, [R1+0xefc] ;  /* 0x000efc00010f7983 */ /* 0x008ee80000300800 */
[----:B------:R-:W3:Y:S01]  /*28440*/  LDL.LU R10, [R1+0xf04] ;  /* 0x000f0400010a7983 */ /* 0x000ee20000300800 */
[----:B-1----:R-:W-:-:S02]  /*28450*/  SEL R6, R8, RZ, !P0 ;  /* 0x000000ff08067207 */ /* 0x002fc40004000000 */
[----:B--2---:R-:W-:-:S05]  /*28460*/  IADD3 R11, P2, R11, R2, RZ ;  /* 0x000000020b0b7210 */ /* 0x004fca0007f5e0ff */
[----:B------:R-:W-:Y:S01]  /*28470*/  IMAD.X R14, R14, 0x1, R0, P2 ;  /* 0x000000010e0e7824 */ /* 0x000fe200010e0600 */
[----:B------:R-:W-:Y:S01]  /*28480*/  IADD3 R49, P5, R49, R2, RZ ;  /* 0x0000000231317210 */ /* 0x000fe20007fbe0ff */
[----:B------:R-:W-:Y:S03]  /*28490*/  STL [R1+0xf8c], R11 ;  /* 0x000f8c0b01007387 */ /* 0x000fe60000100800 */
[----:B------:R-:W-:Y:S02]  /*284a0*/  IADD3.X R51, R51, R0, RZ, P5, !PT ;  /* 0x0000000033337210 */ /* 0x000fe40002ffe4ff */
[-C--:B------:R-:W-:Y:S01]  /*284b0*/  IADD3 R19, P6, R19, R2.reuse, RZ ;  /* 0x0000000213137210 */ /* 0x080fe20007fde0ff */
[----:B------:R-:W-:Y:S01]  /*284c0*/  STL [R1+0xf94], R49 ;  /* 0x000f943101007387 */ /* 0x000fe20000100800 */
[----:B------:R-:W-:-:S03]  /*284d0*/  IADD3 R9, P5, R9, R2, RZ ;  /* 0x0000000209097210 */ /* 0x000fc60007fbe0ff */
[----:B------:R1:W-:Y:S01]  /*284e0*/  STL [R1+0xf88], R14 ;  /* 0x000f880e01007387 */ /* 0x0003e20000100800 */
[----:B------:R-:W-:Y:S02]  /*284f0*/  IMAD.X R48, R48, 0x1, R0, P6 ;  /* 0x0000000130307824 */ /* 0x000fe400030e0600 */
[----:B------:R-:W-:Y:S01]  /*28500*/  IMAD.MOV.U32 R7, RZ, RZ, R14 ;  /* 0x000000ffff077224 */ /* 0x000fe200078e000e */
[----:B------:R-:W-:Y:S04]  /*28510*/  STL [R1+0xf3c], R19 ;  /* 0x000f3c1301007387 */ /* 0x000fe80000100800 */
[----:B------:R-:W-:Y:S01]  /*28520*/  STL [R1+0xf90], R51 ;  /* 0x000f903301007387 */ /* 0x000fe20000100800 */
[----:B------:R-:W-:-:S03]  /*28530*/  ISETP.NE.U32.AND P2, PT, R6, RZ, PT ;  /* 0x000000ff0600720c */ /* 0x000fc60003f45070 */
[----:B-1----:R-:W2:Y:S01]  /*28540*/  LDL.LU R14, [R1+0xf00] ;  /* 0x000f0000010e7983 */ /* 0x002ea20000300800 */
[----:B------:R-:W-:-:S03]  /*28550*/  MOV R6, R11 ;  /* 0x0000000b00067202 */ /* 0x000fc60000000f00 */
[----:B------:R-:W-:Y:S04]  /*28560*/  STL [R1+0xf44], R9 ;  /* 0x000f440901007387 */ /* 0x000fe80000100800 */
[----:B------:R1:W-:Y:S04]  /*28570*/  STL [R1+0xf38], R48 ;  /* 0x000f383001007387 */ /* 0x0003e80000100800 */
[----:B------:R-:W2:Y:S04]  /*28580*/  LDL.LU R54, [R1+0xeac] ;  /* 0x000eac0001367983 */ /* 0x000ea80000300800 */
[----:B------:R-:W2:Y:S04]  /*28590*/  LDL.LU R11, [R1+0xeb4] ;  /* 0x000eb400010b7983 */ /* 0x000ea80000300800 */
[----:B------:R1:W-:Y:S01]  /*285a0*/  LDGSTS.E [R5+0x10c00], desc[UR8][R6.64], P4 ;  /* 0x10c0000006057fae */ /* 0x0003e2000a121848 */
[----:B----4-:R-:W-:-:S05]  /*285b0*/  IADD3.X R17, R17, R0, RZ, P5, !PT ;  /* 0x0000000011117210 */ /* 0x010fca0002ffe4ff */
[----:B------:R4:W-:Y:S01]  /*285c0*/  STL [R1+0xf40], R17 ;  /* 0x000f401101007387 */ /* 0x0009e20000100800 */
[----:B-1----:R-:W-:Y:S01]  /*285d0*/  MOV R6, R49 ;  /* 0x0000003100067202 */ /* 0x002fe20000000f00 */
[----:B------:R-:W-:Y:S02]  /*285e0*/  IMAD.MOV.U32 R7, RZ, RZ, R51 ;  /* 0x000000ffff077224 */ /* 0x000fe400078e0033 */
[----:B------:R-:W4:Y:S04]  /*285f0*/  LDL.LU R55, [R1+0xea8] ;  /* 0x000ea80001377983 */ /* 0x000f280000300800 */
[----:B------:R1:W-:Y:S04]  /*28600*/  LDGSTS.E [R5+0x10c80], desc[UR8][R6.64], P4 ;  /* 0x10c8000006057fae */ /* 0x0003e8000a121848 */
[----:B------:R-:W4:Y:S04]  /*28610*/  LDL.LU R53, [R1+0xeb0] ;  /* 0x000eb00001357983 */ /* 0x000f280000300800 */
[----:B------:R-:W4:Y:S01]  /*28620*/  LDL.LU R49, [R1+0xe68] ;  /* 0x000e680001317983 */ /* 0x000f220000300800 */
[----:B-1----:R-:W-:-:S03]  /*28630*/  MOV R7, R48 ;  /* 0x0000003000077202 */ /* 0x002fc60000000f00 */
[----:B------:R-:W4:Y:S01]  /*28640*/  LDL.LU R48, [R1+0xe6c] ;  /* 0x000e6c0001307983 */ /* 0x000f220000300800 */
[----:B------:R-:W-:Y:S01]  /*28650*/  IMAD.MOV.U32 R6, RZ, RZ, R19 ;  /* 0x000000ffff067224 */ /* 0x000fe200078e0013 */
[C---:B------:R-:W-:Y:S02]  /*28660*/  ISETP.GT.AND P5, PT, R4.reuse, 0x1c, PT ;  /* 0x0000001c0400780c */ /* 0x040fe40003fa4270 */
[C---:B------:R-:W-:Y:S01]  /*28670*/  ISETP.GT.AND P4, PT, R4.reuse, 0x18, PT ;  /* 0x000000180400780c */ /* 0x040fe20003f84270 */
[----:B------:R-:W4:Y:S04]  /*28680*/  LDL.LU R19, [R1+0xe70] ;  /* 0x000e700001137983 */ /* 0x000f280000300800 */
[----:B------:R1:W-:Y:S01]  /*28690*/  LDGSTS.E [R5+0x11000], desc[UR8][R6.64], P3 ;  /* 0x1100000006057fae */ /* 0x0003e20009921848 */
[----:B------:R-:W-:Y:S01]  /*286a0*/  ISETP.GT.AND P6, PT, R4, 0x20, PT ;  /* 0x000000200400780c */ /* 0x000fe20003fc4270 */
[----:B-1----:R-:W-:Y:S01]  /*286b0*/  IMAD.MOV.U32 R6, RZ, RZ, R9 ;  /* 0x000000ffff067224 */ /* 0x002fe200078e0009 */
[----:B------:R-:W-:Y:S01]  /*286c0*/  MOV R7, R17 ;  /* 0x0000001100077202 */ /* 0x000fe20000000f00 */
[----:B------:R-:W4:Y:S04]  /*286d0*/  LDL.LU R9, [R1+0xe74] ;  /* 0x000e740001097983 */ /* 0x000f280000300800 */
[----:B------:R1:W-:Y:S01]  /*286e0*/  LDGSTS.E [R5+0x11080], desc[UR8][R6.64], P3 ;  /* 0x1108000006057fae */ /* 0x0003e20009921848 */
[----:B------:R-:W-:-:S02]  /*286f0*/  SEL R8, RZ, 0x4, !P6 ;  /* 0x00000004ff087807 */ /* 0x000fc40007000000 */
[----:B-1----:R-:W-:Y:S02]  /*28700*/  SEL R7, RZ, 0x4, !P5 ;  /* 0x00000004ff077807 */ /* 0x002fe40006800000 */
[----:B------:R-:W-:Y:S02]  /*28710*/  SEL R6, RZ, 0x4, !P4 ;  /* 0x00000004ff067807 */ /* 0x000fe40006000000 */
[----:B------:R-:W-:Y:S02]  /*28720*/  SEL R7, R7, RZ, !P0 ;  /* 0x000000ff07077207 */ /* 0x000fe40004000000 */
[----:B------:R-:W-:-:S04]  /*28730*/  SEL R6, R6, RZ, !P0 ;  /* 0x000000ff06067207 */ /* 0x000fc80004000000 */
[----:B------:R-:W-:Y:S02]  /*28740*/  ISETP.NE.U32.AND P4, PT, R6, RZ, PT ;  /* 0x000000ff0600720c */ /* 0x000fe40003f85070 */
[-C--:B---3--:R-:W-:Y:S02]  /*28750*/  IADD3 R15, P3, R15, R2.reuse, RZ ;  /* 0x000000020f0f7210 */ /* 0x088fe40007f7e0ff */
[----:B------:R-:W-:-:S03]  /*28760*/  IADD3 R10, P5, R10, R2, RZ ;  /* 0x000000020a0a7210 */ /* 0x000fc60007fbe0ff */
[----:B------:R-:W-:Y:S01]  /*28770*/  IMAD.X R16, R16, 0x1, R0, P3 ;  /* 0x0000000110107824 */ /* 0x000fe200018e0600 */
[----:B------:R-:W-:Y:S01]  /*28780*/  STL [R1+0xefc], R15 ;  /* 0x000efc0f01007387 */ /* 0x000fe20000100800 */
[----:B------:R-:W-:-:S03]  /*28790*/  ISETP.NE.U32.AND P3, PT, R7, RZ, PT ;  /* 0x000000ff0700720c */ /* 0x000fc60003f65070 */
[----:B------:R-:W-:Y:S01]  /*287a0*/  STL [R1+0xf04], R10 ;  /* 0x000f040a01007387 */ /* 0x000fe20000100800 */
[----:B------:R-:W-:-:S03]  /*287b0*/  IMAD.MOV.U32 R6, RZ, RZ, R15 ;  /* 0x000000ffff067224 */ /* 0x000fc600078e000f */
[----:B------:R1:W-:Y:S01]  /*287c0*/  STL [R1+0xef8], R16 ;  /* 0x000ef81001007387 */ /* 0x0003e20000100800 */
[----:B------:R-:W-:-:S05]  /*287d0*/  MOV R7, R16 ;  /* 0x0000001000077202 */ /* 0x000fca0000000f00 */
[----:B------:R3:W-:Y:S02]  /*287e0*/  LDGSTS.E [R5+0x11400], desc[UR8][R6.64], P2 ;  /* 0x1140000006057fae */ /* 0x0007e40009121848 */
[----:B---3--:R-:W-:Y:S01]  /*287f0*/  IMAD.MOV.U32 R6, RZ, RZ, R10 ;  /* 0x000000ffff067224 */ /* 0x008fe200078e000a */
[----:B--2---:R-:W-:-:S05]  /*28800*/  IADD3.X R14, R14, R0, RZ, P5, !PT ;  /* 0x000000000e0e7210 */ /* 0x004fca0002ffe4ff */
[----:B------:R2:W-:Y:S01]  /*28810*/  STL [R1+0xf00], R14 ;  /* 0x000f000e01007387 */ /* 0x0005e20000100800 */
[-C--:B------:R-:W-:Y:S02]  /*28820*/  IADD3 R54, P6, R54, R2.reuse, RZ ;  /* 0x0000000236367210 */ /* 0x080fe40007fde0ff */
[----:B------:R-:W-:-:S03]  /*28830*/  IADD3 R11, P5, R11, R2, RZ ;  /* 0x000000020b0b7210 */ /* 0x000fc60007fbe0ff */
[----:B------:R-:W-:Y:S04]  /*28840*/  STL [R1+0xeac], R54 ;  /* 0x000eac3601007387 */ /* 0x000fe80000100800 */
[----:B----4-:R-:W3:Y:S04]  /*28850*/  LDL.LU R17, [R1+0x45c] ;  /* 0x00045c0001117983 */ /* 0x010ee80000300800 */
[----:B------:R4:W-:Y:S04]  /*28860*/  STL [R1+0xeb4], R11 ;  /* 0x000eb40b01007387 */ /* 0x0009e80000100800 */
[----:B-1----:R-:W3:Y:S01]  /*28870*/  LDL.LU R16, [R1+0x460] ;  /* 0x0004600001107983 */ /* 0x002ee20000300800 */
[----:B------:R-:W-:-:S03]  /*28880*/  MOV R7, R14 ;  /* 0x0000000e00077202 */ /* 0x000fc60000000f00 */
[----:B------:R-:W3:Y:S04]  /*28890*/  LDL.LU R52, [R1+0x464] ;  /* 0x0004640001347983 */ /* 0x000ee80000300800 */
[----:B------:R-:W3:Y:S04]  /*288a0*/  LDL.LU R51, [R1+0x468] ;  /* 0x0004680001337983 */ /* 0x000ee80000300800 */
[----:B------:R-:W3:Y:S04]  /*288b0*/  LDL.LU R15, [R1+0x49c] ;  /* 0x00049c00010f7983 */ /* 0x000ee80000300800 */
[----:B--2---:R-:W2:Y:S04]  /*288c0*/  LDL.LU R14, [R1+0x4a0] ;  /* 0x0004a000010e7983 */ /* 0x004ea80000300800 */
[----:B------:R-:W2:Y:S01]  /*288d0*/  LDL.LU R10, [R1+0x4a8] ;  /* 0x0004a800010a7983 */ /* 0x000ea20000300800 */
[----:B------:R-:W-:Y:S01]  /*288e0*/  IMAD.X R55, R55, 0x1, R0, P6 ;  /* 0x0000000137377824 */ /* 0x000fe200030e0600 */
[----:B------:R-:W-:-:S02]  /*288f0*/  IADD3.X R53, R53, R0, RZ, P5, !PT ;  /* 0x0000000035357210 */ /* 0x000fc40002ffe4ff */
[----:B------:R1:W-:Y:S01]  /*28900*/  LDGSTS.E [R5+0x11480], desc[UR8][R6.64], P2 ;  /* 0x1148000006057fae */ /* 0x0003e20009121848 */
[----:B------:R-:W-:-:S03]  /*28910*/  IADD3 R48, P6, R48, R2, RZ ;  /* 0x0000000230307210 */ /* 0x000fc60007fde0ff */
[----:B------:R-:W-:Y:S01]  /*28920*/  STL [R1+0xea8], R55 ;  /* 0x000ea83701007387 */ /* 0x000fe20000100800 */
[----:B-1----:R-:W-:Y:S01]  /*28930*/  IMAD.MOV.U32 R6, RZ, RZ, R54 ;  /* 0x000000ffff067224 */ /* 0x002fe200078e0036 */
[----:B------:R-:W-:Y:S02]  /*28940*/  MOV R7, R55 ;  /* 0x0000003700077202 */ /* 0x000fe40000000f00 */
[----:B------:R-:W-:Y:S04]  /*28950*/  STL [R1+0xeb0], R53 ;  /* 0x000eb03501007387 */ /* 0x000fe80000100800 */
[----:B------:R1:W-:Y:S04]  /*28960*/  LDGSTS.E [R5+0x11800], desc[UR8][R6.64], P4 ;  /* 0x1180000006057fae */ /* 0x0003e8000a121848 */
[----:B------:R-:W-:Y:S01]  /*28970*/  STL [R1+0xe6c], R48 ;  /* 0x000e6c3001007387 */ /* 0x000fe20000100800 */
        /* <DEDUP_REMOVED lines=9> */
[----:B------:R-:W-:-:S04]  /*28a10*/  IADD3 R9, P5, R9, R2, RZ ;  /* 0x0000000209097210 */ /* 0x000fc80007fbe0ff */
[----:B------:R-:W-:Y:S01]  /*28a20*/  IADD3.X R19, R19, R0, RZ, P5, !PT ;  /* 0x0000000013137210 */ /* 0x000fe20002ffe4ff */
[----:B-1----:R-:W-:Y:S01]  /*28a30*/  IMAD.MOV.U32 R6, RZ, RZ, R48 ;  /* 0x000000ffff067224 */ /* 0x002fe200078e0030 */
[----:B------:R-:W-:-:S05]  /*28a40*/  MOV R7, R49 ;  /* 0x0000003100077202 */ /* 0x000fca0000000f00 */
[----:B------:R1:W-:Y:S01]  /*28a50*/  LDGSTS.E [R5+0x11c00], desc[UR8][R6.64], P3 ;  /* 0x11c0000006057fae */ /* 0x0003e20009921848 */
[----:B------:R-:W-:Y:S02]  /*28a60*/  SEL R8, R8, RZ, !P0 ;  /* 0x000000ff08087207 */ /* 0x000fe40004000000 */
[----:B------:R-:W-:Y:S01]  /*28a70*/  ISETP.GT.AND P5, PT, R4, 0x28, PT ;  /* 0x000000280400780c */ /* 0x000fe20003fa4270 */
[----:B------:R1:W-:Y:S01]  /*28a80*/  STL [R1+0xe68], R49 ;  /* 0x000e683101007387 */ /* 0x0003e20000100800 */
[----:B------:R-:W-:Y:S01]  /*28a90*/  ISETP.NE.U32.AND P4, PT, R8, RZ, PT ;  /* 0x000000ff0800720c */ /* 0x000fe20003f85070 */
[----:B-1----:R-:W-:Y:S01]  /*28aa0*/  IMAD.MOV.U32 R6, RZ, RZ, R9 ;  /* 0x000000ffff067224 */ /* 0x002fe200078e0009 */
[----:B------:R-:W-:Y:S01]  /*28ab0*/  MOV R7, R19 ;  /* 0x0000001300077202 */ /* 0x000fe20000000f00 */
[----:B------:R1:W-:Y:S01]  /*28ac0*/  STL [R1+0xe74], R9 ;  /* 0x000e740901007387 */ /* 0x0003e20000100800 */
[----:B------:R-:W-:-:S03]  /*28ad0*/  SEL R8, RZ, 0x4, !P5 ;  /* 0x00000004ff087807 */ /* 0x000fc60006800000 */
[----:B------:R1:W-:Y:S04]  /*28ae0*/  LDGSTS.E [R5+0x11c80], desc[UR8][R6.64], P3 ;  /* 0x11c8000006057fae */ /* 0x0003e80009921848 */
[----:B------:R-:W-:Y:S04]  /*28af0*/  STL [R1+0xe70], R19 ;  /* 0x000e701301007387 */ /* 0x000fe80000100800 */
[----:B------:R-:W4:Y:S04]  /*28b00*/  LDL.LU R49, [R1+0x4dc] ;  /* 0x0004dc0001317983 */ /* 0x000f280000300800 */
[----:B------:R-:W4:Y:S04]  /*28b10*/  LDL.LU R48, [R1+0x4e0] ;  /* 0x0004e00001307983 */ /* 0x000f280000300800 */
[----:B-1----:R-:W4:Y:S01]  /*28b20*/  LDL.LU R9, [R1+0x4e8] ;  /* 0x0004e80001097983 */ /* 0x002f220000300800 */
[----:B------:R-:W-:-:S02]  /*28b30*/  SEL R6, R8, RZ, !P0 ;  /* 0x000000ff08067207 */ /* 0x000fc40004000000 */
[----:B---3--:R-:W-:-:S05]  /*28b40*/  IADD3 R16, P3, R16, R2, RZ ;  /* 0x0000000210107210 */ /* 0x008fca0007f7e0ff */
[----:B------:R-:W-:Y:S01]  /*28b50*/  IMAD.X R17, R17, 0x1, R0, P3 ;  /* 0x0000000111117824 */ /* 0x000fe200018e0600 */
[----:B------:R-:W-:Y:S01]  /*28b60*/  IADD3 R51, P5, R51, R2, RZ ;  /* 0x0000000233337210 */ /* 0x000fe20007fbe0ff */
[----:B------:R-:W-:Y:S03]  /*28b70*/  STL [R1+0x460], R16 ;  /* 0x0004601001007387 */ /* 0x000fe60000100800 */
[----:B------:R-:W-:Y:S02]  /*28b80*/  IADD3.X R52, R52, R0, RZ, P5, !PT ;  /* 0x0000000034347210 */ /* 0x000fe40002ffe4ff */
[-C--:B--2---:R-:W-:Y:S01]  /*28b90*/  IADD3 R14, P6, R14, R2.reuse, RZ ;  /* 0x000000020e0e7210 */ /* 0x084fe20007fde0ff */
        /* <DEDUP_REMOVED lines=12> */
[----:B------:R-:W3:Y:S04]  /*28c60*/  LDL.LU R19, [R1+0x520] ;  /* 0x0005200001137983 */ /* 0x000ee80000300800 */
[----:B------:R-:W3:Y:S04]  /*28c70*/  LDL.LU R16, [R1+0x528] ;  /* 0x0005280001107983 */ /* 0x000ee80000300800 */
[----:B------:R1:W-:Y:S01]  /*28c80*/  LDGSTS.E [R5+0x12000], desc[UR8][R6.64], P2 ;  /* 0x1200000006057fae */ /* 0x0003e20009121848 */
[----:B----4-:R-:W-:-:S05]  /*28c90*/  IADD3.X R11, R11, R0, RZ, P5, !PT ;  /* 0x000000000b0b7210 */ /* 0x010fca0002ffe4ff */
[----:B------:R4:W-:Y:S01]  /*28ca0*/  STL [R1+0x4a4], R11 ;  /* 0x0004a40b01007387 */ /* 0x0009e20000100800 */
[----:B-1----:R-:W-:Y:S01]  /*28cb0*/  MOV R6, R51 ;  /* 0x0000003300067202 */ /* 0x002fe20000000f00 */
[----:B------:R-:W-:Y:S02]  /*28cc0*/  IMAD.MOV.U32 R7, RZ, RZ, R52 ;  /* 0x000000ffff077224 */ /* 0x000fe400078e0034 */
[----:B------:R-:W3:Y:S04]  /*28cd0*/  LDL.LU R54, [R1+0x51c] ;  /* 0x00051c0001367983 */ /* 0x000ee80000300800 */
[----:B------:R1:W-:Y:S04]  /*28ce0*/  LDGSTS.E [R5+0x12080], desc[UR8][R6.64], P2 ;  /* 0x1208000006057fae */ /* 0x0003e80009121848 */
[----:B------:R-:W3:Y:S01]  /*28cf0*/  LDL.LU R53, [R1+0x524] ;  /* 0x0005240001357983 */ /* 0x000ee20000300800 */
[----:B-1----:R-:W-:Y:S01]  /*28d00*/  MOV R7, R15 ;  /* 0x0000000f00077202 */ /* 0x002fe20000000f00 */
[----:B------:R-:W-:-:S02]  /*28d10*/  IMAD.MOV.U32 R6, RZ, RZ, R14 ;  /* 0x000000ffff067224 */ /* 0x000fc400078e000e */
[----:B------:R-:W3:Y:S04]  /*28d20*/  LDL.LU R15, [R1+0x55c] ;  /* 0x00055c00010f7983 */ /* 0x000ee80000300800 */
[----:B------:R-:W3:Y:S01]  /*28d30*/  LDL.LU R14, [R1+0x560] ;  /* 0x00056000010e7983 */ /* 0x000ee20000300800 */
[----:B------:R-:W-:-:S03]  /*28d40*/  ISETP.GT.AND P2, PT, R4, 0x2c, PT ;  /* 0x0000002c0400780c */ /* 0x000fc60003f44270 */
[----:B------:R1:W-:Y:S01]  /*28d50*/  LDGSTS.E [R5+0x12400], desc[UR8][R6.64], P4 ;  /* 0x1240000006057fae */ /* 0x0003e2000a121848 */
[C---:B------:R-:W-:Y:S01]  /*28d60*/  ISETP.GT.AND P5, PT, R4.reuse, 0x30, PT ;  /* 0x000000300400780c */ /* 0x040fe20003fa4270 */
[----:B-1----:R-:W-:Y:S01]  /*28d70*/  IMAD.MOV.U32 R6, RZ, RZ, R10 ;  /* 0x000000ffff067224 */ /* 0x002fe200078e000a */
[----:B------:R-:W-:Y:S02]  /*28d80*/  MOV R7, R11 ;  /* 0x0000000b00077202 */ /* 0x000fe40000000f00 */
[----:B----4-:R-:W4:Y:S04]  /*28d90*/  LDL.LU R11, [R1+0x564] ;  /* 0x00056400010b7983 */ /* 0x010f280000300800 */
[----:B------:R1:W-:Y:S01]  /*28da0*/  LDGSTS.E [R5+0x12480], desc[UR8][R6.64], P4 ;  /* 0x1248000006057fae */ /* 0x0003e2000a121848 */
[----:B------:R-:W-:-:S03]  /*28db0*/  ISETP.GT.AND P6, PT, R4, 0x34, PT ;  /* 0x000000340400780c */ /* 0x000fc60003fc4270 */
[----:B------:R-:W4:Y:S01]  /*28dc0*/  LDL.LU R10, [R1+0x568] ;  /* 0x00056800010a7983 */ /* 0x000f220000300800 */
[----:B-1----:R-:W-:Y:S02]  /*28dd0*/  SEL R6, RZ, 0x4, !P2 ;  /* 0x00000004ff067807 */ /* 0x002fe40005000000 */
[-C--:B------:R-:W-:Y:S02]  /*28de0*/  IADD3 R48, P2, R48, R2.reuse, RZ ;  /* 0x0000000230307210 */ /* 0x080fe40007f5e0ff */
[----:B------:R-:W-:Y:S02]  /*28df0*/  SEL R7, RZ, 0x4, !P5 ;  /* 0x00000004ff077807 */ /* 0x000fe40006800000 */
[----:B------:R-:W-:Y:S01]  /*28e00*/  IADD3 R9, P5, R9, R2, RZ ;  /* 0x0000000209097210 */ /* 0x000fe20007fbe0ff */
[----:B------:R-:W-:Y:S01]  /*28e10*/  IMAD.X R49, R49, 0x1, R0, P2 ;  /* 0x0000000131317824 */ /* 0x000fe200010e0600 */
[----:B------:R-:W-:Y:S01]  /*28e20*/  STL [R1+0x4e0], R48 ;  /* 0x0004e03001007387 */ /* 0x000fe20000100800 */
[----:B------:R-:W-:-:S02]  /*28e30*/  SEL R8, RZ, 0x4, !P6 ;  /* 0x00000004ff087807 */ /* 0x000fc40007000000 */
[----:B------:R-:W-:Y:S01]  /*28e40*/  SEL R6, R6, RZ, !P0 ;  /* 0x000000ff06067207 */ /* 0x000fe20004000000 */
[----:B------:R-:W-:Y:S01]  /*28e50*/  STL [R1+0x4e8], R9 ;  /* 0x0004e80901007387 */ /* 0x000fe20000100800 */
[----:B------:R-:W-:-:S03]  /*28e60*/  SEL R7, R7, RZ, !P0 ;  /* 0x000000ff07077207 */ /* 0x000fc60004000000 */
[----:B------:R1:W-:Y:S01]  /*28e70*/  STL [R1+0x4dc], R49 ;  /* 0x0004dc3101007387 */ /* 0x0003e20000100800 */
[----:B------:R-:W-:Y:S01]  /*28e80*/  ISETP.NE.U32.AND P4, PT, R6, RZ, PT ;  /* 0x000000ff0600720c */ /* 0x000fe20003f85070 */
[----:B------:R-:W-:Y:S01]  /*28e90*/  IMAD.MOV.U32 R6, RZ, RZ, R48 ;  /* 0x000000ffff067224 */ /* 0x000fe200078e0030 */
[----:B------:R-:W-:Y:S02]  /*28ea0*/  ISETP.NE.U32.AND P2, PT, R7, RZ, PT ;  /* 0x000000ff0700720c */ /* 0x000fe40003f45070 */
[----:B------:R-:W-:-:S05]  /*28eb0*/  MOV R7, R49 ;  /* 0x0000003100077202 */ /* 0x000fca0000000f00 */
[----:B------:R1:W-:Y:S02]  /*28ec0*/  LDGSTS.E [R5+0x12800], desc[UR8][R6.64], P3 ;  /* 0x1280000006057fae */ /* 0x0003e40009921848 */
[----:B-1----:R-:W-:Y:S01]  /*28ed0*/  IMAD.MOV.U32 R6, RZ, RZ, R9 ;  /* 0x000000ffff067224 */ /* 0x002fe200078e0009 */
[----:B--2---:R-:W-:-:S05]  /*28ee0*/  IADD3.X R17, R17, R0, RZ, P5, !PT ;  /* 0x0000000011117210 */ /* 0x004fca0002ffe4ff */
[----:B------:R1:W-:Y:S01]  /*28ef0*/  STL [R1+0x4e4], R17 ;  /* 0x0004e41101007387 */ /* 0x0003e20000100800 */
[-C--:B---3--:R-:W-:Y:S02]  /*28f00*/  IADD3 R19, P5, R19, R2.reuse, RZ ;  /* 0x0000000213137210 */ /* 0x088fe40007fbe0ff */
[----:B------:R-:W-:-:S03]  /*28f10*/  IADD3 R16, P6, R16, R2, RZ ;  /* 0x0000000210107210 */ /* 0x000fc60007fde0ff */
[----:B------:R2:W-:Y:S04]  /*28f20*/  STL [R1+0x520], R19 ;  /* 0x0005201301007387 */ /* 0x0005e80000100800 */
[----:B------:R-:W3:Y:S04]  /*28f30*/  LDL.LU R52, [R1+0x59c] ;  /* 0x00059c0001347983 */ /* 0x000ee80000300800 */
[----:B------:R2:W-:Y:S04]  /*28f40*/  STL [R1+0x528], R16 ;  /* 0x0005281001007387 */ /* 0x0005e80000100800 */
[----:B------:R-:W3:Y:S01]  /*28f50*/  LDL.LU R51, [R1+0x5a0] ;  /* 0x0005a00001337983 */ /* 0x000ee20000300800 */
[----:B------:R-:W-:-:S03]  /*28f60*/  MOV R7, R17 ;  /* 0x0000001100077202 */ /* 0x000fc60000000f00 */
[----:B------:R-:W3:Y:S04]  /*28f70*/  LDL.LU R49, [R1+0x5a4] ;  /* 0x0005a40001317983 */ /* 0x000ee80000300800 */
[----:B------:R-:W3:Y:S04]  /*28f80*/  LDL.LU R48, [R1+0x5a8] ;  /* 0x0005a80001307983 */ /* 0x000ee80000300800 */
[----:B-1----:R-:W3:Y:S01]  /*28f90*/  LDL.LU R17, [R1+0x5e0] ;  /* 0x0005e00001117983 */ /* 0x002ee20000300800 */
[----:B------:R-:W-:Y:S01]  /*28fa0*/  IMAD.X R54, R54, 0x1, R0, P5 ;  /* 0x0000000136367824 */ /* 0x000fe200028e0600 */
[----:B------:R-:W-:-:S02]  /*28fb0*/  IADD3.X R53, R53, R0, RZ, P6, !PT ;  /* 0x0000000035357210 */ /* 0x000fc400037fe4ff */
[----:B------:R1:W-:Y:S04]  /*28fc0*/  LDGSTS.E [R5+0x12880], desc[UR8][R6.64], P3 ;  /* 0x1288000006057fae */ /* 0x0003e80009921848 */
[----:B------:R-:W3:Y:S04]  /*28fd0*/  LDL.LU R9, [R1+0x5e8] ;  /* 0x0005e80001097983 */ /* 0x000ee80000300800 */
[----:B------:R-:W-:Y:S01]  /*28fe0*/  STL [R1+0x51c], R54 ;  /* 0x00051c3601007387 */ /* 0x000fe20000100800 */
[----:B------:R-:W-:Y:S01]  /*28ff0*/  IADD3 R14, P6, R14, R2, RZ ;  /* 0x000000020e0e7210 */ /* 0x000fe20007fde0ff */
[----:B-1----:R-:W-:Y:S01]  /*29000*/  IMAD.MOV.U32 R6, RZ, RZ, R19 ;  /* 0x000000ffff067224 */ /* 0x002fe200078e0013 */
[----:B------:R-:W-:Y:S01]  /*29010*/  MOV R7, R54 ;  /* 0x0000003600077202 */ /* 0x000fe20000000f00 */
[----:B------:R-:W-:Y:S04]  /*29020*/  STL [R1+0x524], R53 ;  /* 0x0005243501007387 */ /* 0x000fe80000100800 */
[----:B--2---:R-:W2:Y:S04]  /*29030*/  LDL.LU R19, [R1+0x5dc] ;  /* 0x0005dc0001137983 */ /* 0x004ea80000300800 */
[----:B------:R1:W-:Y:S04]  /*29040*/  LDGSTS.E [R5+0x12c00], desc[UR8][R6.64], P4 ;  /* 0x12c0000006057fae */ /* 0x0003e8000a121848 */
[----:B------:R-:W-:Y:S01]  /*29050*/  STL [R1+0x560], R14 ;  /* 0x0005600e01007387 */ /* 0x000fe20000100800 */
[----:B-1----:R-:W-:-:S03]  /*29060*/  MOV R6, R16 ;  /* 0x0000001000067202 */ /* 0x002fc60000000f00 */
[----:B------:R-:W2:Y:S01]  /*29070*/  LDL.LU R16, [R1+0x5e4] ;  /* 0x0005e40001107983 */ /* 0x000ea20000300800 */
[----:B------:R-:W-:Y:S02]  /*29080*/  SEL R8, R8, RZ, !P0 ;  /* 0x000000ff08087207 */ /* 0x000fe40004000000 */
[----:B------:R-:W-:Y:S01]  /*29090*/  ISETP.GT.AND P3, PT, R4, 0x38, PT ;  /* 0x000000380400780c */ /* 0x000fe20003f64270 */
[----:B------:R-:W-:Y:S01]  /*290a0*/  IMAD.MOV.U32 R7, RZ, RZ, R53 ;  /* 0x000000ffff077224 */ /* 0x000fe200078e0035 */
[----:B------:R-:W-:Y:S01]  /*290b0*/  ISETP.NE.U32.AND P5, PT, R8, RZ, PT ;  /* 0x000000ff0800720c */ /* 0x000fe20003fa5070 */
[----:B------:R-:W-:Y:S01]  /*290c0*/  IMAD.X R15, R15, 0x1, R0, P6 ;  /* 0x000000010f0f7824 */ /* 0x000fe200030e0600 */
[----:B------:R-:W-:Y:S02]  /*290d0*/  SEL R8, RZ, 0x4, !P3 ;  /* 0x00000004ff087807 */ /* 0x000fe40005800000 */
[----:B----4-:R-:W-:Y:S01]  /*290e0*/  IADD3 R10, P3, R10, R2, RZ ;  /* 0x000000020a0a7210 */ /* 0x010fe20007f7e0ff */
[----:B------:R1:W-:Y:S01]  /*290f0*/  LDGSTS.E [R5+0x12c80], desc[UR8][R6.64], P4 ;  /* 0x12c8000006057fae */ /* 0x0003e2000a121848 */
[----:B------:R-:W-:-:S02]  /*29100*/  SEL R8, R8, RZ, !P0 ;  /* 0x000000ff08087207 */ /* 0x000fc40004000000 */
[----:B------:R-:W-:Y:S01]  /*29110*/  IADD3.X R11, R11, R0, RZ, P3, !PT ;  /* 0x000000000b0b7210 */ /* 0x000fe20001ffe4ff */
[----:B------:R4:W-:Y:S01]  /*29120*/  STL [R1+0x55c], R15 ;  /* 0x00055c0f01007387 */ /* 0x0009e20000100800 */
[----:B------:R-:W-:Y:S01]  /*29130*/  ISETP.GT.AND P3, PT, R4, 0x3c, PT ;  /* 0x0000003c0400780c */ /* 0x000fe20003f64270 */
[----:B-1----:R-:W-:Y:S01]  /*29140*/  IMAD.MOV.U32 R6, RZ, RZ, R14 ;  /* 0x000000ffff067224 */ /* 0x002fe200078e000e */
[----:B------:R-:W-:Y:S01]  /*29150*/  MOV R7, R15 ;  /* 0x0000000f00077202 */ /* 0x000fe20000000f00 */
[----:B------:R-:W-:Y:S01]  /*29160*/  STL [R1+0x568], R10 ;  /* 0x0005680a01007387 */ /* 0x000fe20000100800 */
[----:B------:R-:W-:-:S03]  /*29170*/  ISETP.NE.U32.AND P4, PT, R8, RZ, PT ;  /* 0x000000ff0800720c */ /* 0x000fc60003f85070 */
[----:B------:R1:W-:Y:S01]  /*29180*/  LDGSTS.E [R5+0x13000], desc[UR8][R6.64], P2 ;  /* 0x1300000006057fae */ /* 0x0003e20009121848 */
[----:B------:R-:W-:-:S03]  /*29190*/  SEL R8, RZ, 0x4, !P3 ;  /* 0x00000004ff087807 */ /* 0x000fc60005800000 */
[----:B------:R1:W-:Y:S04]  /*291a0*/  STL [R1+0x564], R11 ;  /* 0x0005640b01007387 */ /* 0x0003e80000100800 */
[----:B----4-:R-:W4:Y:S01]  /*291b0*/  LDL.LU R15, [R1+0x61c] ;  /* 0x00061c00010f7983 */ /* 0x010f220000300800 */
[----:B-1----:R-:W-:Y:S01]  /*291c0*/  IMAD.MOV.U32 R6, RZ, RZ, R10 ;  /* 0x000000ffff067224 */ /* 0x002fe200078e000a */
[----:B------:R-:W-:Y:S02]  /*291d0*/  MOV R7, R11 ;  /* 0x0000000b00077202 */ /* 0x000fe40000000f00 */
[----:B------:R-:W4:Y:S04]  /*291e0*/  LDL.LU R14, [R1+0x620] ;  /* 0x00062000010e7983 */ /* 0x000f280000300800 */
[----:B------:R-:W4:Y:S04]  /*291f0*/  LDL.LU R11, [R1+0x624] ;  /* 0x00062400010b7983 */ /* 0x000f280000300800 */
[----:B------:R1:W-:Y:S04]  /*29200*/  LDGSTS.E [R5+0x13080], desc[UR8][R6.64], P2 ;  /* 0x1308000006057fae */ /* 0x0003e80009121848 */
[----:B------:R-:W4:Y:S01]  /*29210*/  LDL.LU R10, [R1+0x628] ;  /* 0x00062800010a7983 */ /* 0x000f220000300800 */
[----:B-1----:R-:W-:Y:S01]  /*29220*/  SEL R6, R8, RZ, !P0 ;  /* 0x000000ff08067207 */ /* 0x002fe20004000000 */
[----:B------:R-:W-:Y:S01]  /*29230*/  IMAD.MOV.U32 R56, RZ, RZ, R173 ;  /* 0x000000ffff387224 */ /* 0x000fe200078e00ad */
[----:B------:R-:W-:Y:S01]  /*29240*/  MOV R57, R172 ;  /* 0x000000ac00397202 */ /* 0x000fe20000000f00 */
[----:B------:R-:W-:Y:S01]  /*29250*/  IMAD.MOV.U32 R58, RZ, RZ, R169 ;  /* 0x000000ffff3a7224 */ /* 0x000fe200078e00a9 */
[----:B------:R-:W-:-:S07]  /*29260*/  MOV R59, R168 ;  /* 0x000000a8003b7202 */ /* 0x000fce0000000f00 */
[----:B------:R-:W-:Y:S01]  /*29270*/  HMMA.1688.F32.TF32 R168, R28, R170, R56 ;  /* 0x000000aa1ca8723c */ /* 0x000fe20000081038 */
[----:B---3--:R-:W-:-:S05]  /*29280*/  IADD3 R51, P3, R51, R2, RZ ;  /* 0x0000000233337210 */ /* 0x008fca0007f7e0ff */
[----:B------:R-:W-:Y:S01]  /*29290*/  IMAD.X R52, R52, 0x1, R0, P3 ;  /* 0x0000000134347824 */ /* 0x000fe200018e0600 */
[-C--:B------:R-:W-:Y:S01]  /*292a0*/  IADD3 R48, P2, R48, R2.reuse, RZ ;  /* 0x0000000230307210 */ /* 0x080fe20007f5e0ff */
[----:B------:R-:W-:Y:S01]  /*292b0*/  STL [R1+0x5a0], R51 ;  /* 0x0005a03301007387 */ /* 0x000fe20000100800 */
[----:B------:R-:W-:Y:S02]  /*292c0*/  IADD3 R17, P6, R17, R2, RZ ;  /* 0x0000000211117210 */ /* 0x000fe40007fde0ff */
[----:B------:R-:W-:Y:S01]  /*292d0*/  IADD3.X R49, R49, R0, RZ, P2, !PT ;  /* 0x0000000031317210 */ /* 0x000fe200017fe4ff */
[----:B------:R-:W-:Y:S04]  /*292e0*/  STL [R1+0x5a8], R48 ;  /* 0x0005a83001007387 */ /* 0x000fe80000100800 */
[----:B------:R-:W-:Y:S04]  /*292f0*/  STL [R1+0x59c], R52 ;  /* 0x00059c3401007387 */ /* 0x000fe80000100800 */
[----:B------:R1:W-:Y:S04]  /*29300*/  STL [R1+0x5e0], R17 ;  /* 0x0005e01101007387 */ /* 0x0003e80000100800 */
[----:B------:R-:W-:Y:S04]  /*29310*/  STL [R1+0x5a4], R49 ;  /* 0x0005a43101007387 */ /* 0x000fe80000100800 */
[----:B------:R-:W3:Y:S01]  /*29320*/  LDL.LU R55, [R1+0x1054] ;  /* 0x0010540001377983 */ /* 0x000ee20000300800 */
[----:B------:R-:W-:Y:S01]  /*29330*/  ISETP.NE.U32.AND P3, PT, R6, RZ, PT ;  /* 0x000000ff0600720c */ /* 0x000fe20003f65070 */
[----:B------:R-:W-:Y:S01]  /*29340*/  IMAD.MOV.U32 R7, RZ, RZ, R52 ;  /* 0x000000ffff077224 */ /* 0x000fe200078e0034 */
[----:B------:R-:W-:-:S02]  /*29350*/  MOV R6, R51 ;  /* 0x0000003300067202 */ /* 0x000fc40000000f00 */
[----:B------:R-:W-:Y:S01]  /*29360*/  IADD3 R9, P2, R9, R2, RZ ;  /* 0x0000000209097210 */ /* 0x000fe20007f5e0ff */
[----:B--2---:R-:W-:Y:S02]  /*29370*/  IMAD.X R19, R19, 0x1, R0, P6 ;  /* 0x0000000113137824 */ /* 0x004fe400030e0600 */
[----:B------:R2:W-:Y:S04]  /*29380*/  LDGSTS.E [R5+0x13400], desc[UR8][R6.64], P5 ;  /* 0x1340000006057fae */ /* 0x0005e8000a921848 */
[----:B------:R-:W-:Y:S04]  /*29390*/  STL [R1+0x5e8], R9 ;  /* 0x0005e80901007387 */ /* 0x000fe80000100800 */
[----:B------:R-:W-:Y:S01]  /*293a0*/  STL [R1+0x5dc], R19 ;  /* 0x0005dc1301007387 */ /* 0x000fe20000100800 */
[----:B--2---:R-:W-:Y:S01]  /*293b0*/  MOV R6, R48 ;  /* 0x0000003000067202 */ /* 0x004fe20000000f00 */
[----:B------:R-:W-:Y:S01]  /*293c0*/  IMAD.MOV.U32 R7, RZ, RZ, R49 ;  /* 0x000000ffff077224 */ /* 0x000fe200078e0031 */
[----:B------:R-:W-:-:S04]  /*293d0*/  IADD3.X R16, R16, R0, RZ, P2, !PT ;  /* 0x0000000010107210 */ /* 0x000fc800017fe4ff */
[----:B------:R2:W-:Y:S04]  /*293e0*/  LDGSTS.E [R5+0x13480], desc[UR8][R6.64], P5 ;  /* 0x1348000006057fae */ /* 0x0005e8000a921848 */
[----:B------:R1:W-:Y:S04]  /*293f0*/  STL [R1+0x5e4], R16 ;  /* 0x0005e41001007387 */ /* 0x0003e80000100800 */
[----:B------:R-:W3:Y:S01]  /*29400*/  LDL.LU R56, [R1+0x103c] ;  /* 0x00103c0001387983 */ /* 0x000ee20000300800 */
[----:B--2---:R-:W-:Y:S01]  /*29410*/  IMAD.MOV.U32 R6, RZ, RZ, R17 ;  /* 0x000000ffff067224 */ /* 0x004fe200078e0011 */
[----:B------:R-:W-:-:S02]  /*29420*/  MOV R7, R19 ;  /* 0x0000001300077202 */ /* 0x000fc40000000f00 */
[----:B------:R-:W2:Y:S04]  /*29430*/  LDL.LU R54, [R1+0x1034] ;  /* 0x0010340001367983 */ /* 0x000ea80000300800 */
[----:B-1----:R-:W2:Y:S04]  /*29440*/  LDL.LU R17, [R1+0x1040] ;  /* 0x0010400001117983 */ /* 0x002ea80000300800 */
[----:B------:R1:W-:Y:S04]  /*29450*/  LDGSTS.E [R5+0x13800], desc[UR8][R6.64], P4 ;  /* 0x1380000006057fae */ /* 0x0003e8000a121848 */
[----:B------:R-:W2:Y:S01]  /*29460*/  LDL.LU R53, [R1+0xffc] ;  /* 0x000ffc0001357983 */ /* 0x000ea20000300800 */
[----:B-1----:R-:W-:-:S03]  /*29470*/  MOV R7, R16 ;  /* 0x0000001000077202 */ /* 0x002fc60000000f00 */
[----:B------:R-:W2:Y:S01]  /*29480*/  LDL.LU R16, [R1+0x1008] ;  /* 0x0010080001107983 */ /* 0x000ea20000300800 */
[----:B------:R-:W-:Y:S01]  /*29490*/  IMAD.MOV.U32 R6, RZ, RZ, R9 ;  /* 0x000000ffff067224 */ /* 0x000fe200078e0009 */
[C---:B------:R-:W-:Y:S02]  /*294a0*/  ISETP.GT.AND P2, PT, R4.reuse, 0x1, PT ;  /* 0x000000010400780c */ /* 0x040fe40003f44270 */
[----:B------:R-:W-:Y:S01]  /*294b0*/  ISETP.GT.AND P5, PT, R4, 0x5, PT ;  /* 0x000000050400780c */ /* 0x000fe20003fa4270 */
[----:B------:R-:W2:Y:S04]  /*294c0*/  LDL.LU R9, [R1+0x1000] ;  /* 0x0010000001097983 */ /* 0x000ea80000300800 */
[----:B------:R1:W-:Y:S02]  /*294d0*/  LDGSTS.E [R5+0x13880], desc[UR8][R6.64], P4 ;  /* 0x1388000006057fae */ /* 0x0003e4000a121848 */
[----:B-1----:R-:W-:-:S02]  /*294e0*/  SEL R6, RZ, 0x4, !P2 ;  /* 0x00000004ff067807 */ /* 0x002fc40005000000 */
[-C--:B----4-:R-:W-:Y:S02]  /*294f0*/  IADD3 R14, P2, R14, R2.reuse, RZ ;  /* 0x000000020e0e7210 */ /* 0x090fe40007f5e0ff */
[----:B------:R-:W-:Y:S02]  /*29500*/  SEL R7, RZ, 0x4, !P5 ;  /* 0x00000004ff077807 */ /* 0x000fe40006800000 */
[----:B------:R-:W-:Y:S01]  /*29510*/  IADD3 R10, P5, R10, R2, RZ ;  /* 0x000000020a0a7210 */ /* 0x000fe20007fbe0ff */
[----:B------:R-:W-:Y:S01]  /*29520*/  IMAD.X R15, R15, 0x1, R0, P2 ;  /* 0x000000010f0f7824 */ /* 0x000fe200010e0600 */
[----:B------:R-:W-:Y:S01]  /*29530*/  SEL R7, R7, RZ, !P0 ;  /* 0x000000ff07077207 */ /* 0x000fe20004000000 */
[----:B------:R-:W-:Y:S01]  /*29540*/  STL [R1+0x620], R14 ;  /* 0x0006200e01007387 */ /* 0x000fe20000100800 */
[----:B------:R-:W-:Y:S02]  /*29550*/  SEL R6, R6, RZ, !P0 ;  /* 0x000000ff06067207 */ /* 0x000fe40004000000 */
[----:B------:R-:W-:Y:S01]  /*29560*/  ISETP.NE.U32.AND P2, PT, R7, RZ, PT ;  /* 0x000000ff0700720c */ /* 0x000fe20003f45070 */
[----:B------:R-:W-:Y:S01]  /*29570*/  STL [R1+0x628], R10 ;  /* 0x0006280a01007387 */ /* 0x000fe20000100800 */
[----:B------:R-:W-:-:S03]  /*29580*/  MOV R7, R15 ;  /* 0x0000000f00077202 */ /* 0x000fc60000000f00 */
[----:B------:R1:W-:Y:S01]  /*29590*/  STL [R1+0x61c], R15 ;  /* 0x00061c0f01007387 */ /* 0x0003e20000100800 */
[----:B------:R-:W-:Y:S01]  /*295a0*/  ISETP.NE.U32.AND P4, PT, R6, RZ, PT ;  /* 0x000000ff0600720c */ /* 0x000fe20003f85070 */
[----:B------:R-:W-:Y:S01]  /*295b0*/  IMAD.MOV.U32 R6, RZ, RZ, R14 ;  /* 0x000000ffff067224 */ /* 0x000fe200078e000e */
[----:B------:R-:W-:-:S04]  /*295c0*/  IADD3.X R11, R11, R0, RZ, P5, !PT ;  /* 0x000000000b0b7210 */ /* 0x000fc80002ffe4ff */
[----:B------:R4:W-:Y:S04]  /*295d0*/  LDGSTS.E [R5+0x13c00], desc[UR8][R6.64], P3 ;  /* 0x13c0000006057fae */ /* 0x0009e80009921848 */
[----:B-1----:R-:W2:Y:S04]  /*295e0*/  LDL.LU R15, [R1+0xff4] ;  /* 0x000ff400010f7983 */ /* 0x002ea80000300800 */
[----:B------:R1:W-:Y:S01]  /*295f0*/  STL [R1+0x624], R11 ;  /* 0x0006240b01007387 */ /* 0x0003e20000100800 */
[----:B----4-:R-:W-:Y:S02]  /*29600*/  MOV R6, R10 ;  /* 0x0000000a00067202 */ /* 0x010fe40000000f00 */
[----:B------:R-:W-:Y:S01]  /*29610*/  LOP3.LUT R69, R69, 0x1f, RZ, 0xc0, !PT ;  /* 0x0000001f45457812 */ /* 0x000fe200078ec0ff */
[----:B------:R-:W-:Y:S01]  /*29620*/  IMAD.MOV.U32 R7, RZ, RZ, R11 ;  /* 0x000000ffff077224 */ /* 0x000fe200078e000b */
[----:B------:R-:W-:-:S03]  /*29630*/  ISETP.GT.AND P6, PT, R4, 0x9, PT ;  /* 0x000000090400780c */ /* 0x000fc60003fc4270 */
[----:B------:R-:W-:Y:S01]  /*29640*/  IMAD.SHL.U32 R69, R69, 0x4, RZ ;  /* 0x0000000445457824 */ /* 0x000fe200078e00ff */
[----:B------:R-:W-:Y:S01]  /*29650*/  SEL R8, RZ, 0x4, !P6 ;  /* 0x00000004ff087807 */ /* 0x000fe20007000000 */
[----:B------:R4:W-:Y:S03]  /*29660*/  LDGSTS.E [R5+0x13c80], desc[UR8][R6.64], P3 ;  /* 0x13c8000006057fae */ /* 0x0009e60009921848 */
[----:B------:R-:W-:-:S05]  /*29670*/  LOP3.LUT R19, R69, 0x20, RZ, 0x3c, !PT ;  /* 0x0000002045137812 */ /* 0x000fca00078e3cff */
[----:B----4-:R-:W-:Y:S01]  /*29680*/  VIADD R5, R19, UR7 ;  /* 0x0000000713057c36 */ /* 0x010fe20008000000 */
[----:B---3--:R-:W-:-:S05]  /*29690*/  IADD3 R55, P5, R55, R2, RZ ;  /* 0x0000000237377210 */ /* 0x008fca0007fbe0ff */
[----:B------:R-:W-:Y:S04]  /*296a0*/  STL [R1+0x1054], R55 ;  /* 0x0010543701007387 */ /* 0x000fe80000100800 */
[----:B------:R-:W3:Y:S04]  /*296b0*/  LDL.LU R14, [R1+0xfbc] ;  /* 0x000fbc00010e7983 */ /* 0x000ee80000300800 */
[----:B------:R-:W4:Y:S04]  /*296c0*/  LDL.LU R10, [R1+0xfd8] ;  /* 0x000fd800010a7983 */ /* 0x000f280000300800 */
[----:B------:R-:W3:Y:S04]  /*296d0*/  LDL.LU R52, [R1+0xfb4] ;  /* 0x000fb40001347983 */ /* 0x000ee80000300800 */
[----:B------:R-:W3:Y:S04]  /*296e0*/  LDL.LU R51, [R1+0xfc0] ;  /* 0x000fc00001337983 */ /* 0x000ee80000300800 */
[----:B------:R-:W3:Y:S04]  /*296f0*/  LDL.LU R49, [R1+0xf7c] ;  /* 0x000f7c0001317983 */ /* 0x000ee80000300800 */
[----:B------:R-:W3:Y:S04]  /*29700*/  LDL.LU R48, [R1+0xf98] ;  /* 0x000f980001307983 */ /* 0x000ee80000300800 */
[----:B-1----:R-:W3:Y:S01]  /*29710*/  LDL.LU R11, [R1+0xf80] ;  /* 0x000f8000010b7983 */ /* 0x002ee20000300800 */
[----:B------:R-:W-:Y:S01]  /*29720*/  IADD3.X R56, R56, R0, RZ, P5, !PT ;  /* 0x0000000038387210 */ /* 0x000fe20002ffe4ff */
[----:B------:R-:W-:-:S03]  /*29730*/  IMAD.MOV.U32 R6, RZ, RZ, R55 ;  /* 0x000000ffff067224 */ /* 0x000fc600078e0037 */
[----:B------:R-:W-:-:S05]  /*29740*/  MOV R7, R56 ;  /* 0x0000003800077202 */ /* 0x000fca0000000f00 */
[----:B------:R1:W-:Y:S01]  /*29750*/  LDGSTS.E [R5+0x10100], desc[UR8][R6.64], P4 ;  /* 0x1010000006057fae */ /* 0x0003e2000a121848 */
[----:B--2---:R-:W-:-:S04]  /*29760*/  IADD3 R17, P6, R17, R2, RZ ;  /* 0x0000000211117210 */ /* 0x004fc80007fde0ff */
[----:B------:R-:W-:Y:S01]  /*29770*/  IADD3.X R54, R54, R0, RZ, P6, !PT ;  /* 0x0000000036367210 */ /* 0x000fe200037fe4ff */
[----:B------:R2:W-:Y:S04]  /*29780*/  STL [R1+0x1040], R17 ;  /* 0x0010401101007387 */ /* 0x0005e80000100800 */
[----:B------:R-:W-:Y:S01]  /*29790*/  STL [R1+0x103c], R56 ;  /* 0x00103c3801007387 */ /* 0x000fe20000100800 */
[----:B-1----:R-:W-:-:S03]  /*297a0*/  MOV R6, R17 ;  /* 0x0000001100067202 */ /* 0x002fc60000000f00 */
[----:B------:R-:W-:Y:S01]  /*297b0*/  STL [R1+0x1034], R54 ;  /* 0x0010343601007387 */ /* 0x000fe20000100800 */
[----:B------:R-:W-:-:S05]  /*297c0*/  IADD3 R16, P6, R16, R2, RZ ;  /* 0x0000000210107210 */ /* 0x000fca0007fde0ff */
[----:B------:R1:W-:Y:S04]  /*297d0*/  STL [R1+0x1008], R16 ;  /* 0x0010081001007387 */ /* 0x0003e80000100800 */
[----:B--2---:R-:W2:Y:S01]  /*297e0*/  LDL.LU R17, [R1+0xf74] ;  /* 0x000f740001117983 */ /* 0x004ea20000300800 */
[----:B------:R-:W-:Y:S01]  /*297f0*/  SEL R8, R8, RZ, !P0 ;  /* 0x000000ff08087207 */ /* 0x000fe20004000000 */
[----:B------:R-:W-:Y:S01]  /*29800*/  IMAD.MOV.U32 R7, RZ, RZ, R54 ;  /* 0x000000ffff077224 */ /* 0x000fe200078e0036 */
[----:B------:R-:W-:Y:S01]  /*29810*/  ISETP.GT.AND P5, PT, R4, 0xd, PT ;  /* 0x0000000d0400780c */ /* 0x000fe20003fa4270 */
[----:B------:R-:W-:Y:S01]  /*29820*/  IMAD.X R53, R53, 0x1, R0, P6 ;  /* 0x0000000135357824 */ /* 0x000fe200030e0600 */
[----:B------:R-:W-:Y:S02]  /*29830*/  ISETP.NE.U32.AND P3, PT, R8, RZ, PT ;  /* 0x000000ff0800720c */ /* 0x000fe40003f65070 */
[----:B------:R-:W-:Y:S01]  /*29840*/  SEL R8, RZ, 0x4, !P5 ;  /* 0x00000004ff087807 */ /* 0x000fe20006800000 */
[----:B------:R1:W-:Y:S01]  /*29850*/  LDGSTS.E [R5+0x10180], desc[UR8][R6.64], P4 ;  /* 0x1018000006057fae */ /* 0x0003e2000a121848 */
[----:B------:R-:W-:-:S02]  /*29860*/  IADD3 R9, P5, R9, R2, RZ ;  /* 0x0000000209097210 */ /* 0x000fc40007fbe0ff */
[----:B------:R-:W-:Y:S01]  /*29870*/  SEL R8, R8, RZ, !P0 ;  /* 0x000000ff08087207 */ /* 0x000fe20004000000 */
[----:B-1----:R-:W-:Y:S01]  /*29880*/  IMAD.MOV.U32 R6, RZ, RZ, R16 ;  /* 0x000000ffff067224 */ /* 0x002fe200078e0010 */
[----:B------:R-:W-:-:S05]  /*29890*/  MOV R7, R53 ;  /* 0x0000003500077202 */ /* 0x000fca0000000f00 */
[----:B------:R1:W-:Y:S01]  /*298a0*/  LDGSTS.E [R5+0x10500], desc[UR8][R6.64], P2 ;  /* 0x1050000006057fae */ /* 0x0003e20009121848 */
[----:B------:R-:W-:Y:S02]  /*298b0*/  ISETP.NE.U32.AND P4, PT, R8, RZ, PT ;  /* 0x000000ff0800720c */ /* 0x000fe40003f85070 */
[----:B------:R-:W-:Y:S01]  /*298c0*/  IADD3.X R15, R15, R0, RZ, P5, !PT ;  /* 0x000000000f0f7210 */ /* 0x000fe20002ffe4ff */
[----:B-1----:R-:W-:-:S03]  /*298d0*/  IMAD.MOV.U32 R6, RZ, RZ, R9 ;  /* 0x000000ffff067224 */ /* 0x002fc600078e0009 */
[----:B------:R-:W-:Y:S02]  /*298e0*/  MOV R7, R15 ;  /* 0x0000000f00077202 */ /* 0x000fe40000000f00 */
[----:B------:R-:W-:-:S03]  /*298f0*/  ISETP.GT.AND P5, PT, R4, 0x11, PT ;  /* 0x000000110400780c */ /* 0x000fc60003fa4270 */
[----:B------:R1:W-:Y:S01]  /*29900*/  LDGSTS.E [R5+0x10580], desc[UR8][R6.64], P2 ;  /* 0x1058000006057fae */ /* 0x0003e20009121848 */
[----:B------:R-:W-:-:S03]  /*29910*/  SEL R8, RZ, 0x4, !P5 ;  /* 0x00000004ff087807 */ /* 0x000fc60006800000 */
[----:B------:R-:W-:Y:S04]  /*29920*/  STL [R1+0xffc], R53 ;  /* 0x000ffc3501007387 */ /* 0x000fe80000100800 */
[----:B------:R-:W-:Y:S04]  /*29930*/  STL [R1+0x1000], R9 ;  /* 0x0010000901007387 */ /* 0x000fe80000100800 */
[----:B------:R1:W-:Y:S04]  /*29940*/  STL [R1+0xff4], R15 ;  /* 0x000ff40f01007387 */ /* 0x0003e80000100800 */
[----:B------:R-:W2:Y:S04]  /*29950*/  LDL.LU R16, [R1+0xf48] ;  /* 0x000f480001107983 */ /* 0x000ea80000300800 */
[----:B-1----:R-:W2:Y:S04]  /*29960*/  LDL.LU R15, [R1+0xf4c] ;  /* 0x000f4c00010f7983 */ /* 0x002ea80000300800 */
[----:B------:R-:W2:Y:S01]  /*29970*/  LDL.LU R9, [R1+0xf54] ;  /* 0x000f540001097983 */ /* 0x000ea20000300800 */
[----:B------:R-:W-:-:S02]  /*29980*/  SEL R6, R8, RZ, !P0 ;  /* 0x000000ff08067207 */ /* 0x000fc40004000000 */
[----:B----4-:R-:W-:-:S05]  /*29990*/  IADD3 R10, P2, R10, R2, RZ ;  /* 0x000000020a0a7210 */ /* 0x010fca0007f5e0ff */
[----:B---3--:R-:W-:Y:S01]  /*299a0*/  IMAD.X R14, R14, 0x1, R0, P2 ;  /* 0x000000010e0e7824 */ /* 0x008fe200010e0600 */
        /* <DEDUP_REMOVED lines=10> */
[----:B------:R3:W-:Y:S01]  /*29a50*/  STL [R1+0xfb4], R52 ;  /* 0x000fb43401007387 */ /* 0x0007e20000100800 */
[----:B------:R-:W-:-:S03]  /*29a60*/  ISETP.NE.U32.AND P2, PT, R6, RZ, PT ;  /* 0x000000ff0600720c */ /* 0x000fc60003f45070 */
[----:B-1----:R-:W4:Y:S01]  /*29a70*/  LDL.LU R14, [R1+0xf50] ;  /* 0x000f5000010e7983 */ /* 0x002f220000300800 */
[----:B------:R-:W-:-:S03]  /*29a80*/  MOV R6, R10 ;  /* 0x0000000a00067202 */ /* 0x000fc60000000f00 */
[----:B------:R1:W-:Y:S04]  /*29a90*/  STL [R1+0xf80], R11 ;  /* 0x000f800b01007387 */ /* 0x0003e80000100800 */
[----:B------:R-:W-:Y:S04]  /*29aa0*/  STL [R1+0xf7c], R49 ;  /* 0x000f7c3101007387 */ /* 0x000fe80000100800 */
[----:B------:R-:W4:Y:S04]  /*29ab0*/  LDL.LU R55, [R1+0xf0c] ;  /* 0x000f0c0001377983 */ /* 0x000f280000300800 */
[----:B------:R-:W4:Y:S04]  /*29ac0*/  LDL.LU R10, [R1+0xf14] ;  /* 0x000f1400010a7983 */ /* 0x000f280000300800 */
[----:B------:R3:W-:Y:S01]  /*29ad0*/  LDGSTS.E [R5+0x10900], desc[UR8][R6.64], P3 ;  /* 0x1090000006057fae */ /* 0x0007e20009921848 */
[----:B--2---:R-:W-:-:S05]  /*29ae0*/  IADD3.X R17, R17, R0, RZ, P5, !PT ;  /* 0x0000000011117210 */ /* 0x004fca0002ffe4ff */
[----:B------:R-:W-:Y:S04]  /*29af0*/  STL [R1+0xf74], R17 ;  /* 0x000f741101007387 */ /* 0x000fe80000100800 */
[----:B------:R-:W2:Y:S01]  /*29b00*/  LDL.LU R56, [R1+0xf08] ;  /* 0x000f080001387983 */ /* 0x000ea20000300800 */
[----:B---3--:R-:W-:-:S03]  /*29b10*/  IMAD.MOV.U32 R7, RZ, RZ, R52 ;  /* 0x000000ffff077224 */ /* 0x008fc600078e0034 */
[----:B------:R-:W3:Y:S04]  /*29b20*/  LDL.LU R54, [R1+0xf10] ;  /* 0x000f100001367983 */ /* 0x000ee80000300800 */
[----:B------:R-:W3:Y:S04]  /*29b30*/  LDL.LU R53, [R1+0xeb8] ;  /* 0x000eb80001357983 */ /* 0x000ee80000300800 */
[----:B------:R-:W3:Y:S01]  /*29b40*/  LDL.LU R52, [R1+0xebc] ;  /* 0x000ebc0001347983 */ /* 0x000ee20000300800 */
[----:B------:R-:W-:Y:S02]  /*29b50*/  MOV R6, R51 ;  /* 0x0000003300067202 */ /* 0x000fe40000000f00 */
[C---:B------:R-:W-:Y:S01]  /*29b60*/  ISETP.GT.AND P5, PT, R4.reuse, 0x19, PT ;  /* 0x000000190400780c */ /* 0x040fe20003fa4270 */
[----:B------:R-:W3:Y:S04]  /*29b70*/  LDL.LU R51, [R1+0xec0] ;  /* 0x000ec00001337983 */ /* 0x000ee80000300800 */
[----:B------:R1:W-:Y:S01]  /*29b80*/  LDGSTS.E [R5+0x10980], desc[UR8][R6.64], P3 ;  /* 0x1098000006057fae */ /* 0x0003e20009921848 */
[----:B------:R-:W-:Y:S01]  /*29b90*/  ISETP.GT.AND P3, PT, R4, 0x15, PT ;  /* 0x000000150400780c */ /* 0x000fe20003f64270 */
[----:B-1----:R-:W-:Y:S01]  /*29ba0*/  IMAD.MOV.U32 R6, RZ, RZ, R48 ;  /* 0x000000ffff067224 */ /* 0x002fe200078e0030 */
[----:B------:R-:W-:-:S05]  /*29bb0*/  MOV R7, R49 ;  /* 0x0000003100077202 */ /* 0x000fca0000000f00 */
[----:B------:R1:W-:Y:S01]  /*29bc0*/  LDGSTS.E [R5+0x10d00], desc[UR8][R6.64], P4 ;  /* 0x10d0000006057fae */ /* 0x0003e2000a121848 */
[----:B------:R-:W-:Y:S01]  /*29bd0*/  ISETP.GT.AND P6, PT, R4, 0x1d, PT ;  /* 0x0000001d0400780c */ /* 0x000fe20003fc4270 */
[----:B-1----:R-:W-:Y:S01]  /*29be0*/  IMAD.MOV.U32 R6, RZ, RZ, R11 ;  /* 0x000000ffff067224 */ /* 0x002fe200078e000b */
[----:B------:R-:W-:Y:S01]  /*29bf0*/  MOV R7, R17 ;  /* 0x0000001100077202 */ /* 0x000fe20000000f00 */
[----:B------:R-:W3:Y:S04]  /*29c00*/  LDL.LU R11, [R1+0xec4] ;  /* 0x000ec400010b7983 */ /* 0x000ee80000300800 */
[----:B------:R1:W-:Y:S01]  /*29c10*/  LDGSTS.E [R5+0x10d80], desc[UR8][R6.64], P4 ;  /* 0x10d8000006057fae */ /* 0x0003e2000a121848 */
[----:B------:R-:W-:Y:S02]  /*29c20*/  SEL R8, RZ, 0x4, !P6 ;  /* 0x00000004ff087807 */ /* 0x000fe40007000000 */
[----:B-1----:R-:W-:-:S02]  /*29c30*/  SEL R6, RZ, 0x4, !P3 ;  /* 0x00000004ff067807 */ /* 0x002fc40005800000 */
[-C--:B------:R-:W-:Y:S02]  /*29c40*/  IADD3 R15, P3, R15, R2.reuse, RZ ;  /* 0x000000020f0f7210 */ /* 0x080fe40007f7e0ff */
[----:B------:R-:W-:Y:S02]  /*29c50*/  SEL R7, RZ, 0x4, !P5 ;  /* 0x00000004ff077807 */ /* 0x000fe40006800000 */
[----:B------:R-:W-:Y:S01]  /*29c60*/  IADD3 R9, P5, R9, R2, RZ ;  /* 0x0000000209097210 */ /* 0x000fe20007fbe0ff */
[----:B------:R-:W-:Y:S01]  /*29c70*/  IMAD.X R16, R16, 0x1, R0, P3 ;  /* 0x0000000110107824 */ /* 0x000fe200018e0600 */
[----:B------:R-:W-:Y:S02]  /*29c80*/  SEL R6, R6, RZ, !P0 ;  /* 0x000000ff06067207 */ /* 0x000fe40004000000 */
[----:B------:R-:W-:Y:S01]  /*29c90*/  SEL R7, R7, RZ, !P0 ;  /* 0x000000ff07077207 */ /* 0x000fe20004000000 */
[----:B------:R-:W-:Y:S01]  /*29ca0*/  STL [R1+0xf4c], R15 ;  /* 0x000f4c0f01007387 */ /* 0x000fe20000100800 */
[----:B------:R-:W-:Y:S01]  /*29cb0*/  ISETP.NE.U32.AND P4, PT, R6, RZ, PT ;  /* 0x000000ff0600720c */ /* 0x000fe20003f85070 */
[----:B------:R-:W-:Y:S01]  /*29cc0*/  IMAD.MOV.U32 R6, RZ, RZ, R15 ;  /* 0x000000ffff067224 */ /* 0x000fe200078e000f */
[----:B------:R-:W-:Y:S01]  /*29cd0*/  ISETP.NE.U32.AND P3, PT, R7, RZ, PT ;  /* 0x000000ff0700720c */ /* 0x000fe20003f65070 */
[----:B------:R-:W-:Y:S01]  /*29ce0*/  STL [R1+0xf54], R9 ;  /* 0x000f540901007387 */ /* 0x000fe20000100800 */
[----:B------:R-:W-:-:S03]  /*29cf0*/  MOV R7, R16 ;  /* 0x0000001000077202 */ /* 0x000fc60000000f00 */
[----:B------:R1:W-:Y:S04]  /*29d00*/  STL [R1+0xf48], R16 ;  /* 0x000f481001007387 */ /* 0x0003e80000100800 */
[----:B------:R1:W-:Y:S02]  /*29d10*/  LDGSTS.E [R5+0x11100], desc[UR8][R6.64], P2 ;  /* 0x1110000006057fae */ /* 0x0003e40009121848 */
[----:B-1----:R-:W-:Y:S01]  /*29d20*/  IMAD.MOV.U32 R6, RZ, RZ, R9 ;  /* 0x000000ffff067224 */ /* 0x002fe200078e0009 */
[----:B----4-:R-:W-:-:S05]  /*29d30*/  IADD3.X R14, R14, R0, RZ, P5, !PT ;  /* 0x000000000e0e7210 */ /* 0x010fca0002ffe4ff */
[----:B------:R1:W-:Y:S01]  /*29d40*/  STL [R1+0xf50], R14 ;  /* 0x000f500e01007387 */ /* 0x0003e20000100800 */
[-C--:B------:R-:W-:Y:S02]  /*29d50*/  IADD3 R55, P6, R55, R2.reuse, RZ ;  /* 0x0000000237377210 */ /* 0x080fe40007fde0ff */
[----:B------:R-:W-:-:S03]  /*29d60*/  IADD3 R10, P5, R10, R2, RZ ;  /* 0x000000020a0a7210 */ /* 0x000fc60007fbe0ff */
[----:B------:R-:W-:Y:S01]  /*29d70*/  STL [R1+0xf0c], R55 ;  /* 0x000f0c3701007387 */ /* 0x000fe20000100800 */
[----:B------:R-:W-:-:S03]  /*29d80*/  MOV R7, R14 ;  /* 0x0000000e00077202 */ /* 0x000fc60000000f00 */
[----:B------:R-:W4:Y:S04]  /*29d90*/  LDL.LU R16, [R1+0xe78] ;  /* 0x000e780001107983 */ /* 0x000f280000300800 */
[----:B------:R3:W-:Y:S04]  /*29da0*/  STL [R1+0xf14], R10 ;  /* 0x000f140a01007387 */ /* 0x0007e80000100800 */
[----:B-1----:R-:W4:Y:S04]  /*29db0*/  LDL.LU R14, [R1+0xe7c] ;  /* 0x000e7c00010e7983 */ /* 0x002f280000300800 */
[----:B------:R-:W4:Y:S04]  /*29dc0*/  LDL.LU R49, [R1+0xe80] ;  /* 0x000e800001317983 */ /* 0x000f280000300800 */
[----:B------:R-:W4:Y:S01]  /*29dd0*/  LDL.LU R48, [R1+0xe84] ;  /* 0x000e840001307983 */ /* 0x000f220000300800 */
[----:B--2---:R-:W-:-:S03]  /*29de0*/  IMAD.X R56, R56, 0x1, R0, P6 ;  /* 0x0000000138387824 */ /* 0x004fc600030e0600 */
[----:B------:R-:W2:Y:S04]  /*29df0*/  LDL.LU R17, [R1+0x46c] ;  /* 0x00046c0001117983 */ /* 0x000ea80000300800 */
[----:B------:R-:W2:Y:S01]  /*29e00*/  LDL.LU R15, [R1+0x470] ;  /* 0x00047000010f7983 */ /* 0x000ea20000300800 */
[----:B---3--:R-:W-:-:S03]  /*29e10*/  IADD3.X R54, R54, R0, RZ, P5, !PT ;  /* 0x0000000036367210 */ /* 0x008fc60002ffe4ff */
[----:B------:R-:W3:Y:S01]  /*29e20*/  LDL.LU R9, [R1+0x478] ;  /* 0x0004780001097983 */ /* 0x000ee20000300800 */
[----:B------:R-:W-:-:S03]  /*29e30*/  IADD3 R52, P6, R52, R2, RZ ;  /* 0x0000000234347210 */ /* 0x000fc60007fde0ff */
[----:B------:R1:W-:Y:S04]  /*29e40*/  LDGSTS.E [R5+0x11180], desc[UR8][R6.64], P2 ;  /* 0x1118000006057fae */ /* 0x0003e80009121848 */
[----:B------:R-:W-:Y:S01]  /*29e50*/  STL [R1+0xf08], R56 ;  /* 0x000f083801007387 */ /* 0x000fe20000100800 */
[----:B-1----:R-:W-:Y:S01]  /*29e60*/  IMAD.MOV.U32 R6, RZ, RZ, R55 ;  /* 0x000000ffff067224 */ /* 0x002fe200078e0037 */
[----:B------:R-:W-:Y:S02]  /*29e70*/  MOV R7, R56 ;  /* 0x0000003800077202 */ /* 0x000fe40000000f00 */
[----:B------:R-:W-:Y:S04]  /*29e80*/  STL [R1+0xf10], R54 ;  /* 0x000f103601007387 */ /* 0x000fe80000100800 */
[----:B------:R1:W-:Y:S04]  /*29e90*/  LDGSTS.E [R5+0x11500], desc[UR8][R6.64], P4 ;  /* 0x1150000006057fae */ /* 0x0003e8000a121848 */
[----:B------:R-:W-:Y:S01]  /*29ea0*/  STL [R1+0xebc], R52 ;  /* 0x000ebc3401007387 */ /* 0x000fe20000100800 */
[----:B-1----:R-:W-:-:S03]  /*29eb0*/  MOV R6, R10 ;  /* 0x0000000a00067202 */ /* 0x002fc60000000f00 */
[----:B------:R-:W3:Y:S01]  /*29ec0*/  LDL.LU R10, [R1+0x474] ;  /* 0x00047400010a7983 */ /* 0x000ee20000300800 */
        /* <DEDUP_REMOVED lines=21> */
[----:B------:R3:W-:Y:S04]  /*2a020*/  STL [R1+0xec0], R51 ;  /* 0x000ec03301007387 */ /* 0x0007e80000100800 */
[----:B------:R-:W3:Y:S04]  /*2a030*/  LDL.LU R53, [R1+0x4ac] ;  /* 0x0004ac0001357983 */ /* 0x000ee80000300800 */
[----:B------:R-:W3:Y:S01]  /*2a040*/  LDL.LU R52, [R1+0x4b0] ;  /* 0x0004b00001347983 */ /* 0x000ee20000300800 */
[----:B-1----:R-:W-:-:S03]  /*2a050*/  SEL R6, R8, RZ, !P0 ;  /* 0x000000ff08067207 */ /* 0x002fc60004000000 */
[----:B------:R-:W3:Y:S01]  /*2a060*/  LDL.LU R11, [R1+0x4b8] ;  /* 0x0004b800010b7983 */ /* 0x000ee20000300800 */
[----:B----4-:R-:W-:-:S05]  /*2a070*/  IADD3 R14, P3, R14, R2, RZ ;  /* 0x000000020e0e7210 */ /* 0x010fca0007f7e0ff */
[--C-:B------:R-:W-:Y:S01]  /*2a080*/  IMAD.X R16, R16, 0x1, R0.reuse, P3 ;  /* 0x0000000110107824 */ /* 0x100fe200018e0600 */
[----:B------:R-:W-:Y:S01]  /*2a090*/  IADD3 R48, P5, R48, R2, RZ ;  /* 0x0000000230307210 */ /* 0x000fe20007fbe0ff */
[----:B------:R1:W-:Y:S03]  /*2a0a0*/  STL [R1+0xe7c], R14 ;  /* 0x000e7c0e01007387 */ /* 0x0003e60000100800 */
[----:B------:R-:W-:Y:S02]  /*2a0b0*/  IADD3.X R49, R49, R0, RZ, P5, !PT ;  /* 0x0000000031317210 */ /* 0x000fe40002ffe4ff */
[-C--:B--2---:R-:W-:Y:S01]  /*2a0c0*/  IADD3 R15, P6, R15, R2.reuse, RZ ;  /* 0x000000020f0f7210 */ /* 0x084fe20007fde0ff */
[----:B------:R-:W-:Y:S01]  /*2a0d0*/  STL [R1+0xe84], R48 ;  /* 0x000e843001007387 */ /* 0x000fe20000100800 */
[----:B------:R-:W-:Y:S02]  /*2a0e0*/  ISETP.NE.U32.AND P3, PT, R6, RZ, PT ;  /* 0x000000ff0600720c */ /* 0x000fe40003f65070 */
[----:B---3--:R-:W-:Y:S01]  /*2a0f0*/  IADD3 R9, P5, R9, R2, RZ ;  /* 0x0000000209097210 */ /* 0x008fe20007fbe0ff */
[----:B------:R2:W-:Y:S01]  /*2a100*/  STL [R1+0xe78], R16 ;  /* 0x000e781001007387 */ /* 0x0005e20000100800 */
[----:B------:R-:W-:Y:S01]  /*2a110*/  IMAD.X R17, R17, 0x1, R0, P6 ;  /* 0x0000000111117824 */ /* 0x000fe200030e0600 */
[----:B------:R-:W-:Y:S01]  /*2a120*/  MOV R6, R14 ;  /* 0x0000000e00067202 */ /* 0x000fe20000000f00 */
[----:B------:R-:W-:Y:S01]  /*2a130*/  IMAD.MOV.U32 R7, RZ, RZ, R16 ;  /* 0x000000ffff077224 */ /* 0x000fe200078e0010 */
[----:B------:R-:W-:Y:S04]  /*2a140*/  STL [R1+0x470], R15 ;  /* 0x0004700f01007387 */ /* 0x000fe80000100800 */
[----:B------:R3:W-:Y:S04]  /*2a150*/  STL [R1+0xe80], R49 ;  /* 0x000e803101007387 */ /* 0x0007e80000100800 */
[----:B------:R-:W4:Y:S04]  /*2a160*/  LDL.LU R51, [R1+0x4b4] ;  /* 0x0004b40001337983 */ /* 0x000f280000300800 */
[----:B------:R-:W-:Y:S04]  /*2a170*/  STL [R1+0x478], R9 ;  /* 0x0004780901007387 */ /* 0x000fe80000100800 */
[----:B------:R3:W-:Y:S04]  /*2a180*/  STL [R1+0x46c], R17 ;  /* 0x00046c1101007387 */ /* 0x0007e80000100800 */
[----:B-1----:R-:W4:Y:S04]  /*2a190*/  LDL.LU R14, [R1+0x4f0] ;  /* 0x0004f000010e7983 */ /* 0x002f280000300800 */
[----:B------:R1:W-:Y:S04]  /*2a1a0*/  LDGSTS.E [R5+0x11d00], desc[UR8][R6.64], P2 ;  /* 0x11d0000006057fae */ /* 0x0003e80009121848 */
[----:B--2---:R-:W2:Y:S01]  /*2a1b0*/  LDL.LU R16, [R1+0x4f8] ;  /* 0x0004f80001107983 */ /* 0x004ea20000300800 */
[----:B------:R-:W-:-:S02]  /*2a1c0*/  IADD3.X R10, R10, R0, RZ, P5, !PT ;  /* 0x000000000a0a7210 */ /* 0x000fc40002ffe4ff */
[----:B-1----:R-:W-:Y:S01]  /*2a1d0*/  MOV R6, R48 ;  /* 0x0000003000067202 */ /* 0x002fe20000000f00 */
[----:B------:R-:W-:Y:S02]  /*2a1e0*/  IMAD.MOV.U32 R7, RZ, RZ, R49 ;  /* 0x000000ffff077224 */ /* 0x000fe400078e0031 */
[----:B---3--:R-:W3:Y:S04]  /*2a1f0*/  LDL.LU R49, [R1+0x4ec] ;  /* 0x0004ec0001317983 */ /* 0x008ee80000300800 */
[----:B------:R-:W3:Y:S04]  /*2a200*/  LDL.LU R48, [R1+0x4f4] ;  /* 0x0004f40001307983 */ /* 0x000ee80000300800 */
[----:B------:R1:W-:Y:S04]  /*2a210*/  LDGSTS.E [R5+0x11d80], desc[UR8][R6.64], P2 ;  /* 0x11d8000006057fae */ /* 0x0003e80009121848 */
[----:B------:R1:W-:Y:S02]  /*2a220*/  STL [R1+0x474], R10 ;  /* 0x0004740a01007387 */ /* 0x0003e40000100800 */
[----:B-1----:R-:W-:-:S02]  /*2a230*/  IMAD.MOV.U32 R6, RZ, RZ, R15 ;  /* 0x000000ffff067224 */ /* 0x002fc400078e000f */
[----:B------:R-:W3:Y:S01]  /*2a240*/  LDL.LU R15, [R1+0x530] ;  /* 0x00053000010f7983 */ /* 0x000ee20000300800 */
[----:B------:R-:W-:-:S03]  /*2a250*/  MOV R7, R17 ;  /* 0x0000001100077202 */ /* 0x000fc60000000f00 */
[----:B------:R-:W3:Y:S04]  /*2a260*/  LDL.LU R17, [R1+0x52c] ;  /* 0x00052c0001117983 */ /* 0x000ee80000300800 */
[----:B------:R1:W-:Y:S02]  /*2a270*/  LDGSTS.E [R5+0x12100], desc[UR8][R6.64], P4 ;  /* 0x1210000006057fae */ /* 0x0003e4000a121848 */
[----:B-1----:R-:W-:Y:S01]  /*2a280*/  MOV R7, R10 ;  /* 0x0000000a00077202 */ /* 0x002fe20000000f00 */
[----:B------:R-:W-:Y:S01]  /*2a290*/  IMAD.MOV.U32 R6, RZ, RZ, R9 ;  /* 0x000000ffff067224 */ /* 0x000fe200078e0009 */
[----:B------:R-:W3:Y:S04]  /*2a2a0*/  LDL.LU R10, [R1+0x534] ;  /* 0x00053400010a7983 */ /* 0x000ee80000300800 */
[----:B------:R-:W3:Y:S01]  /*2a2b0*/  LDL.LU R9, [R1+0x538] ;  /* 0x0005380001097983 */ /* 0x000ee20000300800 */
[----:B------:R-:W-:-:S02]  /*2a2c0*/  ISETP.GT.AND P2, PT, R4, 0x29, PT ;  /* 0x000000290400780c */ /* 0x000fc40003f44270 */
[C---:B------:R-:W-:Y:S01]  /*2a2d0*/  ISETP.GT.AND P5, PT, R4.reuse, 0x2d, PT ;  /* 0x0000002d0400780c */ /* 0x040fe20003fa4270 */
[----:B------:R1:W-:Y:S01]  /*2a2e0*/  LDGSTS.E [R5+0x12180], desc[UR8][R6.64], P4 ;  /* 0x1218000006057fae */ /* 0x0003e2000a121848 */
[-C--:B------:R-:W-:Y:S02]  /*2a2f0*/  IADD3 R11, P4, R11, R2.reuse, RZ ;  /* 0x000000020b0b7210 */ /* 0x080fe40007f9e0ff */
[----:B------:R-:W-:Y:S02]  /*2a300*/  ISETP.GT.AND P6, PT, R4, 0x31, PT ;  /* 0x000000310400780c */ /* 0x000fe40003fc4270 */
[----:B-1----:R-:W-:Y:S02]  /*2a310*/  SEL R6, RZ, 0x4, !P2 ;  /* 0x00000004ff067807 */ /* 0x002fe40005000000 */
[----:B------:R-:W-:Y:S02]  /*2a320*/  IADD3 R52, P2, R52, R2, RZ ;  /* 0x0000000234347210 */ /* 0x000fe40007f5e0ff */
[----:B------:R-:W-:-:S02]  /*2a330*/  SEL R7, RZ, 0x4, !P5 ;  /* 0x00000004ff077807 */ /* 0x000fc40006800000 */
[----:B------:R-:W-:Y:S01]  /*2a340*/  SEL R6, R6, RZ, !P0 ;  /* 0x000000ff06067207 */ /* 0x000fe20004000000 */
[----:B------:R-:W-:Y:S01]  /*2a350*/  IMAD.X R53, R53, 0x1, R0, P2 ;  /* 0x0000000135357824 */ /* 0x000fe200010e0600 */
[----:B------:R-:W-:Y:S02]  /*2a360*/  SEL R7, R7, RZ, !P0 ;  /* 0x000000ff07077207 */ /* 0x000fe40004000000 */
[----:B------:R-:W-:Y:S01]  /*2a370*/  ISETP.NE.U32.AND P5, PT, R6, RZ, PT ;  /* 0x000000ff0600720c */ /* 0x000fe20003fa5070 */
[----:B------:R-:W-:Y:S01]  /*2a380*/  IMAD.MOV.U32 R6, RZ, RZ, R52 ;  /* 0x000000ffff067224 */ /* 0x000fe200078e0034 */
[----:B------:R-:W-:Y:S02]  /*2a390*/  ISETP.NE.U32.AND P2, PT, R7, RZ, PT ;  /* 0x000000ff0700720c */ /* 0x000fe40003f45070 */
[----:B------:R-:W-:Y:S01]  /*2a3a0*/  MOV R7, R53 ;  /* 0x0000003500077202 */ /* 0x000fe20000000f00 */
[----:B------:R-:W-:Y:S01]  /*2a3b0*/  STL [R1+0x4b0], R52 ;  /* 0x0004b03401007387 */ /* 0x000fe20000100800 */
[----:B------:R-:W-:-:S03]  /*2a3c0*/  SEL R8, RZ, 0x4, !P6 ;  /* 0x00000004ff087807 */ /* 0x000fc60007000000 */
[----:B------:R1:W-:Y:S04]  /*2a3d0*/  STL [R1+0x4b8], R11 ;  /* 0x0004b80b01007387 */ /* 0x0003e80000100800 */
[----:B------:R3:W-:Y:S04]  /*2a3e0*/  STL [R1+0x4ac], R53 ;  /* 0x0004ac3501007387 */ /* 0x0007e80000100800 */
[----:B------:R1:W-:Y:S02]  /*2a3f0*/  LDGSTS.E [R5+0x12500], desc[UR8][R6.64], P3 ;  /* 0x1250000006057fae */ /* 0x0003e40009921848 */
[----:B-1----:R-:W-:Y:S01]  /*2a400*/  IMAD.MOV.U32 R6, RZ, RZ, R11 ;  /* 0x000000ffff067224 */ /* 0x002fe200078e000b */
[----:B------:R-:W-:-:S02]  /*2a410*/  SEL R8, R8, RZ, !P0 ;  /* 0x000000ff08087207 */ /* 0x000fc40004000000 */
[----:B----4-:R-:W-:-:S05]  /*2a420*/  IADD3.X R51, R51, R0, RZ, P4, !PT ;  /* 0x0000000033337210 */ /* 0x010fca00027fe4ff */
[----:B------:R-:W-:Y:S01]  /*2a430*/  STL [R1+0x4b4], R51 ;  /* 0x0004b43301007387 */ /* 0x000fe20000100800 */
[-C--:B------:R-:W-:Y:S02]  /*2a440*/  IADD3 R14, P4, R14, R2.reuse, RZ ;  /* 0x000000020e0e7210 */ /* 0x080fe40007f9e0ff */
[----:B------:R-:W-:Y:S02]  /*2a450*/  MOV R7, R51 ;  /* 0x0000003300077202 */ /* 0x000fe40000000f00 */
[----:B--2---:R-:W-:Y:S01]  /*2a460*/  IADD3 R16, P6, R16, R2, RZ ;  /* 0x0000000210107210 */ /* 0x004fe20007fde0ff */
[----:B------:R-:W-:Y:S04]  /*2a470*/  STL [R1+0x4f0], R14 ;  /* 0x0004f00e01007387 */ /* 0x000fe80000100800 */
[----:B------:R-:W2:Y:S01]  /*2a480*/  LDL.LU R11, [R1+0x570] ;  /* 0x00057000010b7983 */ /* 0x000ea20000300800 */
[----:B---3--:R-:W-:-:S03]  /*2a490*/  IMAD.X R49, R49, 0x1, R0, P4 ;  /* 0x0000000131317824 */ /* 0x008fc600020e0600 */
[----:B------:R-:W-:Y:S01]  /*2a4a0*/  STL [R1+0x4f8], R16 ;  /* 0x0004f81001007387 */ /* 0x000fe20000100800 */
[----:B------:R-:W-:-:S03]  /*2a4b0*/  IADD3.X R48, R48, R0, RZ, P6, !PT ;  /* 0x0000000030307210 */ /* 0x000fc600037fe4ff */
[----:B------:R-:W3:Y:S04]  /*2a4c0*/  LDL.LU R53, [R1+0x578] ;  /* 0x0005780001357983 */ /* 0x000ee80000300800 */
[----:B------:R1:W-:Y:S04]  /*2a4d0*/  STL [R1+0x4ec], R49 ;  /* 0x0004ec3101007387 */ /* 0x0003e80000100800 */
[----:B------:R-:W-:Y:S04]  /*2a4e0*/  STL [R1+0x4f4], R48 ;  /* 0x0004f43001007387 */ /* 0x000fe80000100800 */
[----:B------:R-:W4:Y:S04]  /*2a4f0*/  LDL.LU R55, [R1+0x56c] ;  /* 0x00056c0001377983 */ /* 0x000f280000300800 */
[----:B------:R1:W-:Y:S01]  /*2a500*/  LDGSTS.E [R5+0x12580], desc[UR8][R6.64], P3 ;  /* 0x1258000006057fae */ /* 0x0003e20009921848 */
[----:B------:R-:W-:-:S03]  /*2a510*/  IADD3 R15, P6, R15, R2, RZ ;  /* 0x000000020f0f7210 */ /* 0x000fc60007fde0ff */
[----:B------:R-:W4:Y:S04]  /*2a520*/  LDL.LU R54, [R1+0x574] ;  /* 0x0005740001367983 */ /* 0x000f280000300800 */
[----:B------:R-:W-:Y:S01]  /*2a530*/  STL [R1+0x530], R15 ;  /* 0x0005300f01007387 */ /* 0x000fe20000100800 */
[----:B-1----:R-:W-:-:S03]  /*2a540*/  MOV R7, R49 ;  /* 0x0000003100077202 */ /* 0x002fc60000000f00 */
[----:B------:R-:W4:Y:S01]  /*2a550*/  LDL.LU R49, [R1+0x5b0] ;  /* 0x0005b00001317983 */ /* 0x000f220000300800 */
[----:B------:R-:W-:-:S03]  /*2a560*/  IMAD.MOV.U32 R6, RZ, RZ, R14 ;  /* 0x000000ffff067224 */ /* 0x000fc600078e000e */
[----:B------:R-:W4:Y:S04]  /*2a570*/  LDL.LU R14, [R1+0x5b8] ;  /* 0x0005b800010e7983 */ /* 0x000f280000300800 */
[----:B------:R-:W4:Y:S01]  /*2a580*/  LDL.LU R52, [R1+0x5ac] ;  /* 0x0005ac0001347983 */ /* 0x000f220000300800 */
[----:B------:R-:W-:Y:S01]  /*2a590*/  ISETP.GT.AND P3, PT, R4, 0x35, PT ;  /* 0x000000350400780c */ /* 0x000fe20003f64270 */
[----:B------:R-:W-:Y:S02]  /*2a5a0*/  IMAD.X R17, R17, 0x1, R0, P6 ;  /* 0x0000000111117824 */ /* 0x000fe400030e0600 */
[----:B------:R1:W-:Y:S01]  /*2a5b0*/  LDGSTS.E [R5+0x12900], desc[UR8][R6.64], P5 ;  /* 0x1290000006057fae */ /* 0x0003e2000a921848 */
[----:B------:R-:W-:Y:S02]  /*2a5c0*/  ISETP.NE.U32.AND P4, PT, R8, RZ, PT ;  /* 0x000000ff0800720c */ /* 0x000fe40003f85070 */
[----:B------:R-:W-:-:S02]  /*2a5d0*/  SEL R8, RZ, 0x4, !P3 ;  /* 0x00000004ff087807 */ /* 0x000fc40005800000 */
[----:B------:R-:W-:Y:S01]  /*2a5e0*/  IADD3 R9, P3, R9, R2, RZ ;  /* 0x0000000209097210 */ /* 0x000fe20007f7e0ff */
[----:B------:R-:W-:Y:S01]  /*2a5f0*/  STL [R1+0x52c], R17 ;  /* 0x00052c1101007387 */ /* 0x000fe20000100800 */
[----:B-1----:R-:W-:Y:S01]  /*2a600*/  MOV R6, R16 ;  /* 0x0000001000067202 */ /* 0x002fe20000000f00 */
[----:B------:R-:W-:Y:S02]  /*2a610*/  IMAD.MOV.U32 R7, RZ, RZ, R48 ;  /* 0x000000ffff077224 */ /* 0x000fe400078e0030 */
[----:B------:R-:W4:Y:S01]  /*2a620*/  LDL.LU R16, [R1+0x5b4] ;  /* 0x0005b40001107983 */ /* 0x000f220000300800 */
[----:B------:R-:W-:-:S03]  /*2a630*/  IADD3.X R10, R10, R0, RZ, P3, !PT ;  /* 0x000000000a0a7210 */ /* 0x000fc60001ffe4ff */
[----:B------:R1:W-:Y:S04]  /*2a640*/  LDGSTS.E [R5+0x12980], desc[UR8][R6.64], P5 ;  /* 0x1298000006057fae */ /* 0x0003e8000a921848 */
[----:B------:R-:W-:Y:S01]  /*2a650*/  STL [R1+0x538], R9 ;  /* 0x0005380901007387 */ /* 0x000fe20000100800 */
[----:B-1----:R-:W-:Y:S01]  /*2a660*/  IMAD.MOV.U32 R6, RZ, RZ, R15 ;  /* 0x000000ffff067224 */ /* 0x002fe200078e000f */
[----:B------:R-:W-:Y:S02]  /*2a670*/  MOV R7, R17 ;  /* 0x0000001100077202 */ /* 0x000fe40000000f00 */
[----:B------:R1:W-:Y:S04]  /*2a680*/  STL [R1+0x534], R10 ;  /* 0x0005340a01007387 */ /* 0x0003e80000100800 */
[----:B------:R1:W-:Y:S02]  /*2a690*/  LDGSTS.E [R5+0x12d00], desc[UR8][R6.64], P2 ;  /* 0x12d0000006057fae */ /* 0x0003e40009121848 */
[----:B-1----:R-:W-:Y:S01]  /*2a6a0*/  MOV R7, R10 ;  /* 0x0000000a00077202 */ /* 0x002fe20000000f00 */
[----:B------:R-:W-:Y:S01]  /*2a6b0*/  IMAD.MOV.U32 R6, RZ, RZ, R9 ;  /* 0x000000ffff067224 */ /* 0x000fe200078e0009 */
[----:B------:R-:W4:Y:S04]  /*2a6c0*/  LDL.LU R10, [R1+0x5ec] ;  /* 0x0005ec00010a7983 */ /* 0x000f280000300800 */
[----:B------:R-:W4:Y:S04]  /*2a6d0*/  LDL.LU R9, [R1+0x5f0] ;  /* 0x0005f00001097983 */ /* 0x000f280000300800 */
[----:B------:R-:W4:Y:S04]  /*2a6e0*/  LDL.LU R51, [R1+0x5f4] ;  /* 0x0005f40001337983 */ /* 0x000f280000300800 */
[----:B------:R-:W4:Y:S04]  /*2a6f0*/  LDL.LU R15, [R1+0x5f8] ;  /* 0x0005f800010f7983 */ /* 0x000f280000300800 */
[----:B------:R-:W4:Y:S04]  /*2a700*/  LDL.LU R48, [R1+0x62c] ;  /* 0x00062c0001307983 */ /* 0x000f280000300800 */
[----:B------:R-:W4:Y:S01]  /*2a710*/  LDL.LU R17, [R1+0x630] ;  /* 0x0006300001117983 */ /* 0x000f220000300800 */
[----:B------:R-:W-:-:S02]  /*2a720*/  SEL R8, R8, RZ, !P0 ;  /* 0x000000ff08087207 */ /* 0x000fc40004000000 */
[----:B------:R-:W-:Y:S01]  /*2a730*/  ISETP.GT.AND P5, PT, R4, 0x39, PT ;  /* 0x000000390400780c */ /* 0x000fe20003fa4270 */
[----:B------:R1:W-:Y:S01]  /*2a740*/  LDGSTS.E [R5+0x12d80], desc[UR8][R6.64], P2 ;  /* 0x12d8000006057fae */ /* 0x0003e20009121848 */
[----:B------:R-:W-:Y:S02]  /*2a750*/  ISETP.NE.U32.AND P3, PT, R8, RZ, PT ;  /* 0x000000ff0800720c */ /* 0x000fe40003f65070 */
[----:B------:R-:W-:Y:S02]  /*2a760*/  SEL R8, RZ, 0x4, !P5 ;  /* 0x00000004ff087807 */ /* 0x000fe40006800000 */
[----:B------:R-:W-:Y:S02]  /*2a770*/  ISETP.GT.AND P2, PT, R4, 0x3d, PT ;  /* 0x0000003d0400780c */ /* 0x000fe40003f44270 */
[----:B-1----:R-:W-:Y:S02]  /*2a780*/  SEL R6, R8, RZ, !P0 ;  /* 0x000000ff08067207 */ /* 0x002fe40004000000 */
[----:B------:R-:W-:-:S02]  /*2a790*/  SEL R7, RZ, 0x4, !P2 ;  /* 0x00000004ff077807 */ /* 0x000fc40005000000 */
[----:B------:R-:W-:Y:S02]  /*2a7a0*/  ISETP.NE.U32.AND P2, PT, R6, RZ, PT ;  /* 0x000000ff0600720c */ /* 0x000fe40003f45070 */
[----:B------:R-:W-:Y:S02]  /*2a7b0*/  SEL R6, R7, RZ, !P0 ;  /* 0x000000ff07067207 */ /* 0x000fe40004000000 */
[-C--:B--2---:R-:W-:Y:S02]  /*2a7c0*/  IADD3 R11, P6, R11, R2.reuse, RZ ;  /* 0x000000020b0b7210 */ /* 0x084fe40007fde0ff */
[----:B---3--:R-:W-:-:S03]  /*2a7d0*/  IADD3 R53, P5, R53, R2, RZ ;  /* 0x0000000235357210 */ /* 0x008fc60007fbe0ff */
[----:B----4-:R-:W-:-:S04]  /*2a7e0*/  IMAD.X R55, R55, 0x1, R0, P6 ;  /* 0x0000000137377824 */ /* 0x010fc800030e0600 */
[----:B------:R-:W-:Y:S01]  /*2a7f0*/  IMAD.MOV.U32 R7, RZ, RZ, R55 ;  /* 0x000000ffff077224 */ /* 0x000fe200078e0037 */
[----:B------:R-:W-:Y:S02]  /*2a800*/  IADD3.X R54, R54, R0, RZ, P5, !PT ;  /* 0x0000000036367210 */ /* 0x000fe40002ffe4ff */
[----:B------:R-:W-:-:S05]  /*2a810*/  IADD3 R49, P6, R49, R2, RZ ;  /* 0x0000000231317210 */ /* 0x000fca0007fde0ff */
[----:B------:R-:W-:Y:S01]  /*2a820*/  IMAD.X R52, R52, 0x1, R0, P6 ;  /* 0x0000000134347824 */ /* 0x000fe200030e0600 */
[----:B------:R-:W-:Y:S02]  /*2a830*/  ISETP.NE.U32.AND P6, PT, R6, RZ, PT ;  /* 0x000000ff0600720c */ /* 0x000fe40003fc5070 */
[----:B------:R-:W-:-:S05]  /*2a840*/  MOV R6, R11 ;  /* 0x0000000b00067202 */ /* 0x000fca0000000f00 */
[----:B------:R1:W-:Y:S01]  /*2a850*/  LDGSTS.E [R5+0x13100], desc[UR8][R6.64], P4 ;  /* 0x1310000006057fae */ /* 0x0003e2000a121848 */
[----:B------:R-:W-:-:S03]  /*2a860*/  IADD3 R14, P5, R14, R2, RZ ;  /* 0x000000020e0e7210 */ /* 0x000fc60007fbe0ff */
[----:B------:R2:W-:Y:S01]  /*2a870*/  STL [R1+0x570], R11 ;  /* 0x0005700b01007387 */ /* 0x0005e20000100800 */
[----:B-1----:R-:W-:Y:S01]  /*2a880*/  IMAD.MOV.U32 R6, RZ, RZ, R53 ;  /* 0x000000ffff067224 */ /* 0x002fe200078e0035 */
[----:B------:R-:W-:Y:S02]  /*2a890*/  MOV R7, R54 ;  /* 0x0000003600077202 */ /* 0x000fe40000000f00 */
[----:B------:R-:W-:Y:S01]  /*2a8a0*/  STL [R1+0x578], R53 ;  /* 0x0005783501007387 */ /* 0x000fe20000100800 */
[----:B------:R-:W-:-:S03]  /*2a8b0*/  IADD3.X R16, R16, R0, RZ, P5, !PT ;  /* 0x0000000010107210 */ /* 0x000fc60002ffe4ff */
[----:B------:R1:W-:Y:S04]  /*2a8c0*/  LDGSTS.E [R5+0x13180], desc[UR8][R6.64], P4 ;  /* 0x1318000006057fae */ /* 0x0003e8000a121848 */
[----:B------:R-:W-:Y:S04]  /*2a8d0*/  STL [R1+0x56c], R55 ;  /* 0x00056c3701007387 */ /* 0x000fe80000100800 */
[----:B------:R-:W-:Y:S01]  /*2a8e0*/  STL [R1+0x5b0], R49 ;  /* 0x0005b03101007387 */ /* 0x000fe20000100800 */
[----:B-1----:R-:W-:Y:S01]  /*2a8f0*/  IMAD.MOV.U32 R6, RZ, RZ, R49 ;  /* 0x000000ffff067224 */ /* 0x002fe200078e0031 */
[----:B------:R-:W-:-:S02]  /*2a900*/  MOV R7, R52 ;  /* 0x0000003400077202 */ /* 0x000fc40000000f00 */
[----:B------:R-:W-:Y:S04]  /*2a910*/  STL [R1+0x574], R54 ;  /* 0x0005743601007387 */ /* 0x000fe80000100800 */
[----:B------:R-:W-:Y:S04]  /*2a920*/  STL [R1+0x5b8], R14 ;  /* 0x0005b80e01007387 */ /* 0x000fe80000100800 */
[----:B------:R-:W-:Y:S04]  /*2a930*/  STL [R1+0x5ac], R52 ;  /* 0x0005ac3401007387 */ /* 0x000fe80000100800 */
[----:B------:R1:W-:Y:S01]  /*2a940*/  LDGSTS.E [R5+0x13500], desc[UR8][R6.64], P3 ;  /* 0x1350000006057fae */ /* 0x0003e20009921848 */
[----:B------:R-:W-:-:S03]  /*2a950*/  ISETP.GT.AND P4, PT, R4, 0x2, PT ;  /* 0x000000020400780c */ /* 0x000fc60003f84270 */
[----:B--2---:R-:W2:Y:S04]  /*2a960*/  LDL.LU R11, [R1+0x638] ;  /* 0x00063800010b7983 */ /* 0x004ea80000300800 */
[----:B------:R3:W-:Y:S01]  /*2a970*/  STL [R1+0x5b4], R16 ;  /* 0x0005b41001007387 */ /* 0x0007e20000100800 */
[----:B-1----:R-:W-:Y:S01]  /*2a980*/  IMAD.MOV.U32 R6, RZ, RZ, R14 ;  /* 0x000000ffff067224 */ /* 0x002fe200078e000e */
[----:B------:R-:W-:Y:S02]  /*2a990*/  MOV R7, R16 ;  /* 0x0000001000077202 */ /* 0x000fe40000000f00 */
[----:B---3--:R-:W3:Y:S04]  /*2a9a0*/  LDL.LU R16, [R1+0x634] ;  /* 0x0006340001107983 */ /* 0x008ee80000300800 */
[----:B------:R1:W-:Y:S01]  /*2a9b0*/  LDGSTS.E [R5+0x13580], desc[UR8][R6.64], P3 ;  /* 0x1358000006057fae */ /* 0x0003e20009921848 */
[----:B------:R-:W-:-:S03]  /*2a9c0*/  IADD3 R9, P3, R9, R2, RZ ;  /* 0x0000000209097210 */ /* 0x000fc60007f7e0ff */
[----:B------:R-:W4:Y:S01]  /*2a9d0*/  LDL.LU R56, [R1+0x102c] ;  /* 0x00102c0001387983 */ /* 0x000f220000300800 */
[----:B------:R-:W-:-:S03]  /*2a9e0*/  IADD3 R17, P5, R17, R2, RZ ;  /* 0x0000000211117210 */ /* 0x000fc60007fbe0ff */
[----:B------:R-:W4:Y:S01]  /*2a9f0*/  LDL.LU R55, [R1+0x1038] ;  /* 0x0010380001377983 */ /* 0x000f220000300800 */
[----:B-1----:R-:W-:-:S03]  /*2aa00*/  SEL R6, RZ, 0x4, !P4 ;  /* 0x00000004ff067807 */ /* 0x002fc60006000000 */
[----:B------:R-:W4:Y:S01]  /*2aa10*/  LDL.LU R49, [R1+0x1030] ;  /* 0x0010300001317983 */ /* 0x000f220000300800 */
[----:B------:R-:W-:Y:S01]  /*2aa20*/  IADD3 R15, P4, R15, R2, RZ ;  /* 0x000000020f0f7210 */ /* 0x000fe20007f9e0ff */
[--C-:B------:R-:W-:Y:S02]  /*2aa30*/  IMAD.X R10, R10, 0x1, R0.reuse, P3 ;  /* 0x000000010a0a7824 */ /* 0x100fe400018e0600 */
[----:B------:R-:W4:Y:S01]  /*2aa40*/  LDL.LU R14, [R1+0xff8] ;  /* 0x000ff800010e7983 */ /* 0x000f220000300800 */
[----:B------:R-:W-:Y:S01]  /*2aa50*/  IADD3.X R51, R51, R0, RZ, P4, !PT ;  /* 0x0000000033337210 */ /* 0x000fe200027fe4ff */
[----:B------:R-:W-:Y:S02]  /*2aa60*/  IMAD.X R48, R48, 0x1, R0, P5 ;  /* 0x0000000130307824 */ /* 0x000fe400028e0600 */
[----:B------:R-:W-:Y:S01]  /*2aa70*/  STL [R1+0x5f0], R9 ;  /* 0x0005f00901007387 */ /* 0x000fe20000100800 */
[----:B------:R-:W-:-:S03]  /*2aa80*/  SEL R6, R6, RZ, !P0 ;  /* 0x000000ff06067207 */ /* 0x000fc60004000000 */
[----:B------:R-:W-:Y:S04]  /*2aa90*/  STL [R1+0x5f8], R15 ;  /* 0x0005f80f01007387 */ /* 0x000fe80000100800 */
[----:B------:R-:W-:Y:S01]  /*2aaa0*/  STL [R1+0x630], R17 ;  /* 0x0006301101007387 */ /* 0x000fe20000100800 */
[----:B------:R-:W-:-:S03]  /*2aab0*/  ISETP.NE.U32.AND P4, PT, R6, RZ, PT ;  /* 0x000000ff0600720c */ /* 0x000fc60003f85070 */
[----:B------:R1:W-:Y:S01]  /*2aac0*/  STL [R1+0x5ec], R10 ;  /* 0x0005ec0a01007387 */ /* 0x0003e20000100800 */
[----:B------:R-:W-:-:S03]  /*2aad0*/  MOV R6, R9 ;  /* 0x0000000900067202 */ /* 0x000fc60000000f00 */
[----:B------:R2:W-:Y:S01]  /*2aae0*/  STL [R1+0x5f4], R51 ;  /* 0x0005f43301007387 */ /* 0x0005e20000100800 */
[----:B------:R-:W-:-:S03]  /*2aaf0*/  IMAD.MOV.U32 R7, RZ, RZ, R10 ;  /* 0x000000ffff077224 */ /* 0x000fc600078e000a */
[----:B------:R-:W-:Y:S04]  /*2ab00*/  STL [R1+0x62c], R48 ;  /* 0x00062c3001007387 */ /* 0x000fe80000100800 */
[----:B------:R-:W4:Y:S04]  /*2ab10*/  LDL.LU R54, [R1+0x1024] ;  /* 0x0010240001367983 */ /* 0x000f280000300800 */
[----:B-1----:R-:W4:Y:S04]  /*2ab20*/  LDL.LU R10, [R1+0xff0] ;  /* 0x000ff000010a7983 */ /* 0x002f280000300800 */
[----:B------:R1:W-:Y:S02]  /*2ab30*/  LDGSTS.E [R5+0x13900], desc[UR8][R6.64], P2 ;  /* 0x1390000006057fae */ /* 0x0003e40009121848 */
[----:B-1----:R-:W-:-:S02]  /*2ab40*/  MOV R6, R15 ;  /* 0x0000000f00067202 */ /* 0x002fc40000000f00 */
[----:B------:R-:W4:Y:S01]  /*2ab50*/  LDL.LU R15, [R1+0xfec] ;  /* 0x000fec00010f7983 */ /* 0x000f220000300800 */
[----:B------:R-:W-:Y:S01]  /*2ab60*/  ISETP.GT.AND P3, PT, R4, 0x6, PT ;  /* 0x000000060400780c */ /* 0x000fe20003f64270 */
[----:B------:R-:W-:-:S03]  /*2ab70*/  IMAD.MOV.U32 R7, RZ, RZ, R51 ;  /* 0x000000ffff077224 */ /* 0x000fc600078e0033 */
[----:B------:R-:W-:Y:S02]  /*2ab80*/  SEL R8, RZ, 0x4, !P3 ;  /* 0x00000004ff087807 */ /* 0x000fe40005800000 */
[----:B------:R1:W-:Y:S01]  /*2ab90*/  LDGSTS.E [R5+0x13980], desc[UR8][R6.64], P2 ;  /* 0x1398000006057fae */ /* 0x0003e20009121848 */
[----:B------:R-:W-:-:S04]  /*2aba0*/  ISETP.GT.AND P5, PT, R4, 0xa, PT ;  /* 0x0000000a0400780c */ /* 0x000fc80003fa4270 */
[----:B------:R-:W-:Y:S01]  /*2abb0*/  SEL R9, RZ, 0x4, !P5 ;  /* 0x00000004ff097807 */ /* 0x000fe20006800000 */
[----:B-1----:R-:W-:Y:S01]  /*2abc0*/  IMAD.MOV.U32 R6, RZ, RZ, R17 ;  /* 0x000000ffff067224 */ /* 0x002fe200078e0011 */
[----:B------:R-:W-:-:S05]  /*2abd0*/  MOV R7, R48 ;  /* 0x0000003000077202 */ /* 0x000fca0000000f00 */
[----:B------:R1:W-:Y:S01]  /*2abe0*/  LDGSTS.E [R5+0x13d00], desc[UR8][R6.64], P6 ;  /* 0x13d0000006057fae */ /* 0x0003e2000b121848 */
[----:B------:R-:W-:Y:S02]  /*2abf0*/  SEL R8, R8, RZ, !P0 ;  /* 0x000000ff08087207 */ /* 0x000fe40004000000 */
[----:B------:R-:W-:Y:S02]  /*2ac00*/  LOP3.LUT R17, R69, 0x40, RZ, 0x3c, !PT ;  /* 0x0000004045117812 */ /* 0x000fe400078e3cff */
[----:B------:R-:W-:Y:S02]  /*2ac10*/  SEL R9, R9, RZ, !P0 ;  /* 0x000000ff09097207 */ /* 0x000fe40004000000 */
[----:B------:R-:W-:Y:S02]  /*2ac20*/  ISETP.NE.U32.AND P2, PT, R8, RZ, PT ;  /* 0x000000ff0800720c */ /* 0x000fe40003f45070 */
[----:B--2---:R-:W-:-:S05]  /*2ac30*/  IADD3 R11, P3, R11, R2, RZ ;  /* 0x000000020b0b7210 */ /* 0x004fca0007f7e0ff */
[----:B------:R2:W-:Y:S01]  /*2ac40*/  STL [R1+0x638], R11 ;  /* 0x0006380b01007387 */ /* 0x0005e20000100800 */
[----:B-1----:R-:W-:-:S03]  /*2ac50*/  IMAD.MOV.U32 R6, RZ, RZ, R11 ;  /* 0x000000ffff067224 */ /* 0x002fc600078e000b */
[----:B------:R-:W2:Y:S01]  /*2ac60*/  LDL.LU R51, [R1+0xfe4] ;  /* 0x000fe40001337983 */ /* 0x000ea20000300800 */
[----:B---3--:R-:W-:-:S04]  /*2ac70*/  IADD3.X R16, R16, R0, RZ, P3, !PT ;  /* 0x0000000010107210 */ /* 0x008fc80001ffe4ff */
[----:B------:R-:W-:Y:S01]  /*2ac80*/  MOV R7, R16 ;  /* 0x0000001000077202 */ /* 0x000fe20000000f00 */
[----:B------:R1:W-:Y:S04]  /*2ac90*/  STL [R1+0x634], R16 ;  /* 0x0006341001007387 */ /* 0x0003e80000100800 */
[----:B------:R-:W3:Y:S01]  /*2aca0*/  LDL.LU R53, [R1+0xfac] ;  /* 0x000fac0001357983 */ /* 0x000ee20000300800 */
[----:B----4-:R-:W-:-:S03]  /*2acb0*/  IADD3 R55, P5, R55, R2, RZ ;  /* 0x0000000237377210 */ /* 0x010fc60007fbe0ff */
[----:B--2---:R-:W2:Y:S04]  /*2acc0*/  LDL.LU R11, [R1+0xfb8] ;  /* 0x000fb800010b7983 */ /* 0x004ea80000300800 */
[----:B------:R-:W-:Y:S01]  /*2acd0*/  STL [R1+0x1038], R55 ;  /* 0x0010383701007387 */ /* 0x000fe20000100800 */
[----:B------:R-:W-:-:S03]  /*2ace0*/  IMAD.X R56, R56, 0x1, R0, P5 ;  /* 0x0000000138387824 */ /* 0x000fc600028e0600 */
[----:B------:R-:W4:Y:S04]  /*2acf0*/  LDL.LU R52, [R1+0xfa4] ;  /* 0x000fa40001347983 */ /* 0x000f280000300800 */
[----:B------:R1:W-:Y:S01]  /*2ad00*/  LDGSTS.E [R5+0x13d80], desc[UR8][R6.64], P6 ;  /* 0x13d8000006057fae */ /* 0x0003e2000b121848 */
[----:B------:R-:W-:-:S03]  /*2ad10*/  IADD3 R49, P6, R49, R2, RZ ;  /* 0x0000000231317210 */ /* 0x000fc60007fde0ff */
[----:B-1----:R-:W4:Y:S01]  /*2ad20*/  LDL.LU R16, [R1+0xfb0] ;  /* 0x000fb00001107983 */ /* 0x002f220000300800 */
[----:B------:R-:W-:-:S03]  /*2ad30*/  ISETP.GT.AND P5, PT, R4, 0xe, PT ;  /* 0x0000000e0400780c */ /* 0x000fc60003fa4270 */
[----:B------:R-:W4:Y:S01]  /*2ad40*/  LDL.LU R48, [R1+0xf78] ;  /* 0x000f780001307983 */ /* 0x000f220000300800 */
[----:B------:R-:W-:Y:S02]  /*2ad50*/  SEL R8, RZ, 0x4, !P5 ;  /* 0x00000004ff087807 */ /* 0x000fe40006800000 */
[----:B------:R-:W-:Y:S01]  /*2ad60*/  IADD3 R5, R17, UR7, RZ ;  /* 0x0000000711057c10 */ /* 0x000fe2000fffe0ff */
[----:B------:R-:W-:Y:S01]  /*2ad70*/  IMAD.MOV.U32 R7, RZ, RZ, R56 ;  /* 0x000000ffff077224 */ /* 0x000fe200078e0038 */
[----:B------:R-:W-:Y:S01]  /*2ad80*/  MOV R6, R55 ;  /* 0x0000003700067202 */ /* 0x000fe20000000f00 */
[----:B------:R1:W-:Y:S01]  /*2ad90*/  STL [R1+0x1030], R49 ;  /* 0x0010303101007387 */ /* 0x0003e20000100800 */
[----:B------:R-:W-:-:S03]  /*2ada0*/  ISETP.NE.U32.AND P3, PT, R9, RZ, PT ;  /* 0x000000ff0900720c */ /* 0x000fc60003f65070 */
[----:B------:R-:W-:Y:S04]  /*2adb0*/  STL [R1+0x102c], R56 ;  /* 0x00102c3801007387 */ /* 0x000fe80000100800 */
[----:B------:R1:W-:Y:S01]  /*2adc0*/  LDGSTS.E [R5+0x10200], desc[UR8][R6.64], P4 ;  /* 0x1020000006057fae */ /* 0x0003e2000a121848 */
[----:B------:R-:W-:Y:S01]  /*2add0*/  IMAD.X R54, R54, 0x1, R0, P6 ;  /* 0x0000000136367824 */ /* 0x000fe200030e0600 */
[-C--:B------:R-:W-:Y:S02]  /*2ade0*/  IADD3 R14, P6, R14, R2.reuse, RZ ;  /* 0x000000020e0e7210 */ /* 0x080fe40007fde0ff */
[----:B------:R-:W-:Y:S02]  /*2adf0*/  IADD3 R10, P5, R10, R2, RZ ;  /* 0x000000020a0a7210 */ /* 0x000fe40007fbe0ff */
[----:B------:R-:W-:Y:S04]  /*2ae00*/  STL [R1+0x1024], R54 ;  /* 0x0010243601007387 */ /* 0x000fe80000100800 */
[----:B------:R-:W4:Y:S01]  /*2ae10*/  LDL.LU R9, [R1+0xf70] ;  /* 0x000f700001097983 */ /* 0x000f220000300800 */
[----:B-1----:R-:W-:Y:S01]  /*2ae20*/  IMAD.MOV.U32 R6, RZ, RZ, R49 ;  /* 0x000000ffff067224 */ /* 0x002fe200078e0031 */
[----:B------:R-:W-:-:S02]  /*2ae30*/  MOV R7, R54 ;  /* 0x0000003600077202 */ /* 0x000fc40000000f00 */
[----:B------:R1:W-:Y:S04]  /*2ae40*/  STL [R1+0xff8], R14 ;  /* 0x000ff80e01007387 */ /* 0x0003e80000100800 */
[----:B------:R-:W-:Y:S04]  /*2ae50*/  STL [R1+0xff0], R10 ;  /* 0x000ff00a01007387 */ /* 0x000fe80000100800 */
[----:B------:R-:W4:Y:S01]  /*2ae60*/  LDL.LU R49, [R1+0xf6c] ;  /* 0x000f6c0001317983 */ /* 0x000f220000300800 */
[----:B------:R-:W-:-:S03]  /*2ae70*/  IADD3.X R15, R15, R0, RZ, P6, !PT ;  /* 0x000000000f0f7210 */ /* 0x000fc600037fe4ff */
[----:B------:R1:W-:Y:S04]  /*2ae80*/  LDGSTS.E [R5+0x10280], desc[UR8][R6.64], P4 ;  /* 0x1028000006057fae */ /* 0x0003e8000a121848 */
[----:B------:R1:W-:Y:S02]  /*2ae90*/  STL [R1+0xfec], R15 ;  /* 0x000fec0f01007387 */ /* 0x0003e40000100800 */
[----:B-1----:R-:W-:Y:S02]  /*2aea0*/  MOV R6, R14 ;  /* 0x0000000e00067202 */ /* 0x002fe40000000f00 */
[----:B------:R-:W4:Y:S01]  /*2aeb0*/  LDL.LU R14, [R1+0xf64] ;  /* 0x000f6400010e7983 */ /* 0x000f220000300800 */
[----:B------:R-:W-:-:S03]  /*2aec0*/  IMAD.MOV.U32 R7, RZ, RZ, R15 ;  /* 0x000000ffff077224 */ /* 0x000fc600078e000f */
[----:B------:R-:W4:Y:S01]  /*2aed0*/  LDL.LU R15, [R1+0xf58] ;  /* 0x000f5800010f7983 */ /* 0x000f220000300800 */
[----:B------:R-:W-:Y:S02]  /*2aee0*/  SEL R8, R8, RZ, !P0 ;  /* 0x000000ff08087207 */ /* 0x000fe40004000000 */
[----:B------:R-:W-:Y:S01]  /*2aef0*/  ISETP.GT.AND P6, PT, R4, 0x12, PT ;  /* 0x000000120400780c */ /* 0x000fe20003fc4270 */
[----:B------:R1:W-:Y:S01]  /*2af00*/  LDGSTS.E [R5+0x10600], desc[UR8][R6.64], P2 ;  /* 0x1060000006057fae */ /* 0x0003e20009121848 */
[----:B------:R-:W-:Y:S02]  /*2af10*/  ISETP.NE.U32.AND P4, PT, R8, RZ, PT ;  /* 0x000000ff0800720c */ /* 0x000fe40003f85070 */
[----:B------:R-:W-:Y:S02]  /*2af20*/  SEL R8, RZ, 0x4, !P6 ;  /* 0x00000004ff087807 */ /* 0x000fe40007000000 */
[----:B-1----:R-:W-:Y:S01]  /*2af30*/  MOV R6, R10 ;  /* 0x0000000a00067202 */ /* 0x002fe20000000f00 */
[----:B------:R-:W-:-:S04]  /*2af40*/  IMAD.X R51, R51, 0x1, R0, P5 ;  /* 0x0000000133337824 */ /* 0x000fc800028e0600 */
[----:B------:R-:W-:Y:S01]  /*2af50*/  IMAD.MOV.U32 R7, RZ, RZ, R51 ;  /* 0x000000ffff077224 */ /* 0x000fe200078e0033 */
[----:B------:R1:W-:Y:S04]  /*2af60*/  STL [R1+0xfe4], R51 ;  /* 0x000fe43301007387 */ /* 0x0003e80000100800 */
[----:B------:R3:W-:Y:S04]  /*2af70*/  LDGSTS.E [R5+0x10680], desc[UR8][R6.64], P2 ;  /* 0x1068000006057fae */ /* 0x0007e80009121848 */
[----:B------:R-:W4:Y:S04]  /*2af80*/  LDL.LU R55, [R1+0xf2c] ;  /* 0x000f2c0001377983 */ /* 0x000f280000300800 */
[----:B-1----:R-:W4:Y:S01]  /*2af90*/  LDL.LU R51, [R1+0xf30] ;  /* 0x000f300001337983 */ /* 0x002f220000300800 */
[----:B--2---:R-:W-:-:S02]  /*2afa0*/  IADD3 R11, P5, R11, R2, RZ ;  /* 0x000000020b0b7210 */ /* 0x004fc40007fbe0ff */
[----:B---3--:R-:W-:Y:S02]  /*2afb0*/  SEL R6, R8, RZ, !P0 ;  /* 0x000000ff08067207 */ /* 0x008fe40004000000 */
[----:B------:R-:W-:Y:S01]  /*2afc0*/  IADD3.X R53, R53, R0, RZ, P5, !PT ;  /* 0x0000000035357210 */ /* 0x000fe20002ffe4ff */
[----:B------:R1:W-:Y:S01]  /*2afd0*/  STL [R1+0xfb8], R11 ;  /* 0x000fb80b01007387 */ /* 0x0003e20000100800 */
[----:B------:R-:W-:Y:S02]  /*2afe0*/  ISETP.NE.U32.AND P2, PT, R6, RZ, PT ;  /* 0x000000ff0600720c */ /* 0x000fe40003f45070 */
[----:B------:R-:W-:Y:S01]  /*2aff0*/  MOV R6, R11 ;  /* 0x0000000b00067202 */ /* 0x000fe20000000f00 */
[----:B------:R-:W2:Y:S01]  /*2b000*/  LDL.LU R10, [R1+0xf18] ;  /* 0x000f1800010a7983 */ /* 0x000ea20000300800 */
[----:B----4-:R-:W-:Y:S01]  /*2b010*/  IADD3 R16, P6, R16, R2, RZ ;  /* 0x0000000210107210 */ /* 0x010fe20007fde0ff */
[----:B------:R-:W-:Y:S01]  /*2b020*/  IMAD.MOV.U32 R7, RZ, RZ, R53 ;  /* 0x000000ffff077224 */ /* 0x000fe200078e0035 */
[----:B------:R-:W-:-:S03]  /*2b030*/  ISETP.GT.AND P5, PT, R4, 0x16, PT ;  /* 0x000000160400780c */ /* 0x000fc60003fa4270 */
[----:B------:R-:W-:Y:S01]  /*2b040*/  IMAD.X R52, R52, 0x1, R0, P6 ;  /* 0x0000000134347824 */ /* 0x000fe200030e0600 */
[----:B------:R3:W-:Y:S01]  /*2b050*/  STL [R1+0xfb0], R16 ;  /* 0x000fb01001007387 */ /* 0x0007e20000100800 */
[----:B------:R-:W-:-:S03]  /*2b060*/  IADD3 R48, P6, R48, R2, RZ ;  /* 0x0000000230307210 */ /* 0x000fc60007fde0ff */
[----:B------:R-:W-:Y:S01]  /*2b070*/  STL [R1+0xfac], R53 ;  /* 0x000fac3501007387 */ /* 0x000fe20000100800 */
[----:B------:R-:W-:-:S03]  /*2b080*/  SEL R8, RZ, 0x4, !P5 ;  /* 0x00000004ff087807 */ /* 0x000fc60006800000 */
[----:B------:R-:W-:Y:S04]  /*2b090*/  STL [R1+0xfa4], R52 ;  /* 0x000fa43401007387 */ /* 0x000fe80000100800 */
[----:B------:R-:W4:Y:S04]  /*2b0a0*/  LDL.LU R54, [R1+0xf24] ;  /* 0x000f240001367983 */ /* 0x000f280000300800 */
[----:B------:R3:W-:Y:S04]  /*2b0b0*/  LDGSTS.E [R5+0x10a00], desc[UR8][R6.64], P3 ;  /* 0x10a0000006057fae */ /* 0x0007e80009921848 */
[----:B------:R3:W-:Y:S01]  /*2b0c0*/  STL [R1+0xf78], R48 ;  /* 0x000f783001007387 */ /* 0x0007e20000100800 */
[----:B------:R-:W-:-:S03]  /*2b0d0*/  IADD3 R9, P5, R9, R2, RZ ;  /* 0x0000000209097210 */ /* 0x000fc60007fbe0ff */
[----:B-1----:R-:W2:Y:S01]  /*2b0e0*/  LDL.LU R11, [R1+0xef0] ;  /* 0x000ef000010b7983 */ /* 0x002ea20000300800 */
[----:B---3--:R-:W-:Y:S01]  /*2b0f0*/  IMAD.MOV.U32 R6, RZ, RZ, R16 ;  /* 0x000000ffff067224 */ /* 0x008fe200078e0010 */
[----:B------:R-:W-:Y:S02]  /*2b100*/  MOV R7, R52 ;  /* 0x0000003400077202 */ /* 0x000fe40000000f00 */
[----:B------:R1:W-:Y:S04]  /*2b110*/  STL [R1+0xf70], R9 ;  /* 0x000f700901007387 */ /* 0x0003e80000100800 */
[----:B------:R3:W-:Y:S01]  /*2b120*/  LDGSTS.E [R5+0x10a80], desc[UR8][R6.64], P3 ;  /* 0x10a8000006057fae */ /* 0x0007e20009921848 */
[----:B------:R-:W-:-:S03]  /*2b130*/  IADD3.X R49, R49, R0, RZ, P6, !PT ;  /* 0x0000000031317210 */ /* 0x000fc600037fe4ff */
[----:B------:R-:W2:Y:S04]  /*2b140*/  LDL.LU R16, [R1+0xeec] ;  /* 0x000eec0001107983 */ /* 0x000ea80000300800 */
[----:B------:R-:W-:Y:S01]  /*2b150*/  STL [R1+0xf6c], R49 ;  /* 0x000f6c3101007387 */ /* 0x000fe20000100800 */
[----:B---3--:R-:W-:Y:S01]  /*2b160*/  MOV R6, R48 ;  /* 0x0000003000067202 */ /* 0x008fe20000000f00 */
[----:B------:R-:W-:Y:S02]  /*2b170*/  IMAD.MOV.U32 R7, RZ, RZ, R49 ;  /* 0x000000ffff077224 */ /* 0x000fe400078e0031 */
[----:B------:R-:W3:Y:S04]  /*2b180*/  LDL.LU R48, [R1+0xee4] ;  /* 0x000ee40001307983 */ /* 0x000ee80000300800 */
[----:B------:R1:W-:Y:S01]  /*2b190*/  LDGSTS.E [R5+0x10e00], desc[UR8][R6.64], P4 ;  /* 0x10e0000006057fae */ /* 0x0003e2000a121848 */
[----:B------:R-:W-:Y:S01]  /*2b1a0*/  IMAD.X R14, R14, 0x1, R0, P5 ;  /* 0x000000010e0e7824 */ /* 0x000fe200028e0600 */
[----:B------:R-:W-:-:S04]  /*2b1b0*/  IADD3 R15, P5, R15, R2, RZ ;  /* 0x000000020f0f7210 */ /* 0x000fc80007fbe0ff */
[----:B------:R1:W-:Y:S04]  /*2b1c0*/  STL [R1+0xf64], R14 ;  /* 0x000f640e01007387 */ /* 0x0003e80000100800 */
[----:B------:R-:W3:Y:S01]  /*2b1d0*/  LDL.LU R53, [R1+0xec8] ;  /* 0x000ec80001357983 */ /* 0x000ee20000300800 */
[----:B-1----:R-:W-:-:S03]  /*2b1e0*/  MOV R6, R9 ;  /* 0x0000000900067202 */ /* 0x002fc60000000f00 */
[----:B------:R-:W3:Y:S01]  /*2b1f0*/  LDL.LU R9, [R1+0xecc] ;  /* 0x000ecc0001097983 */ /* 0x000ee20000300800 */
[----:B------:R-:W-:-:S03]  /*2b200*/  IMAD.MOV.U32 R7, RZ, RZ, R14 ;  /* 0x000000ffff077224 */ /* 0x000fc600078e000e */
[----:B------:R1:W-:Y:S04]  /*2b210*/  STL [R1+0xf58], R15 ;  /* 0x000f580f01007387 */ /* 0x0003e80000100800 */
[----:B------:R-:W3:Y:S04]  /*2b220*/  LDL.LU R52, [R1+0xed0] ;  /* 0x000ed00001347983 */ /* 0x000ee80000300800 */
[----:B------:R-:W3:Y:S04]  /*2b230*/  LDL.LU R14, [R1+0xed4] ;  /* 0x000ed400010e7983 */ /* 0x000ee80000300800 */
[----:B------:R-:W3:Y:S01]  /*2b240*/  LDL.LU R49, [R1+0xe8c] ;  /* 0x000e8c0001317983 */ /* 0x000ee20000300800 */
[----:B------:R-:W-:-:S02]  /*2b250*/  SEL R8, R8, RZ, !P0 ;  /* 0x000000ff08087207 */ /* 0x000fc40004000000 */
[----:B------:R-:W-:Y:S01]  /*2b260*/  ISETP.GT.AND P6, PT, R4, 0x1a, PT ;  /* 0x0000001a0400780c */ /* 0x000fe20003fc4270 */
[----:B------:R1:W-:Y:S01]  /*2b270*/  LDGSTS.E [R5+0x10e80], desc[UR8][R6.64], P4 ;  /* 0x10e8000006057fae */ /* 0x0003e2000a121848 */
[----:B------:R-:W-:Y:S02]  /*2b280*/  ISETP.NE.U32.AND P3, PT, R8, RZ, PT ;  /* 0x000000ff0800720c */ /* 0x000fe40003f65070 */
[----:B------:R-:W-:-:S04]  /*2b290*/  SEL R8, RZ, 0x4, !P6 ;  /* 0x00000004ff087807 */ /* 0x000fc80007000000 */
[----:B-1----:R-:W-:-:S04]  /*2b2a0*/  SEL R6, R8, RZ, !P0 ;  /* 0x000000ff08067207 */ /* 0x002fc80004000000 */
[----:B------:R-:W-:Y:S02]  /*2b2b0*/  ISETP.NE.U32.AND P4, PT, R6, RZ, PT ;  /* 0x000000ff0600720c */ /* 0x000fe40003f85070 */
[----:B------:R-:W-:Y:S02]  /*2b2c0*/  MOV R6, R15 ;  /* 0x0000000f00067202 */ /* 0x000fe40000000f00 */
[----:B------:R-:W-:Y:S02]  /*2b2d0*/  IADD3.X R55, R55, R0, RZ, P5, !PT ;  /* 0x0000000037377210 */ /* 0x000fe40002ffe4ff */
[----:B------:R-:W-:Y:S02]  /*2b2e0*/  IADD3 R51, P6, R51, R2, RZ ;  /* 0x0000000233337210 */ /* 0x000fe40007fde0ff */
[----:B------:R-:W-:Y:S01]  /*2b2f0*/  ISETP.GT.AND P5, PT, R4, 0x1e, PT ;  /* 0x0000001e0400780c */ /* 0x000fe20003fa4270 */
[----:B------:R-:W-:Y:S02]  /*2b300*/  IMAD.MOV.U32 R7, RZ, RZ, R55 ;  /* 0x000000ffff077224 */ /* 0x000fe400078e0037 */
[----:B------:R1:W-:Y:S01]  /*2b310*/  STL [R1+0xf30], R51 ;  /* 0x000f303301007387 */ /* 0x0003e20000100800 */
[----:B------:R-:W-:-:S03]  /*2b320*/  SEL R8, RZ, 0x4, !P5 ;  /* 0x00000004ff087807 */ /* 0x000fc60006800000 */
[----:B------:R-:W-:Y:S04]  /*2b330*/  STL [R1+0xf2c], R55 ;  /* 0x000f2c3701007387 */ /* 0x000fe80000100800 */
[----:B------:R1:W-:Y:S01]  /*2b340*/  LDGSTS.E [R5+0x11200], desc[UR8][R6.64], P2 ;  /* 0x1120000006057fae */ /* 0x0003e20009121848 */
[----:B------:R-:W-:Y:S01]  /*2b350*/  SEL R8, R8, RZ, !P0 ;  /* 0x000000ff08087207 */ /* 0x000fe20004000000 */
[----:B-1----:R-:W-:Y:S02]  /*2b360*/  IMAD.MOV.U32 R6, RZ, RZ, R51 ;  /* 0x000000ffff067224 */ /* 0x002fe400078e0033 */
[----:B----4-:R-:W-:Y:S01]  /*2b370*/  IMAD.X R54, R54, 0x1, R0, P6 ;  /* 0x0000000136367824 */ /* 0x010fe200030e0600 */
[----:B--2---:R-:W-:-:S04]  /*2b380*/  IADD3 R10, P6, R10, R2, RZ ;  /* 0x000000020a0a7210 */ /* 0x004fc80007fde0ff */
[----:B------:R-:W-:Y:S01]  /*2b390*/  STL [R1+0xf24], R54 ;  /* 0x000f243601007387 */ /* 0x000fe20000100800 */
[----:B------:R-:W-:-:S03]  /*2b3a0*/  MOV R7, R54 ;  /* 0x0000003600077202 */ /* 0x000fc60000000f00 */
[----:B------:R-:W2:Y:S01]  /*2b3b0*/  LDL.LU R15, [R1+0xe94] ;  /* 0x000e9400010f7983 */ /* 0x000ea20000300800 */
[----:B------:R-:W-:-:S03]  /*2b3c0*/  IADD3 R11, P5, R11, R2, RZ ;  /* 0x000000020b0b7210 */ /* 0x000fc60007fbe0ff */
[----:B------:R-:W-:Y:S04]  /*2b3d0*/  STL [R1+0xf18], R10 ;  /* 0x000f180a01007387 */ /* 0x000fe80000100800 */
[----:B------:R-:W-:Y:S04]  /*2b3e0*/  STL [R1+0xef0], R11 ;  /* 0x000ef00b01007387 */ /* 0x000fe80000100800 */
[----:B------:R-:W4:Y:S04]  /*2b3f0*/  LDL.LU R51, [R1+0xe88] ;  /* 0x000e880001337983 */ /* 0x000f280000300800 */
[----:B------:R1:W-:Y:S01]  /*2b400*/  LDGSTS.E [R5+0x11280], desc[UR8][R6.64], P2 ;  /* 0x1128000006057fae */ /* 0x0003e20009121848 */
[----:B------:R-:W-:-:S02]  /*2b410*/  IADD3.X R16, R16, R0, RZ, P6, !PT ;  /* 0x0000000010107210 */ /* 0x000fc400037fe4ff */
[----:B------:R-:W-:-:S03]  /*2b420*/  ISETP.GT.AND P6, PT, R4, 0x22, PT ;  /* 0x000000220400780c */ /* 0x000fc60003fc4270 */
[----:B------:R3:W-:Y:S01]  /*2b430*/  STL [R1+0xeec], R16 ;  /* 0x000eec1001007387 */ /* 0x0007e20000100800 */
[----:B------:R-:W-:Y:S01]  /*2b440*/  ISETP.NE.U32.AND P2, PT, R8, RZ, PT ;  /* 0x000000ff0800720c */ /* 0x000fe20003f45070 */
[----:B-1----:R-:W-:Y:S01]  /*2b450*/  IMAD.MOV.U32 R7, RZ, RZ, R16 ;  /* 0x000000ffff077224 */ /* 0x002fe200078e0010 */
[----:B------:R-:W-:Y:S01]  /*2b460*/  MOV R6, R10 ;  /* 0x0000000a00067202 */ /* 0x000fe20000000f00 */
[----:B---3--:R-:W-:Y:S01]  /*2b470*/  IMAD.X R48, R48, 0x1, R0, P5 ;  /* 0x0000000130307824 */ /* 0x008fe200028e0600 */
[----:B------:R-:W3:Y:S01]  /*2b480*/  LDL.LU R16, [R1+0xe90] ;  /* 0x000e900001107983 */ /* 0x000ee20000300800 */
[----:B------:R-:W-:-:S03]  /*2b490*/  SEL R8, RZ, 0x4, !P6 ;  /* 0x00000004ff087807 */ /* 0x000fc60007000000 */
[----:B------:R-:W3:Y:S04]  /*2b4a0*/  LDL.LU R10, [R1+0x480] ;  /* 0x00048000010a7983 */ /* 0x000ee80000300800 */
[----:B------:R1:W-:Y:S04]  /*2b4b0*/  STL [R1+0xee4], R48 ;  /* 0x000ee43001007387 */ /* 0x0003e80000100800 */
[----:B------:R1:W-:Y:S01]  /*2b4c0*/  LDGSTS.E [R5+0x11600], desc[UR8][R6.64], P3 ;  /* 0x1160000006057fae */ /* 0x0003e20009921848 */
[----:B------:R-:W-:-:S03]  /*2b4d0*/  IADD3 R9, P5, R9, R2, RZ ;  /* 0x0000000209097210 */ /* 0x000fc60007fbe0ff */
[----:B------:R-:W3:Y:S01]  /*2b4e0*/  LDL.LU R55, [R1+0x47c] ;  /* 0x00047c0001377983 */ /* 0x000ee20000300800 */
[----:B------:R-:W-:Y:S02]  /*2b4f0*/  IADD3.X R53, R53, R0, RZ, P5, !PT ;  /* 0x0000000035357210 */ /* 0x000fe40002ffe4ff */
[-C--:B------:R-:W-:Y:S01]  /*2b500*/  IADD3 R14, P6, R14, R2.reuse, RZ ;  /* 0x000000020e0e7210 */ /* 0x080fe20007fde0ff */
[----:B-1----:R-:W-:Y:S01]  /*2b510*/  IMAD.MOV.U32 R7, RZ, RZ, R48 ;  /* 0x000000ffff077224 */ /* 0x002fe200078e0030 */
[----:B------:R-:W-:Y:S01]  /*2b520*/  MOV R6, R11 ;  /* 0x0000000b00067202 */ /* 0x000fe20000000f00 */
[----:B------:R-:W3:Y:S02]  /*2b530*/  LDL.LU R48, [R1+0x488] ;  /* 0x0004880001307983 */ /* 0x000ee40000300800 */
[----:B------:R-:W-:Y:S02]  /*2b540*/  IMAD.X R52, R52, 0x1, R0, P6 ;  /* 0x0000000134347824 */ /* 0x000fe400030e0600 */
[----:B------:R1:W-:Y:S04]  /*2b550*/  STL [R1+0xecc], R9 ;  /* 0x000ecc0901007387 */ /* 0x0003e80000100800 */
[----:B------:R-:W3:Y:S04]  /*2b560*/  LDL.LU R11, [R1+0x4c0] ;  /* 0x0004c000010b7983 */ /* 0x000ee80000300800 */
[----:B------:R2:W-:Y:S04]  /*2b570*/  STL [R1+0xed4], R14 ;  /* 0x000ed40e01007387 */ /* 0x0005e80000100800 */
[----:B------:R-:W-:Y:S04]  /*2b580*/  STL [R1+0xec8], R53 ;  /* 0x000ec83501007387 */ /* 0x000fe80000100800 */
[----:B------:R-:W-:Y:S04]  /*2b590*/  STL [R1+0xed0], R52 ;  /* 0x000ed03401007387 */ /* 0x000fe80000100800 */
[----:B------:R-:W3:Y:S01]  /*2b5a0*/  LDL.LU R54, [R1+0x484] ;  /* 0x0004840001367983 */ /* 0x000ee20000300800 */
[----:B------:R-:W-:-:S03]  /*2b5b0*/  IADD3 R49, P6, R49, R2, RZ ;  /* 0x0000000231317210 */ /* 0x000fc60007fde0ff */
[----:B------:R1:W-:Y:S04]  /*2b5c0*/  LDGSTS.E [R5+0x11680], desc[UR8][R6.64], P3 ;  /* 0x1168000006057fae */ /* 0x0003e80009921848 */
[----:B------:R-:W-:Y:S01]  /*2b5d0*/  STL [R1+0xe8c], R49 ;  /* 0x000e8c3101007387 */ /* 0x000fe20000100800 */
[----:B-1----:R-:W-:-:S04]  /*2b5e0*/  SEL R6, R8, RZ, !P0 ;  /* 0x000000ff08067207 */ /* 0x002fc80004000000 */
[----:B------:R-:W-:Y:S02]  /*2b5f0*/  ISETP.NE.U32.AND P3, PT, R6, RZ, PT ;  /* 0x000000ff0600720c */ /* 0x000fe40003f65070 */
[----:B------:R-:W-:Y:S02]  /*2b600*/  MOV R6, R9 ;  /* 0x0000000900067202 */ /* 0x000fe40000000f00 */
[----:B------:R-:W3:Y:S01]  /*2b610*/  LDL.LU R9, [R1+0x4c8] ;  /* 0x0004c80001097983 */ /* 0x000ee20000300800 */
[----:B------:R-:W-:Y:S01]  /*2b620*/  IMAD.MOV.U32 R7, RZ, RZ, R53 ;  /* 0x000000ffff077224 */ /* 0x000fe200078e0035 */
[----:B------:R-:W-:-:S04]  /*2b630*/  ISETP.GT.AND P5, PT, R4, 0x26, PT ;  /* 0x000000260400780c */ /* 0x000fc80003fa4270 */
[----:B------:R1:W-:Y:S01]  /*2b640*/  LDGSTS.E [R5+0x11a00], desc[UR8][R6.64], P4 ;  /* 0x11a0000006057fae */ /* 0x0003e2000a121848 */
[----:B------:R-:W-:Y:S01]  /*2b650*/  SEL R8, RZ, 0x4, !P5 ;  /* 0x00000004ff087807 */ /* 0x000fe20006800000 */
[----:B-1----:R-:W-:Y:S01]  /*2b660*/  IMAD.MOV.U32 R6, RZ, RZ, R14 ;  /* 0x000000ffff067224 */ /* 0x002fe200078e000e */
[----:B------:R-:W-:-:S05]  /*2b670*/  MOV R7, R52 ;  /* 0x0000003400077202 */ /* 0x000fca0000000f00 */
[----:B------:R1:W-:Y:S01]  /*2b680*/  LDGSTS.E [R5+0x11a80], desc[UR8][R6.64], P4 ;  /* 0x11a8000006057fae */ /* 0x0003e2000a121848 */
[----:B------:R-:W-:Y:S02]  /*2b690*/  SEL R8, R8, RZ, !P0 ;  /* 0x000000ff08087207 */ /* 0x000fe40004000000 */
[----:B-1----:R-:W-:Y:S02]  /*2b6a0*/  MOV R6, R49 ;  /* 0x0000003100067202 */ /* 0x002fe40000000f00 */
[----:B------:R-:W-:Y:S02]  /*2b6b0*/  ISETP.NE.U32.AND P4, PT, R8, RZ, PT ;  /* 0x000000ff0800720c */ /* 0x000fe40003f85070 */
[----:B--2---:R-:W-:-:S05]  /*2b6c0*/  IADD3 R15, P5, R15, R2, RZ ;  /* 0x000000020f0f7210 */ /* 0x004fca0007fbe0ff */
[----:B------:R-:W-:Y:S04]  /*2b6d0*/  STL [R1+0xe94], R15 ;  /* 0x000e940f01007387 */ /* 0x000fe80000100800 */
[----:B------:R-:W2:Y:S01]  /*2b6e0*/  LDL.LU R14, [R1+0x4bc] ;  /* 0x0004bc00010e7983 */ /* 0x000ea20000300800 */
[----:B----4-:R-:W-:-:S05]  /*2b6f0*/  IADD3.X R51, R51, R0, RZ, P6, !PT ;  /* 0x0000000033337210 */ /* 0x010fca00037fe4ff */
[----:B------:R-:W-:Y:S01]  /*2b700*/  IMAD.MOV.U32 R7, RZ, RZ, R51 ;  /* 0x000000ffff077224 */ /* 0x000fe200078e0033 */
[----:B------:R1:W-:Y:S01]  /*2b710*/  STL [R1+0xe88], R51 ;  /* 0x000e883301007387 */ /* 0x0003e20000100800 */
[----:B------:R-:W-:-:S03]  /*2b720*/  ISETP.GT.AND P6, PT, R4, 0x2a, PT ;  /* 0x0000002a0400780c */ /* 0x000fc60003fc4270 */
[----:B------:R4:W-:Y:S01]  /*2b730*/  LDGSTS.E [R5+0x11e00], desc[UR8][R6.64], P2 ;  /* 0x11e0000006057fae */ /* 0x0009e20009121848 */
[----:B------:R-:W-:-:S03]  /*2b740*/  SEL R8, RZ, 0x4, !P6 ;  /* 0x00000004ff087807 */ /* 0x000fc60007000000 */
[----:B-1----:R-:W2:Y:S01]  /*2b750*/  LDL.LU R51, [R1+0x4c4] ;  /* 0x0004c40001337983 */ /* 0x002ea20000300800 */
[----:B---3--:R-:W-:Y:S01]  /*2b760*/  IMAD.X R16, R16, 0x1, R0, P5 ;  /* 0x0000000110107824 */ /* 0x008fe200028e0600 */
[----:B------:R-:W-:-:S04]  /*2b770*/  IADD3 R10, P5, R10, R2, RZ ;  /* 0x000000020a0a7210 */ /* 0x000fc80007fbe0ff */
[----:B------:R1:W-:Y:S01]  /*2b780*/  STL [R1+0xe90], R16 ;  /* 0x000e901001007387 */ /* 0x0003e20000100800 */
[----:B----4-:R-:W-:-:S03]  /*2b790*/  IMAD.MOV.U32 R7, RZ, RZ, R16 ;  /* 0x000000ffff077224 */ /* 0x010fc600078e0010 */
[----:B------:R-:W3:Y:S01]  /*2b7a0*/  LDL.LU R53, [R1+0x4fc] ;  /* 0x0004fc0001357983 */ /* 0x000ee20000300800 */
[----:B------:R-:W-:-:S03]  /*2b7b0*/  MOV R6, R15 ;  /* 0x0000000f00067202 */ /* 0x000fc60000000f00 */
[----:B-1----:R-:W4:Y:S04]  /*2b7c0*/  LDL.LU R16, [R1+0x500] ;  /* 0x0005000001107983 */ /* 0x002f280000300800 */
[----:B------:R1:W-:Y:S04]  /*2b7d0*/  STL [R1+0x480], R10 ;  /* 0x0004800a01007387 */ /* 0x0003e80000100800 */
[----:B------:R-:W3:Y:S04]  /*2b7e0*/  LDL.LU R52, [R1+0x504] ;  /* 0x0005040001347983 */ /* 0x000ee80000300800 */
[----:B------:R-:W3:Y:S01]  /*2b7f0*/  LDL.LU R49, [R1+0x508] ;  /* 0x0005080001317983 */ /* 0x000ee20000300800 */
[----:B------:R-:W-:-:S02]  /*2b800*/  IADD3 R48, P6, R48, R2, RZ ;  /* 0x0000000230307210 */ /* 0x000fc40007fde0ff */
[----:B------:R-:W-:Y:S01]  /*2b810*/  IADD3.X R55, R55, R0, RZ, P5, !PT ;  /* 0x0000000037377210 */ /* 0x000fe20002ffe4ff */
[----:B------:R1:W-:Y:S04]  /*2b820*/  LDGSTS.E [R5+0x11e80], desc[UR8][R6.64], P2 ;  /* 0x11e8000006057fae */ /* 0x0003e80009121848 */
[----:B------:R-:W3:Y:S04]  /*2b830*/  LDL.LU R15, [R1+0x540] ;  /* 0x00054000010f7983 */ /* 0x000ee80000300800 */
[----:B------:R1:W-:Y:S02]  /*2b840*/  STL [R1+0x488], R48 ;  /* 0x0004883001007387 */ /* 0x0003e40000100800 */
[----:B-1----:R-:W-:-:S02]  /*2b850*/  SEL R6, R8, RZ, !P0 ;  /* 0x000000ff08067207 */ /* 0x002fc40004000000 */
[----:B------:R-:W-:Y:S02]  /*2b860*/  STL [R1+0x47c], R55 ;  /* 0x00047c3701007387 */ /* 0x000fe40000100800 */
[----:B------:R-:W-:Y:S01]  /*2b870*/  ISETP.NE.U32.AND P2, PT, R6, RZ, PT ;  /* 0x000000ff0600720c */ /* 0x000fe20003f45070 */
[----:B------:R-:W-:Y:S01]  /*2b880*/  IMAD.X R54, R54, 0x1, R0, P6 ;  /* 0x0000000136367824 */ /* 0x000fe200030e0600 */
[----:B------:R-:W-:-:S04]  /*2b890*/  MOV R6, R10 ;  /* 0x0000000a00067202 */ /* 0x000fc80000000f00 */
[----:B------:R-:W-:Y:S04]  /*2b8a0*/  STL [R1+0x484], R54 ;  /* 0x0004843601007387 */ /* 0x000fe80000100800 */
[----:B------:R-:W3:Y:S01]  /*2b8b0*/  LDL.LU R10, [R1+0x548] ;  /* 0x00054800010a7983 */ /* 0x000ee20000300800 */
[----:B------:R-:W-:Y:S01]  /*2b8c0*/  ISETP.GT.AND P5, PT, R4, 0x2e, PT ;  /* 0x0000002e0400780c */ /* 0x000fe20003fa4270 */
[----:B------:R-:W-:Y:S01]  /*2b8d0*/  IMAD.MOV.U32 R7, RZ, RZ, R55 ;  /* 0x000000ffff077224 */ /* 0x000fe200078e0037 */
[-C--:B------:R-:W-:Y:S02]  /*2b8e0*/  IADD3 R11, P6, R11, R2.reuse, RZ ;  /* 0x000000020b0b7210 */ /* 0x080fe40007fde0ff */
[----:B------:R-:W-:Y:S02]  /*2b8f0*/  SEL R8, RZ, 0x4, !P5 ;  /* 0x00000004ff087807 */ /* 0x000fe40006800000 */
[----:B------:R1:W-:Y:S04]  /*2b900*/  LDGSTS.E [R5+0x12200], desc[UR8][R6.64], P3 ;  /* 0x1220000006057fae */ /* 0x0003e80009921848 */
[----:B------:R2:W-:Y:S01]  /*2b910*/  STL [R1+0x4c0], R11 ;  /* 0x0004c00b01007387 */ /* 0x0005e20000100800 */
[----:B------:R-:W-:Y:S01]  /*2b920*/  IADD3 R9, P5, R9, R2, RZ ;  /* 0x0000000209097210 */ /* 0x000fe20007fbe0ff */
[----:B-1----:R-:W-:-:S04]  /*2b930*/  IMAD.MOV.U32 R6, RZ, RZ, R48 ;  /* 0x000000ffff067224 */ /* 0x002fc800078e0030 */
[----:B------:R-:W-:Y:S04]  /*2b940*/  STL [R1+0x4c8], R9 ;  /* 0x0004c80901007387 */ /* 0x000fe80000100800 */
[----:B------:R-:W3:Y:S01]  /*2b950*/  LDL.LU R48, [R1+0x53c] ;  /* 0x00053c0001307983 */ /* 0x000ee20000300800 */
[----:B------:R-:W-:Y:S02]  /*2b960*/  MOV R7, R54 ;  /* 0x0000003600077202 */ /* 0x000fe40000000f00 */
[----:B------:R-:W-:-:S03]  /*2b970*/  SEL R8, R8, RZ, !P0 ;  /* 0x000000ff08087207 */ /* 0x000fc60004000000 */
[----:B------:R1:W-:Y:S01]  /*2b980*/  LDGSTS.E [R5+0x12280], desc[UR8][R6.64], P3 ;  /* 0x1228000006057fae */ /* 0x0003e20009921848 */
[----:B------:R-:W-:Y:S02]  /*2b990*/  ISETP.NE.U32.AND P3, PT, R8, RZ, PT ;  /* 0x000000ff0800720c */ /* 0x000fe40003f65070 */
[----:B-1----:R-:W-:Y:S02]  /*2b9a0*/  MOV R6, R11 ;  /* 0x0000000b00067202 */ /* 0x002fe40000000f00 */
[----:B--2---:R-:W-:Y:S02]  /*2b9b0*/  IADD3.X R14, R14, R0, RZ, P6, !PT ;  /* 0x000000000e0e7210 */ /* 0x004fe400037fe4ff */
[----:B------:R-:W-:-:S03]  /*2b9c0*/  ISETP.GT.AND P6, PT, R4, 0x32, PT ;  /* 0x000000320400780c */ /* 0x000fc60003fc4270 */
[----:B------:R-:W-:Y:S01]  /*2b9d0*/  IMAD.MOV.U32 R7, RZ, RZ, R14 ;  /* 0x000000ffff077224 */ /* 0x000fe200078e000e */
[----:B------:R1:W-:Y:S01]  /*2b9e0*/  STL [R1+0x4bc], R14 ;  /* 0x0004bc0e01007387 */ /* 0x0003e20000100800 */
[----:B------:R-:W-:-:S03]  /*2b9f0*/  SEL R8, RZ, 0x4, !P6 ;  /* 0x00000004ff087807 */ /* 0x000fc60007000000 */
[----:B------:R-:W2:Y:S04]  /*2ba00*/  LDL.LU R11, [R1+0x544] ;  /* 0x00054400010b7983 */ /* 0x000ea80000300800 */
[----:B------:R1:W-:Y:S04]  /*2ba10*/  LDGSTS.E [R5+0x12600], desc[UR8][R6.64], P4 ;  /* 0x1260000006057fae */ /* 0x0003e8000a121848 */
[----:B-1----:R-:W2:Y:S01]  /*2ba20*/  LDL.LU R14, [R1+0x580] ;  /* 0x00058000010e7983 */ /* 0x002ea20000300800 */
[----:B------:R-:W-:-:S05]  /*2ba30*/  IMAD.X R51, R51, 0x1, R0, P5 ;  /* 0x0000000133337824 */ /* 0x000fca00028e0600 */
[----:B------:R1:W-:Y:S01]  /*2ba40*/  STL [R1+0x4c4], R51 ;  /* 0x0004c43301007387 */ /* 0x0003e20000100800 */
[----:B------:R-:W-:Y:S01]  /*2ba50*/  MOV R6, R9 ;  /* 0x0000000900067202 */ /* 0x000fe20000000f00 */
[----:B------:R-:W-:Y:S02]  /*2ba60*/  IMAD.MOV.U32 R7, RZ, RZ, R51 ;  /* 0x000000ffff077224 */ /* 0x000fe400078e0033 */
[----:B------:R-:W2:Y:S04]  /*2ba70*/  LDL.LU R54, [R1+0x57c] ;  /* 0x00057c0001367983 */ /* 0x000ea80000300800 */
[----:B------:R3:W-:Y:S04]  /*2ba80*/  LDGSTS.E [R5+0x12680], desc[UR8][R6.64], P4 ;  /* 0x1268000006057fae */ /* 0x0007e8000a121848 */
[----:B-1----:R-:W2:Y:S01]  /*2ba90*/  LDL.LU R51, [R1+0x588] ;  /* 0x0005880001337983 */ /* 0x002ea20000300800 */
[----:B----4-:R-:W-:-:S04]  /*2baa0*/  IADD3 R16, P5, R16, R2, RZ ;  /* 0x0000000210107210 */ /* 0x010fc80007fbe0ff */
[----:B---3--:R-:W-:Y:S01]  /*2bab0*/  IADD3.X R53, R53, R0, RZ, P5, !PT ;  /* 0x0000000035357210 */ /* 0x008fe20002ffe4ff */
[----:B------:R1:W-:Y:S01]  /*2bac0*/  STL [R1+0x500], R16 ;  /* 0x0005001001007387 */ /* 0x0003e20000100800 */
[----:B------:R-:W-:-:S03]  /*2bad0*/  ISETP.GT.AND P5, PT, R4, 0x36, PT ;  /* 0x000000360400780c */ /* 0x000fc60003fa4270 */
[----:B------:R-:W3:Y:S01]  /*2bae0*/  LDL.LU R9, [R1+0x5c0] ;  /* 0x0005c00001097983 */ /* 0x000ee20000300800 */
[----:B------:R-:W-:-:S05]  /*2baf0*/  IADD3 R49, P6, R49, R2, RZ ;  /* 0x0000000231317210 */ /* 0x000fca0007fde0ff */
[----:B------:R-:W-:Y:S01]  /*2bb00*/  IMAD.X R52, R52, 0x1, R0, P6 ;  /* 0x0000000134347824 */ /* 0x000fe200030e0600 */
[----:B------:R-:W-:Y:S01]  /*2bb10*/  STL [R1+0x508], R49 ;  /* 0x0005083101007387 */ /* 0x000fe20000100800 */
[----:B------:R-:W-:Y:S02]  /*2bb20*/  SEL R6, R8, RZ, !P0 ;  /* 0x000000ff08067207 */ /* 0x000fe40004000000 */
[----:B------:R-:W-:Y:S01]  /*2bb30*/  IADD3 R15, P6, R15, R2, RZ ;  /* 0x000000020f0f7210 */ /* 0x000fe20007fde0ff */
[----:B------:R4:W-:Y:S01]  /*2bb40*/  STL [R1+0x4fc], R53 ;  /* 0x0004fc3501007387 */ /* 0x0009e20000100800 */
[----:B------:R-:W-:-:S03]  /*2bb50*/  SEL R8, RZ, 0x4, !P5 ;  /* 0x00000004ff087807 */ /* 0x000fc60006800000 */
[----:B------:R4:W-:Y:S01]  /*2bb60*/  STL [R1+0x504], R52 ;  /* 0x0005043401007387 */ /* 0x0009e20000100800 */
[----:B------:R-:W-:-:S03]  /*2bb70*/  ISETP.NE.U32.AND P4, PT, R6, RZ, PT ;  /* 0x000000ff0600720c */ /* 0x000fc60003f85070 */
[----:B------:R-:W3:Y:S01]  /*2bb80*/  LDL.LU R55, [R1+0x584] ;  /* 0x0005840001377983 */ /* 0x000ee20000300800 */
[----:B------:R-:W-:Y:S01]  /*2bb90*/  MOV R6, R16 ;  /* 0x0000001000067202 */ /* 0x000fe20000000f00 */
[----:B------:R-:W-:Y:S02]  /*2bba0*/  IMAD.MOV.U32 R7, RZ, RZ, R53 ;  /* 0x000000ffff077224 */ /* 0x000fe400078e0035 */
[----:B------:R-:W-:Y:S04]  /*2bbb0*/  STL [R1+0x540], R15 ;  /* 0x0005400f01007387 */ /* 0x000fe80000100800 */
[----:B-1----:R-:W3:Y:S04]  /*2bbc0*/  LDL.LU R16, [R1+0x5c8] ;  /* 0x0005c80001107983 */ /* 0x002ee80000300800 */
[----:B------:R1:W-:Y:S01]  /*2bbd0*/  LDGSTS.E [R5+0x12a00], desc[UR8][R6.64], P2 ;  /* 0x12a0000006057fae */ /* 0x0003e20009121848 */
[----:B------:R-:W-:-:S05]  /*2bbe0*/  IADD3 R10, P5, R10, R2, RZ ;  /* 0x000000020a0a7210 */ /* 0x000fca0007fbe0ff */
[----:B------:R-:W-:Y:S04]  /*2bbf0*/  STL [R1+0x548], R10 ;  /* 0x0005480a01007387 */ /* 0x000fe80000100800 */
[----:B----4-:R-:W4:Y:S01]  /*2bc00*/  LDL.LU R53, [R1+0x5bc] ;  /* 0x0005bc0001357983 */ /* 0x010f220000300800 */
[----:B-1----:R-:W-:Y:S02]  /*2bc10*/  MOV R7, R52 ;  /* 0x0000003400077202 */ /* 0x002fe40000000f00 */
[----:B------:R-:W-:-:S05]  /*2bc20*/  IADD3.X R48, R48, R0, RZ, P6, !PT ;  /* 0x0000000030307210 */ /* 0x000fca00037fe4ff */
[----:B------:R1:W-:Y:S04]  /*2bc30*/  STL [R1+0x53c], R48 ;  /* 0x00053c3001007387 */ /* 0x0003e80000100800 */
[----:B------:R-:W4:Y:S01]  /*2bc40*/  LDL.LU R52, [R1+0x5c4] ;  /* 0x0005c40001347983 */ /* 0x000f220000300800 */
[----:B------:R-:W-:Y:S01]  /*2bc50*/  IMAD.MOV.U32 R6, RZ, RZ, R49 ;  /* 0x000000ffff067224 */ /* 0x000fe200078e0031 */
[----:B------:R-:W-:-:S04]  /*2bc60*/  SEL R8, R8, RZ, !P0 ;  /* 0x000000ff08087207 */ /* 0x000fc80004000000 */
[----:B------:R1:W-:Y:S01]  /*2bc70*/  LDGSTS.E [R5+0x12a80], desc[UR8][R6.64], P2 ;  /* 0x12a8000006057fae */ /* 0x0003e20009121848 */
[----:B------:R-:W-:Y:S02]  /*2bc80*/  ISETP.GT.AND P6, PT, R4, 0x3a, PT ;  /* 0x0000003a0400780c */ /* 0x000fe40003fc4270 */
[----:B------:R-:W-:Y:S02]  /*2bc90*/  ISETP.NE.U32.AND P2, PT, R8, RZ, PT ;  /* 0x000000ff0800720c */ /* 0x000fe40003f45070 */
[----:B-1----:R-:W-:Y:S01]  /*2bca0*/  MOV R6, R15 ;  /* 0x0000000f00067202 */ /* 0x002fe20000000f00 */
[----:B------:R-:W-:Y:S01]  /*2bcb0*/  IMAD.MOV.U32 R7, RZ, RZ, R48 ;  /* 0x000000ffff077224 */ /* 0x000fe200078e0030 */
[----:B------:R-:W-:-:S04]  /*2bcc0*/  SEL R8, RZ, 0x4, !P6 ;  /* 0x00000004ff087807 */ /* 0x000fc80007000000 */
[----:B------:R1:W-:Y:S02]  /*2bcd0*/  LDGSTS.E [R5+0x12e00], desc[UR8][R6.64], P3 ;  /* 0x12e0000006057fae */ /* 0x0003e40009921848 */
[----:B-1----:R-:W-:Y:S01]  /*2bce0*/  MOV R6, R10 ;  /* 0x0000000a00067202 */ /* 0x002fe20000000f00 */
[----:B--2---:R-:W-:-:S04]  /*2bcf0*/  IMAD.X R11, R11, 0x1, R0, P5 ;  /* 0x000000010b0b7824 */ /* 0x004fc800028e0600 */
[----:B------:R-:W-:Y:S01]  /*2bd00*/  IMAD.MOV.U32 R7, RZ, RZ, R11 ;  /* 0x000000ffff077224 */ /* 0x000fe200078e000b */
[----:B------:R1:W-:Y:S01]  /*2bd10*/  STL [R1+0x544], R11 ;  /* 0x0005440b01007387 */ /* 0x0003e20000100800 */
[----:B------:R-:W-:-:S03]  /*2bd20*/  IADD3 R14, P5, R14, R2, RZ ;  /* 0x000000020e0e7210 */ /* 0x000fc60007fbe0ff */
[----:B------:R-:W2:Y:S04]  /*2bd30*/  LDL.LU R49, [R1+0x5fc] ;  /* 0x0005fc0001317983 */ /* 0x000ea80000300800 */
[----:B------:R-:W2:Y:S04]  /*2bd40*/  LDL.LU R48, [R1+0x600] ;  /* 0x0006000001307983 */ /* 0x000ea80000300800 */
[----:B------:R1:W-:Y:S01]  /*2bd50*/  LDGSTS.E [R5+0x12e80], desc[UR8][R6.64], P3 ;  /* 0x12e8000006057fae */ /* 0x0003e20009921848 */
[----:B------:R-:W-:Y:S02]  /*2bd60*/  IADD3.X R54, R54, R0, RZ, P5, !PT ;  /* 0x0000000036367210 */ /* 0x000fe40002ffe4ff */
[----:B------:R-:W-:Y:S01]  /*2bd70*/  ISETP.GT.AND P5, PT, R4, 0x3e, PT ;  /* 0x0000003e0400780c */ /* 0x000fe20003fa4270 */
[----:B------:R3:W-:Y:S04]  /*2bd80*/  STL [R1+0x580], R14 ;  /* 0x0005800e01007387 */ /* 0x0007e80000100800 */
[----:B------:R-:W2:Y:S01]  /*2bd90*/  LDL.LU R15, [R1+0x604] ;  /* 0x00060400010f7983 */ /* 0x000ea20000300800 */
[----:B------:R-:W-:-:S02]  /*2bda0*/  IADD3 R51, P6, R51, R2, RZ ;  /* 0x0000000233337210 */ /* 0x000fc40007fde0ff */
[----:B-1----:R-:W-:Y:S01]  /*2bdb0*/  SEL R6, R8, RZ, !P0 ;  /* 0x000000ff08067207 */ /* 0x002fe20004000000 */
[----:B------:R-:W2:Y:S01]  /*2bdc0*/  LDL.LU R10, [R1+0x608] ;  /* 0x00060800010a7983 */ /* 0x000ea20000300800 */
[----:B------:R-:W-:Y:S01]  /*2bdd0*/  SEL R8, RZ, 0x4, !P5 ;  /* 0x00000004ff087807 */ /* 0x000fe20006800000 */
[----:B------:R-:W-:Y:S01]  /*2bde0*/  IMAD.MOV.U32 R7, RZ, RZ, R54 ;  /* 0x000000ffff077224 */ /* 0x000fe200078e0036 */
[----:B------:R-:W-:Y:S01]  /*2bdf0*/  ISETP.NE.U32.AND P3, PT, R6, RZ, PT ;  /* 0x000000ff0600720c */ /* 0x000fe20003f65070 */
[----:B------:R-:W2:Y:S01]  /*2be00*/  LDL.LU R11, [R1+0x640] ;  /* 0x00064000010b7983 */ /* 0x000ea20000300800 */
[----:B------:R-:W-:-:S03]  /*2be10*/  MOV R6, R14 ;  /* 0x0000000e00067202 */ /* 0x000fc60000000f00 */
[----:B------:R-:W-:Y:S04]  /*2be20*/  STL [R1+0x588], R51 ;  /* 0x0005883301007387 */ /* 0x000fe80000100800 */
[----:B------:R1:W-:Y:S04]  /*2be30*/  STL [R1+0x57c], R54 ;  /* 0x00057c3601007387 */ /* 0x0003e80000100800 */
[----:B------:R1:W-:Y:S01]  /*2be40*/  LDGSTS.E [R5+0x13200], desc[UR8][R6.64], P4 ;  /* 0x1320000006057fae */ /* 0x0003e2000a121848 */
[----:B---3--:R-:W-:Y:S01]  /*2be50*/  IMAD.X R55, R55, 0x1, R0, P6 ;  /* 0x0000000137377824 */ /* 0x008fe200030e0600 */
[----:B------:R-:W-:-:S04]  /*2be60*/  IADD3 R9, P6, R9, R2, RZ ;  /* 0x0000000209097210 */ /* 0x000fc80007fde0ff */
[----:B------:R3:W-:Y:S01]  /*2be70*/  STL [R1+0x584], R55 ;  /* 0x0005843701007387 */ /* 0x0007e20000100800 */
[----:B------:R-:W-:-:S03]  /*2be80*/  IADD3 R16, P5, R16, R2, RZ ;  /* 0x0000000210107210 */ /* 0x000fc60007fbe0ff */
[----:B------:R-:W2:Y:S01]  /*2be90*/  LDL.LU R14, [R1+0x63c] ;  /* 0x00063c00010e7983 */ /* 0x000ea20000300800 */
[----:B-1----:R-:W-:-:S03]  /*2bea0*/  MOV R7, R55 ;  /* 0x0000003700077202 */ /* 0x002fc60000000f00 */
[----:B------:R1:W-:Y:S01]  /*2beb0*/  STL [R1+0x5c0], R9 ;  /* 0x0005c00901007387 */ /* 0x0003e20000100800 */
[----:B------:R-:W-:-:S03]  /*2bec0*/  IMAD.MOV.U32 R6, RZ, RZ, R51 ;  /* 0x000000ffff067224 */ /* 0x000fc600078e0033 */
[----:B------:R-:W2:Y:S04]  /*2bed0*/  LDL.LU R54, [R1+0x648] ;  /* 0x0006480001367983 */ /* 0x000ea80000300800 */
[----:B------:R-:W-:Y:S01]  /*2bee0*/  STL [R1+0x5c8], R16 ;  /* 0x0005c81001007387 */ /* 0x000fe20000100800 */
[----:B----4-:R-:W-:-:S03]  /*2bef0*/  IADD3.X R53, R53, R0, RZ, P6, !PT ;  /* 0x0000000035357210 */ /* 0x010fc600037fe4ff */
[----:B---3--:R-:W3:Y:S04]  /*2bf00*/  LDL.LU R55, [R1+0x644] ;  /* 0x0006440001377983 */ /* 0x008ee80000300800 */
[----:B------:R-:W-:Y:S04]  /*2bf10*/  STL [R1+0x5bc], R53 ;  /* 0x0005bc3501007387 */ /* 0x000fe80000100800 */
[----:B------:R-:W4:Y:S04]  /*2bf20*/  LDL.LU R51, [R1+0x1028] ;  /* 0x0010280001337983 */ /* 0x000f280000300800 */
[----:B------:R1:W-:Y:S01]  /*2bf30*/  LDGSTS.E [R5+0x13280], desc[UR8][R6.64], P4 ;  /* 0x1328000006057fae */ /* 0x0003e2000a121848 */
[----:B------:R-:W-:Y:S01]  /*2bf40*/  IMAD.X R52, R52, 0x1, R0, P5 ;  /* 0x0000000134347824 */ /* 0x000fe200028e0600 */
[----:B-1----:R-:W-:Y:S01]  /*2bf50*/  MOV R6, R9 ;  /* 0x0000000900067202 */ /* 0x002fe20000000f00 */
[----:B------:R-:W-:Y:S01]  /*2bf60*/  IMAD.MOV.U32 R7, RZ, RZ, R53 ;  /* 0x000000ffff077224 */ /* 0x000fe200078e0035 */
[----:B------:R-:W4:Y:S04]  /*2bf70*/  LDL.LU R9, [R1+0x1020] ;  /* 0x0010200001097983 */ /* 0x000f280000300800 */
[----:B------:R1:W-:Y:S04]  /*2bf80*/  LDGSTS.E [R5+0x13600], desc[UR8][R6.64], P2 ;  /* 0x1360000006057fae */ /* 0x0003e80009121848 */
[----:B------:R1:W-:Y:S02]  /*2bf90*/  STL [R1+0x5c4], R52 ;  /* 0x0005c43401007387 */ /* 0x0003e40000100800 */
[----:B-1----:R-:W-:Y:S01]  /*2bfa0*/  IMAD.MOV.U32 R7, RZ, RZ, R52 ;  /* 0x000000ffff077224 */ /* 0x002fe200078e0034 */
[----:B------:R-:W-:Y:S01]  /*2bfb0*/  MOV R6, R16 ;  /* 0x0000001000067202 */ /* 0x000fe20000000f00 */
[----:B------:R-:W4:Y:S04]  /*2bfc0*/  LDL.LU R52, [R1+0x101c] ;  /* 0x00101c0001347983 */ /* 0x000f280000300800 */
[----:B------:R-:W4:Y:S01]  /*2bfd0*/  LDL.LU R16, [R1+0x1014] ;  /* 0x0010140001107983 */ /* 0x000f220000300800 */
[----:B------:R-:W-:-:S02]  /*2bfe0*/  SEL R8, R8, RZ, !P0 ;  /* 0x000000ff08087207 */ /* 0x000fc40004000000 */
[----:B------:R-:W-:Y:S01]  /*2bff0*/  ISETP.GT.AND P6, PT, R4, 0x3, PT ;  /* 0x000000030400780c */ /* 0x000fe20003fc4270 */
[----:B------:R1:W-:Y:S01]  /*2c000*/  LDGSTS.E [R5+0x13680], desc[UR8][R6.64], P2 ;  /* 0x1368000006057fae */ /* 0x0003e20009121848 */
[----:B------:R-:W-:Y:S02]  /*2c010*/  ISETP.NE.U32.AND P4, PT, R8, RZ, PT ;  /* 0x000000ff0800720c */ /* 0x000fe40003f85070 */
[----:B------:R-:W-:-:S04]  /*2c020*/  SEL R8, RZ, 0x4, !P6 ;  /* 0x00000004ff087807 */ /* 0x000fc80007000000 */
[----:B-1----:R-:W-:-:S04]  /*2c030*/  SEL R6, R8, RZ, !P0 ;  /* 0x000000ff08067207 */ /* 0x002fc80004000000 */
[----:B------:R-:W-:Y:S02]  /*2c040*/  ISETP.NE.U32.AND P2, PT, R6, RZ, PT ;  /* 0x000000ff0600720c */ /* 0x000fe40003f45070 */
[----:B--2---:R-:W-:-:S04]  /*2c050*/  IADD3 R48, P5, R48, R2, RZ ;  /* 0x0000000230307210 */ /* 0x004fc80007fbe0ff */
[----:B------:R-:W-:Y:S02]  /*2c060*/  IADD3.X R49, R49, R0, RZ, P5, !PT ;  /* 0x0000000031317210 */ /* 0x000fe40002ffe4ff */
[----:B------:R-:W-:Y:S01]  /*2c070*/  ISETP.GT.AND P5, PT, R4, 0x7, PT ;  /* 0x000000070400780c */ /* 0x000fe20003fa4270 */
[----:B------:R1:W-:Y:S01]  /*2c080*/  STL [R1+0x600], R48 ;  /* 0x0006003001007387 */ /* 0x0003e20000100800 */
[----:B------:R-:W-:Y:S02]  /*2c090*/  MOV R6, R48 ;  /* 0x0000003000067202 */ /* 0x000fe40000000f00 */
[----:B------:R-:W-:Y:S02]  /*2c0a0*/  SEL R8, RZ, 0x4, !P5 ;  /* 0x00000004ff087807 */ /* 0x000fe40006800000 */
[----:B------:R-:W-:Y:S01]  /*2c0b0*/  IADD3 R10, P6, R10, R2, RZ ;  /* 0x000000020a0a7210 */ /* 0x000fe20007fde0ff */
[----:B------:R-:W-:-:S04]  /*2c0c0*/  IMAD.MOV.U32 R7, RZ, RZ, R49 ;  /* 0x000000ffff077224 */ /* 0x000fc800078e0031 */
[----:B------:R-:W-:Y:S01]  /*2c0d0*/  IMAD.X R15, R15, 0x1, R0, P6 ;  /* 0x000000010f0f7824 */ /* 0x000fe200030e0600 */
[----:B------:R-:W-:Y:S01]  /*2c0e0*/  IADD3 R11, P6, R11, R2, RZ ;  /* 0x000000020b0b7210 */ /* 0x000fe20007fde0ff */
[----:B------:R2:W-:Y:S04]  /*2c0f0*/  STL [R1+0x608], R10 ;  /* 0x0006080a01007387 */ /* 0x0005e80000100800 */
[----:B------:R-:W-:Y:S04]  /*2c100*/  STL [R1+0x5fc], R49 ;  /* 0x0005fc3101007387 */ /* 0x000fe80000100800 */
[----:B------:R-:W-:Y:S04]  /*2c110*/  STL [R1+0x604], R15 ;  /* 0x0006040f01007387 */ /* 0x000fe80000100800 */
[----:B------:R2:W-:Y:S04]  /*2c120*/  STL [R1+0x640], R11 ;  /* 0x0006400b01007387 */ /* 0x0005e80000100800 */
[----:B------:R1:W-:Y:S01]  /*2c130*/  LDGSTS.E [R5+0x13a00], desc[UR8][R6.64], P3 ;  /* 0x13a0000006057fae */ /* 0x0003e20009921848 */
[----:B------:R-:W-:Y:S01]  /*2c140*/  IADD3.X R14, R14, R0, RZ, P6, !PT ;  /* 0x000000000e0e7210 */ /* 0x000fe200037fe4ff */
[----:B-1----:R-:W-:Y:S01]  /*2c150*/  IMAD.MOV.U32 R6, RZ, RZ, R10 ;  /* 0x000000ffff067224 */ /* 0x002fe200078e000a */
[----:B------:R-:W-:-:S02]  /*2c160*/  IADD3 R54, P5, R54, R2, RZ ;  /* 0x0000000236367210 */ /* 0x000fc40007fbe0ff */
[----:B------:R-:W-:-:S03]  /*2c170*/  MOV R7, R15 ;  /* 0x0000000f00077202 */ /* 0x000fc60000000f00 */
[----:B------:R-:W-:Y:S01]  /*2c180*/  STL [R1+0x648], R54 ;  /* 0x0006483601007387 */ /* 0x000fe20000100800 */
[----:B---3--:R-:W-:-:S03]  /*2c190*/  IMAD.X R55, R55, 0x1, R0, P5 ;  /* 0x0000000137377824 */ /* 0x008fc600028e0600 */
[----:B------:R-:W3:Y:S04]  /*2c1a0*/  LDL.LU R48, [R1+0xfe8] ;  /* 0x000fe80001307983 */ /* 0x000ee80000300800 */
[----:B------:R1:W-:Y:S01]  /*2c1b0*/  STL [R1+0x63c], R14 ;  /* 0x00063c0e01007387 */ /* 0x0003e20000100800 */
[----:B----4-:R-:W-:-:S03]  /*2c1c0*/  IADD3 R51, P6, R51, R2, RZ ;  /* 0x0000000233337210 */ /* 0x010fc60007fde0ff */
[----:B--2---:R-:W2:Y:S04]  /*2c1d0*/  LDL.LU R10, [R1+0xfe0] ;  /* 0x000fe000010a7983 */ /* 0x004ea80000300800 */
[----:B------:R-:W-:Y:S04]  /*2c1e0*/  STL [R1+0x1028], R51 ;  /* 0x0010283301007387 */ /* 0x000fe80000100800 */
[----:B------:R-:W-:Y:S04]  /*2c1f0*/  STL [R1+0x644], R55 ;  /* 0x0006443701007387 */ /* 0x000fe80000100800 */
[----:B------:R-:W4:Y:S04]  /*2c200*/  LDL.LU R53, [R1+0xfdc] ;  /* 0x000fdc0001357983 */ /* 0x000f280000300800 */
[----:B------:R1:W-:Y:S01]  /*2c210*/  LDGSTS.E [R5+0x13a80], desc[UR8][R6.64], P3 ;  /* 0x13a8000006057fae */ /* 0x0003e20009921848 */
[----:B------:R-:W-:-:S02]  /*2c220*/  IADD3 R9, P5, R9, R2, RZ ;  /* 0x0000000209097210 */ /* 0x000fc40007fbe0ff */
[----:B-1----:R-:W-:Y:S02]  /*2c230*/  MOV R6, R11 ;  /* 0x0000000b00067202 */ /* 0x002fe40000000f00 */
[----:B------:R-:W4:Y:S04]  /*2c240*/  LDL.LU R11, [R1+0xfc4] ;  /* 0x000fc400010b7983 */ /* 0x000f280000300800 */
[----:B------:R-:W4:Y:S04]  /*2c250*/  LDL.LU R49, [R1+0xfa8] ;  /* 0x000fa80001317983 */ /* 0x000f280000300800 */
[----:B------:R-:W4:Y:S01]  /*2c260*/  LDL.LU R15, [R1+0xfa0] ;  /* 0x000fa000010f7983 */ /* 0x000f220000300800 */
[----:B------:R-:W-:-:S02]  /*2c270*/  IADD3.X R52, R52, R0, RZ, P6, !PT ;  /* 0x0000000034347210 */ /* 0x000fc400037fe4ff */
[----:B------:R-:W-:Y:S01]  /*2c280*/  IADD3.X R16, R16, R0, RZ, P5, !PT ;  /* 0x0000000010107210 */ /* 0x000fe20002ffe4ff */
[----:B------:R-:W-:Y:S01]  /*2c290*/  IMAD.MOV.U32 R7, RZ, RZ, R14 ;  /* 0x000000ffff077224 */ /* 0x000fe200078e000e */
[----:B------:R-:W-:Y:S04]  /*2c2a0*/  STL [R1+0x1020], R9 ;  /* 0x0010200901007387 */ /* 0x000fe80000100800 */
[----:B------:R1:W-:Y:S04]  /*2c2b0*/  STL [R1+0x101c], R52 ;  /* 0x00101c3401007387 */ /* 0x0003e80000100800 */
[----:B------:R1:W-:Y:S04]  /*2c2c0*/  STL [R1+0x1014], R16 ;  /* 0x0010141001007387 */ /* 0x0003e80000100800 */
[----:B------:R-:W4:Y:S04]  /*2c2d0*/  LDL.LU R57, [R1+0xf9c] ;  /* 0x000f9c0001397983 */ /* 0x000f280000300800 */
[----:B------:R1:W-:Y:S04]  /*2c2e0*/  LDGSTS.E [R5+0x13e00], desc[UR8][R6.64], P4 ;  /* 0x13e0000006057fae */ /* 0x0003e8000a121848 */
[----:B------:R-:W4:Y:S01]  /*2c2f0*/  LDL.LU R56, [R1+0xf84] ;  /* 0x000f840001387983 */ /* 0x000f220000300800 */
[----:B------:R-:W-:-:S02]  /*2c300*/  SEL R8, R8, RZ, !P0 ;  /* 0x000000ff08087207 */ /* 0x000fc40004000000 */
[----:B------:R-:W-:Y:S02]  /*2c310*/  LOP3.LUT R14, R69, 0x60, RZ, 0x3c, !PT ;  /* 0x00000060450e7812 */ /* 0x000fe400078e3cff */
[----:B-1----:R-:W-:Y:S01]  /*2c320*/  MOV R6, R54 ;  /* 0x0000003600067202 */ /* 0x002fe20000000f00 */
[----:B------:R-:W-:Y:S01]  /*2c330*/  IMAD.MOV.U32 R7, RZ, RZ, R55 ;  /* 0x000000ffff077224 */ /* 0x000fe200078e0037 */
[----:B------:R-:W-:Y:S01]  /*2c340*/  ISETP.NE.U32.AND P3, PT, R8, RZ, PT ;  /* 0x000000ff0800720c */ /* 0x000fe20003f65070 */
[----:B------:R-:W-:-:S03]  /*2c350*/  VIADD R8, R14, UR7 ;  /* 0x000000070e087c36 */ /* 0x000fc60008000000 */
[----:B------:R1:W-:Y:S02]  /*2c360*/  LDGSTS.E [R5+0x13e80], desc[UR8][R6.64], P4 ;  /* 0x13e8000006057fae */ /* 0x0003e4000a121848 */
[----:B-1----:R-:W-:Y:S01]  /*2c370*/  MOV R7, R52 ;  /* 0x0000003400077202 */ /* 0x002fe20000000f00 */
[----:B------:R-:W-:Y:S01]  /*2c380*/  IMAD.MOV.U32 R6, RZ, RZ, R51 ;  /* 0x000000ffff067224 */ /* 0x000fe200078e0033 */
[----:B------:R-:W4:Y:S04]  /*2c390*/  LDL.LU R52, [R1+0xf5c] ;  /* 0x000f5c0001347983 */ /* 0x000f280000300800 */
[----:B------:R-:W4:Y:S04]  /*2c3a0*/  LDL.LU R51, [R1+0xf68] ;  /* 0x000f680001337983 */ /* 0x000f280000300800 */
[----:B------:R1:W-:Y:S02]  /*2c3b0*/  LDGSTS.E [R8+0x10300], desc[UR8][R6.64], P2 ;  /* 0x1030000006087fae */ /* 0x0003e40009121848 */
[----:B-1----:R-:W-:Y:S01]  /*2c3c0*/  MOV R7, R16 ;  /* 0x0000001000077202 */ /* 0x002fe20000000f00 */
[----:B------:R-:W-:Y:S01]  /*2c3d0*/  IMAD.MOV.U32 R6, RZ, RZ, R9 ;  /* 0x000000ffff067224 */ /* 0x000fe200078e0009 */
[----:B------:R-:W4:Y:S04]  /*2c3e0*/  LDL.LU R16, [R1+0xf34] ;  /* 0x000f340001107983 */ /* 0x000f280000300800 */
[----:B------:R-:W4:Y:S01]  /*2c3f0*/  LDL.LU R9, [R1+0xf60] ;  /* 0x000f600001097983 */ /* 0x000f220000300800 */
[----:B------:R-:W-:-:S02]  /*2c400*/  ISETP.GT.AND P4, PT, R4, 0xb, PT ;  /* 0x0000000b0400780c */ /* 0x000fc40003f84270 */
[C---:B------:R-:W-:Y:S01]  /*2c410*/  ISETP.GT.AND P5, PT, R4.reuse, 0xf, PT ;  /* 0x0000000f0400780c */ /* 0x040fe20003fa4270 */
[----:B------:R1:W-:Y:S01]  /*2c420*/  LDGSTS.E [R8+0x10380], desc[UR8][R6.64], P2 ;  /* 0x1038000006087fae */ /* 0x0003e20009121848 */
[----:B------:R-:W-:Y:S02]  /*2c430*/  SEL R5, RZ, 0x4, !P4 ;  /* 0x00000004ff057807 */ /* 0x000fe40006000000 */
[----:B------:R-:W-:Y:S02]  /*2c440*/  ISETP.GT.AND P6, PT, R4, 0x13, PT ;  /* 0x000000130400780c */ /* 0x000fe40003fc4270 */
[----:B------:R-:W-:Y:S02]  /*2c450*/  SEL R5, R5, RZ, !P0 ;  /* 0x000000ff05057207 */ /* 0x000fe40004000000 */
[----:B-1----:R-:W-:Y:S02]  /*2c460*/  SEL R6, RZ, 0x4, !P5 ;  /* 0x00000004ff067807 */ /* 0x002fe40006800000 */
[----:B------:R-:W-:-:S02]  /*2c470*/  ISETP.NE.U32.AND P4, PT, R5, RZ, PT ;  /* 0x000000ff0500720c */ /* 0x000fc40003f85070 */
[----:B------:R-:W-:Y:S02]  /*2c480*/  SEL R6, R6, RZ, !P0 ;  /* 0x000000ff06067207 */ /* 0x000fe40004000000 */
[----:B------:R-:W-:-:S04]  /*2c490*/  SEL R5, RZ, 0x4, !P6 ;  /* 0x00000004ff057807 */ /* 0x000fc80007000000 */
[----:B------:R-:W-:Y:S02]  /*2c4a0*/  SEL R5, R5, RZ, !P0 ;  /* 0x000000ff05057207 */ /* 0x000fe40004000000 */
[-C--:B---3--:R-:W-:Y:S02]  /*2c4b0*/  IADD3 R48, P2, R48, R2.reuse, RZ ;  /* 0x0000000230307210 */ /* 0x088fe40007f5e0ff */
[----:B--2---:R-:W-:-:S03]  /*2c4c0*/  IADD3 R10, P5, R10, R2, RZ ;  /* 0x000000020a0a7210 */ /* 0x004fc60007fbe0ff */
[----:B------:R-:W-:Y:S04]  /*2c4d0*/  STL [R1+0xfe8], R48 ;  /* 0x000fe83001007387 */ /* 0x000fe80000100800 */
[----:B------:R1:W-:Y:S01]  /*2c4e0*/  STL [R1+0xfe0], R10 ;  /* 0x000fe00a01007387 */ /* 0x0003e20000100800 */
[----:B----4-:R-:W-:Y:S01]  /*2c4f0*/  IMAD.X R53, R53, 0x1, R0, P2 ;  /* 0x0000000135357824 */ /* 0x010fe200010e0600 */
[----:B------:R-:W-:Y:S01]  /*2c500*/  ISETP.NE.U32.AND P2, PT, R6, RZ, PT ;  /* 0x000000ff0600720c */ /* 0x000fe20003f45070 */
[----:B------:R-:W-:-:S03]  /*2c510*/  IMAD.MOV.U32 R6, RZ, RZ, R48 ;  /* 0x000000ffff067224 */ /* 0x000fc600078e0030 */
[----:B------:R-:W-:Y:S01]  /*2c520*/  MOV R7, R53 ;  /* 0x0000003500077202 */ /* 0x000fe20000000f00 */
[----:B------:R2:W-:Y:S04]  /*2c530*/  STL [R1+0xfdc], R53 ;  /* 0x000fdc3501007387 */ /* 0x0005e80000100800 */
[----:B------:R3:W-:Y:S01]  /*2c540*/  LDGSTS.E [R8+0x10700], desc[UR8][R6.64], P3 ;  /* 0x1070000006087fae */ /* 0x0007e20009921848 */
[----:B------:R-:W-:Y:S02]  /*2c550*/  IADD3.X R11, R11, R0, RZ, P5, !PT ;  /* 0x000000000b0b7210 */ /* 0x000fe40002ffe4ff */
[----:B------:R-:W-:-:S03]  /*2c560*/  IADD3 R49, P6, R49, R2, RZ ;  /* 0x0000000231317210 */ /* 0x000fc60007fde0ff */
[----:B------:R4:W-:Y:S01]  /*2c570*/  STL [R1+0xfc4], R11 ;  /* 0x000fc40b01007387 */ /* 0x0009e20000100800 */
[----:B------:R-:W-:-:S03]  /*2c580*/  IADD3 R15, P5, R15, R2, RZ ;  /* 0x000000020f0f7210 */ /* 0x000fc60007fbe0ff */
[----:B------:R4:W-:Y:S01]  /*2c590*/  STL [R1+0xfa8], R49 ;  /* 0x000fa83101007387 */ /* 0x0009e20000100800 */
[----:B---3--:R-:W-:-:S03]  /*2c5a0*/  IMAD.MOV.U32 R6, RZ, RZ, R10 ;  /* 0x000000ffff067224 */ /* 0x008fc600078e000a */
[----:B------:R-:W3:Y:S04]  /*2c5b0*/  LDL.LU R55, [R1+0xf1c] ;  /* 0x000f1c0001377983 */ /* 0x000ee80000300800 */
[----:B------:R4:W-:Y:S04]  /*2c5c0*/  STL [R1+0xfa0], R15 ;  /* 0x000fa00f01007387 */ /* 0x0009e80000100800 */
[----:B-1----:R-:W3:Y:S01]  /*2c5d0*/  LDL.LU R10, [R1+0xf28] ;  /* 0x000f2800010a7983 */ /* 0x002ee20000300800 */
[----:B------:R-:W-:-:S03]  /*2c5e0*/  MOV R7, R11 ;  /* 0x0000000b00077202 */ /* 0x000fc60000000f00 */
[----:B------:R-:W3:Y:S01]  /*2c5f0*/  LDL.LU R54, [R1+0xef4] ;  /* 0x000ef40001367983 */ /* 0x000ee20000300800 */
[----:B------:R-:W-:-:S03]  /*2c600*/  IMAD.X R57, R57, 0x1, R0, P6 ;  /* 0x0000000139397824 */ /* 0x000fc600030e0600 */
[----:B--2---:R-:W2:Y:S01]  /*2c610*/  LDL.LU R53, [R1+0xf20] ;  /* 0x000f200001357983 */ /* 0x004ea20000300800 */
[----:B------:R-:W-:-:S03]  /*2c620*/  IADD3.X R56, R56, R0, RZ, P5, !PT ;  /* 0x0000000038387210 */ /* 0x000fc60002ffe4ff */
[----:B------:R-:W2:Y:S04]  /*2c630*/  LDL.LU R48, [R1+0xee8] ;  /* 0x000ee80001307983 */ /* 0x000ea80000300800 */
[----:B----4-:R-:W4:Y:S04]  /*2c640*/  LDL.LU R11, [R1+0xee0] ;  /* 0x000ee000010b7983 */ /* 0x010f280000300800 */
[----:B------:R1:W-:Y:S04]  /*2c650*/  LDGSTS.E [R8+0x10780], desc[UR8][R6.64], P3 ;  /* 0x1078000006087fae */ /* 0x0003e80009921848 */
[----:B------:R-:W-:Y:S04]  /*2c660*/  STL [R1+0xf9c], R57 ;  /* 0x000f9c3901007387 */ /* 0x000fe80000100800 */
[----:B------:R-:W-:Y:S01]  /*2c670*/  STL [R1+0xf84], R56 ;  /* 0x000f843801007387 */ /* 0x000fe20000100800 */
[----:B-1----:R-:W-:-:S03]  /*2c680*/  IMAD.MOV.U32 R6, RZ, RZ, R49 ;  /* 0x000000ffff067224 */ /* 0x002fc600078e0031 */
[----:B------:R-:W4:Y:S01]  /*2c690*/  LDL.LU R49, [R1+0xedc] ;  /* 0x000edc0001317983 */ /* 0x000f220000300800 */
[----:B------:R-:W-:Y:S02]  /*2c6a0*/  MOV R7, R57 ;  /* 0x0000003900077202 */ /* 0x000fe40000000f00 */
[----:B------:R-:W-:-:S03]  /*2c6b0*/  ISETP.GT.AND P5, PT, R4, 0x17, PT ;  /* 0x000000170400780c */ /* 0x000fc60003fa4270 */
[----:B------:R1:W-:Y:S01]  /*2c6c0*/  LDGSTS.E [R8+0x10b00], desc[UR8][R6.64], P4 ;  /* 0x10b0000006087fae */ /* 0x0003e2000a121848 */
[----:B------:R-:W-:Y:S02]  /*2c6d0*/  IADD3 R51, P6, R51, R2, RZ ;  /* 0x0000000233337210 */ /* 0x000fe40007fde0ff */
[----:B------:R-:W-:-:S03]  /*2c6e0*/  ISETP.NE.U32.AND P3, PT, R5, RZ, PT ;  /* 0x000000ff0500720c */ /* 0x000fc60003f65070 */
[----:B------:R-:W-:Y:S01]  /*2c6f0*/  STL [R1+0xf68], R51 ;  /* 0x000f683301007387 */ /* 0x000fe20000100800 */
[----:B------:R-:W-:Y:S02]  /*2c700*/  SEL R5, RZ, 0x4, !P5 ;  /* 0x00000004ff057807 */ /* 0x000fe40006800000 */
[----:B-1----:R-:W-:Y:S02]  /*2c710*/  MOV R6, R15 ;  /* 0x0000000f00067202 */ /* 0x002fe40000000f00 */
[----:B------:R-:W4:Y:S01]  /*2c720*/  LDL.LU R15, [R1+0xea4] ;  /* 0x000ea400010f7983 */ /* 0x000f220000300800 */
[----:B------:R-:W-:Y:S02]  /*2c730*/  IMAD.MOV.U32 R7, RZ, RZ, R56 ;  /* 0x000000ffff077224 */ /* 0x000fe400078e0038 */
[----:B------:R-:W-:-:S03]  /*2c740*/  IMAD.X R52, R52, 0x1, R0, P6 ;  /* 0x0000000134347824 */ /* 0x000fc600030e0600 */
[----:B------:R1:W-:Y:S01]  /*2c750*/  LDGSTS.E [R8+0x10b80], desc[UR8][R6.64], P4 ;  /* 0x10b8000006087fae */ /* 0x0003e2000a121848 */
[----:B------:R-:W-:-:S03]  /*2c760*/  IADD3 R9, P5, R9, R2, RZ ;  /* 0x0000000209097210 */ /* 0x000fc60007fbe0ff */
[----:B------:R1:W-:Y:S01]  /*2c770*/  STL [R1+0xf5c], R52 ;  /* 0x000f5c3401007387 */ /* 0x0003e20000100800 */
[----:B------:R-:W-:-:S03]  /*2c780*/  IADD3.X R16, R16, R0, RZ, P5, !PT ;  /* 0x0000000010107210 */ /* 0x000fc60002ffe4ff */
[----:B------:R-:W-:Y:S01]  /*2c790*/  STL [R1+0xf60], R9 ;  /* 0x000f600901007387 */ /* 0x000fe20000100800 */
[----:B-1----:R-:W-:Y:S01]  /*2c7a0*/  IMAD.MOV.U32 R6, RZ, RZ, R51 ;  /* 0x000000ffff067224 */ /* 0x002fe200078e0033 */
[----:B------:R-:W-:Y:S02]  /*2c7b0*/  MOV R7, R52 ;  /* 0x0000003400077202 */ /* 0x000fe40000000f00 */
[----:B------:R1:W-:Y:S04]  /*2c7c0*/  STL [R1+0xf34], R16 ;  /* 0x000f341001007387 */ /* 0x0003e80000100800 */
[----:B------:R-:W4:Y:S04]  /*2c7d0*/  LDL.LU R52, [R1+0xe9c] ;  /* 0x000e9c0001347983 */ /* 0x000f280000300800 */
[----:B------:R-:W4:Y:S04]  /*2c7e0*/  LDL.LU R51, [R1+0xed8] ;  /* 0x000ed80001337983 */ /* 0x000f280000300800 */
[----:B------:R1:W-:Y:S02]  /*2c7f0*/  LDGSTS.E [R8+0x10f00], desc[UR8][R6.64], P2 ;  /* 0x10f0000006087fae */ /* 0x0003e40009121848 */
[----:B-1----:R-:W-:Y:S01]  /*2c800*/  MOV R7, R16 ;  /* 0x0000001000077202 */ /* 0x002fe20000000f00 */
[----:B------:R-:W-:Y:S01]  /*2c810*/  IMAD.MOV.U32 R6, RZ, RZ, R9 ;  /* 0x000000ffff067224 */ /* 0x000fe200078e0009 */
[----:B------:R-:W4:Y:S04]  /*2c820*/  LDL.LU R16, [R1+0xe64] ;  /* 0x000e640001107983 */ /* 0x000f280000300800 */
[----:B------:R-:W4:Y:S01]  /*2c830*/  LDL.LU R9, [R1+0xea0] ;  /* 0x000ea00001097983 */ /* 0x000f220000300800 */
[----:B------:R-:W-:-:S03]  /*2c840*/  SEL R5, R5, RZ, !P0 ;  /* 0x000000ff05057207 */ /* 0x000fc60004000000 */
[----:B------:R1:W-:Y:S01]  /*2c850*/  LDGSTS.E [R8+0x10f80], desc[UR8][R6.64], P2 ;  /* 0x10f8000006087fae */ /* 0x0003e20009121848 */
[----:B------:R-:W-:Y:S02]  /*2c860*/  ISETP.GT.AND P5, PT, R4, 0x1b, PT ;  /* 0x0000001b0400780c */ /* 0x000fe40003fa4270 */
[----:B------:R-:W-:Y:S02]  /*2c870*/  ISETP.NE.U32.AND P4, PT, R5, RZ, PT ;  /* 0x000000ff0500720c */ /* 0x000fe40003f85070 */
[----:B------:R-:W-:-:S04]  /*2c880*/  SEL R5, RZ, 0x4, !P5 ;  /* 0x00000004ff057807 */ /* 0x000fc80006800000 */
[----:B------:R-:W-:Y:S02]  /*2c890*/  SEL R5, R5, RZ, !P0 ;  /* 0x000000ff05057207 */ /* 0x000fe40004000000 */
[----:B---3--:R-:W-:-:S05]  /*2c8a0*/  IADD3 R10, P2, R10, R2, RZ ;  /* 0x000000020a0a7210 */ /* 0x008fca0007f5e0ff */
[----:B------:R-:W-:Y:S01]  /*2c8b0*/  IMAD.X R55, R55, 0x1, R0, P2 ;  /* 0x0000000137377824 */ /* 0x000fe200010e0600 */
[----:B--2---:R-:W-:-:S03]  /*2c8c0*/  IADD3 R53, P5, R53, R2, RZ ;  /* 0x0000000235357210 */ /* 0x004fc60007fbe0ff */
[----:B-1----:R-:W-:Y:S01]  /*2c8d0*/  IMAD.MOV.U32 R7, RZ, RZ, R55 ;  /* 0x000000ffff077224 */ /* 0x002fe200078e0037 */
[----:B------:R-:W-:Y:S02]  /*2c8e0*/  MOV R6, R10 ;  /* 0x0000000a00067202 */ /* 0x000fe40000000f00 */
[----:B------:R-:W-:Y:S01]  /*2c8f0*/  IADD3 R48, P6, R48, R2, RZ ;  /* 0x0000000230307210 */ /* 0x000fe20007fde0ff */
[----:B------:R1:W-:Y:S01]  /*2c900*/  STL [R1+0xf28], R10 ;  /* 0x000f280a01007387 */ /* 0x0003e20000100800 */
[----:B------:R-:W-:Y:S02]  /*2c910*/  IADD3.X R54, R54, R0, RZ, P5, !PT ;  /* 0x0000000036367210 */ /* 0x000fe40002ffe4ff */
[----:B----4-:R-:W-:Y:S01]  /*2c920*/  IADD3 R11, P5, R11, R2, RZ ;  /* 0x000000020b0b7210 */ /* 0x010fe20007fbe0ff */
[----:B------:R-:W-:Y:S04]  /*2c930*/  STL [R1+0xf20], R53 ;  /* 0x000f203501007387 */ /* 0x000fe80000100800 */
[----:B------:R-:W-:Y:S04]  /*2c940*/  STL [R1+0xf1c], R55 ;  /* 0x000f1c3701007387 */ /* 0x000fe80000100800 */
[----:B------:R-:W-:Y:S04]  /*2c950*/  STL [R1+0xee8], R48 ;  /* 0x000ee83001007387 */ /* 0x000fe80000100800 */
[----:B------:R2:W-:Y:S01]  /*2c960*/  LDGSTS.E [R8+0x11300], desc[UR8][R6.64], P3 ;  /* 0x1130000006087fae */ /* 0x0005e20009921848 */
[----:B------:R-:W-:-:S03]  /*2c970*/  IMAD.X R49, R49, 0x1, R0, P6 ;  /* 0x0000000131317824 */ /* 0x000fc600030e0600 */
[----:B------:R-:W-:Y:S04]  /*2c980*/  STL [R1+0xef4], R54 ;  /* 0x000ef43601007387 */ /* 0x000fe80000100800 */
[----:B-1----:R-:W3:Y:S01]  /*2c990*/  LDL.LU R10, [R1+0xe98] ;  /* 0x000e9800010a7983 */ /* 0x002ee20000300800 */
[----:B--2---:R-:W-:Y:S01]  /*2c9a0*/  MOV R6, R53 ;  /* 0x0000003500067202 */ /* 0x004fe20000000f00 */
[----:B------:R-:W-:Y:S02]  /*2c9b0*/  IMAD.MOV.U32 R7, RZ, RZ, R54 ;  /* 0x000000ffff077224 */ /* 0x000fe400078e0036 */
[----:B------:R-:W-:Y:S04]  /*2c9c0*/  STL [R1+0xee0], R11 ;  /* 0x000ee00b01007387 */ /* 0x000fe80000100800 */
[----:B------:R-:W-:Y:S04]  /*2c9d0*/  STL [R1+0xedc], R49 ;  /* 0x000edc3101007387 */ /* 0x000fe80000100800 */
[----:B------:R-:W2:Y:S04]  /*2c9e0*/  LDL.LU R58, [R1+0xe60] ;  /* 0x000e6000013a7983 */ /* 0x000ea80000300800 */
[----:B------:R1:W-:Y:S01]  /*2c9f0*/  LDGSTS.E [R8+0x11380], desc[UR8][R6.64], P3 ;  /* 0x1138000006087fae */ /* 0x0003e20009921848 */
[----:B------:R-:W-:-:S02]  /*2ca00*/  IADD3.X R15, R15, R0, RZ, P5, !PT ;  /* 0x000000000f0f7210 */ /* 0x000fc40002ffe4ff */
[----:B------:R-:W-:-:S03]  /*2ca10*/  ISETP.GT.AND P3, PT, R4, 0x1f, PT ;  /* 0x0000001f0400780c */ /* 0x000fc60003f64270 */
[----:B------:R4:W-:Y:S01]  /*2ca20*/  STL [R1+0xea4], R15 ;  /* 0x000ea40f01007387 */ /* 0x0009e20000100800 */
[----:B-1----:R-:W-:Y:S01]  /*2ca30*/  IMAD.MOV.U32 R6, RZ, RZ, R48 ;  /* 0x000000ffff067224 */ /* 0x002fe200078e0030 */
[----:B------:R-:W-:-:S05]  /*2ca40*/  MOV R7, R49 ;  /* 0x0000003100077202 */ /* 0x000fca0000000f00 */
[----:B------:R1:W-:Y:S01]  /*2ca50*/  LDGSTS.E [R8+0x11700], desc[UR8][R6.64], P4 ;  /* 0x1170000006087fae */ /* 0x0003e2000a121848 */
[----:B------:R-:W-:Y:S02]  /*2ca60*/  ISETP.NE.U32.AND P2, PT, R5, RZ, PT ;  /* 0x000000ff0500720c */ /* 0x000fe40003f45070 */
[----:B------:R-:W-:Y:S02]  /*2ca70*/  ISETP.GT.AND P5, PT, R4, 0x23, PT ;  /* 0x000000230400780c */ /* 0x000fe40003fa4270 */
[----:B------:R-:W-:Y:S02]  /*2ca80*/  SEL R5, RZ, 0x4, !P3 ;  /* 0x00000004ff057807 */ /* 0x000fe40005800000 */
[----:B-1----:R-:W-:Y:S02]  /*2ca90*/  MOV R7, R15 ;  /* 0x0000000f00077202 */ /* 0x002fe40000000f00 */
[----:B----4-:R-:W4:Y:S01]  /*2caa0*/  LDL.LU R15, [R1+0xe5c] ;  /* 0x000e5c00010f7983 */ /* 0x010f220000300800 */
[----:B------:R-:W-:-:S03]  /*2cab0*/  IMAD.MOV.U32 R6, RZ, RZ, R11 ;  /* 0x000000ffff067224 */ /* 0x000fc600078e000b */
[----:B------:R-:W4:Y:S01]  /*2cac0*/  LDL.LU R59, [R1+0x458] ;  /* 0x00045800013b7983 */ /* 0x000f220000300800 */
[----:B------:R-:W-:-:S03]  /*2cad0*/  IADD3 R51, P3, R51, R2, RZ ;  /* 0x0000000233337210 */ /* 0x000fc60007f7e0ff */
[----:B------:R1:W-:Y:S02]  /*2cae0*/  LDGSTS.E [R8+0x11780], desc[UR8][R6.64], P4 ;  /* 0x1178000006087fae */ /* 0x0003e4000a121848 */
[----:B------:R-:W-:Y:S02]  /*2caf0*/  IMAD.X R52, R52, 0x1, R0, P3 ;  /* 0x0000000134347824 */ /* 0x000fe400018e0600 */
[----:B------:R-:W4:Y:S04]  /*2cb00*/  LDL.LU R49, [R1+0x48c] ;  /* 0x00048c0001317983 */ /* 0x000f280000300800 */
[----:B------:R-:W4:Y:S01]  /*2cb10*/  LDL.LU R11, [R1+0x490] ;  /* 0x00049000010b7983 */ /* 0x000f220000300800 */
[----:B-1----:R-:W-:-:S03]  /*2cb20*/  SEL R6, RZ, 0x4, !P5 ;  /* 0x00000004ff067807 */ /* 0x002fc60006800000 */
[----:B------:R-:W4:Y:S01]  /*2cb30*/  LDL.LU R48, [R1+0x498] ;  /* 0x0004980001307983 */ /* 0x000f220000300800 */
[----:B------:R-:W-:-:S03]  /*2cb40*/  IADD3 R9, P5, R9, R2, RZ ;  /* 0x0000000209097210 */ /* 0x000fc60007fbe0ff */
[----:B------:R1:W-:Y:S04]  /*2cb50*/  STL [R1+0xed8], R51 ;  /* 0x000ed83301007387 */ /* 0x0003e80000100800 */
[----:B------:R1:W-:Y:S04]  /*2cb60*/  STL [R1+0xea0], R9 ;  /* 0x000ea00901007387 */ /* 0x0003e80000100800 */
[----:B------:R4:W-:Y:S04]  /*2cb70*/  STL [R1+0xe9c], R52 ;  /* 0x000e9c3401007387 */ /* 0x0009e80000100800 */
[----:B------:R-:W4:Y:S01]  /*2cb80*/  LDL.LU R57, [R1+0x494] ;  /* 0x0004940001397983 */ /* 0x000f220000300800 */
[----:B------:R-:W-:-:S02]  /*2cb90*/  SEL R5, R5, RZ, !P0 ;  /* 0x000000ff05057207 */ /* 0x000fc40004000000 */
[----:B------:R-:W-:Y:S02]  /*2cba0*/  ISETP.GT.AND P6, PT, R4, 0x27, PT ;  /* 0x000000270400780c */ /* 0x000fe40003fc4270 */
[----:B------:R-:W-:Y:S02]  /*2cbb0*/  ISETP.NE.U32.AND P4, PT, R5, RZ, PT ;  /* 0x000000ff0500720c */ /* 0x000fe40003f85070 */
[----:B------:R-:W-:Y:S02]  /*2cbc0*/  IADD3.X R16, R16, R0, RZ, P5, !PT ;  /* 0x0000000010107210 */ /* 0x000fe40002ffe4ff */
[----:B------:R-:W-:Y:S02]  /*2cbd0*/  SEL R5, RZ, 0x4, !P6 ;  /* 0x00000004ff057807 */ /* 0x000fe40007000000 */
[----:B------:R-:W-:Y:S01]  /*2cbe0*/  SEL R6, R6, RZ, !P0 ;  /* 0x000000ff06067207 */ /* 0x000fe20004000000 */
[----:B------:R-:W-:Y:S01]  /*2cbf0*/  STL [R1+0xe64], R16 ;  /* 0x000e641001007387 */ /* 0x000fe20000100800 */
[----:B------:R-:W-:-:S02]  /*2cc00*/  MOV R7, R52 ;  /* 0x0000003400077202 */ /* 0x000fc40000000f00 */
[----:B------:R-:W-:Y:S01]  /*2cc10*/  ISETP.NE.U32.AND P3, PT, R6, RZ, PT ;  /* 0x000000ff0600720c */ /* 0x000fe20003f65070 */
[----:B------:R-:W-:-:S05]  /*2cc20*/  IMAD.MOV.U32 R6, RZ, RZ, R51 ;  /* 0x000000ffff067224 */ /* 0x000fca00078e0033 */
[----:B------:R1:W-:Y:S01]  /*2cc30*/  LDGSTS.E [R8+0x11b00], desc[UR8][R6.64], P2 ;  /* 0x11b0000006087fae */ /* 0x0003e20009121848 */
[----:B------:R-:W-:Y:S01]  /*2cc40*/  SEL R5, R5, RZ, !P0 ;  /* 0x000000ff05057207 */ /* 0x000fe20004000000 */
[----:B-1----:R-:W-:Y:S01]  /*2cc50*/  IMAD.MOV.U32 R6, RZ, RZ, R9 ;  /* 0x000000ffff067224 */ /* 0x002fe200078e0009 */
[----:B------:R-:W-:-:S05]  /*2cc60*/  MOV R7, R16 ;  /* 0x0000001000077202 */ /* 0x000fca0000000f00 */
[----:B------:R1:W-:Y:S01]  /*2cc70*/  LDGSTS.E [R8+0x11b80], desc[UR8][R6.64], P2 ;  /* 0x11b8000006087fae */ /* 0x0003e20009121848 */
[----:B------:R-:W-:Y:S02]  /*2cc80*/  ISETP.NE.U32.AND P2, PT, R5, RZ, PT ;  /* 0x000000ff0500720c */ /* 0x000fe40003f45070 */
[----:B---3--:R-:W-:-:S05]  /*2cc90*/  IADD3 R10, P6, R10, R2, RZ ;  /* 0x000000020a0a7210 */ /* 0x008fca0007fde0ff */
[----:B------:R-:W-:Y:S04]  /*2cca0*/  STL [R1+0xe98], R10 ;  /* 0x000e980a01007387 */ /* 0x000fe80000100800 */
[----:B------:R-:W3:Y:S01]  /*2ccb0*/  LDL.LU R56, [R1+0x4cc] ;  /* 0x0004cc0001387983 */ /* 0x000ee20000300800 */
[----:B--2---:R-:W-:-:S05]  /*2ccc0*/  IADD3 R58, P5, R58, R2, RZ ;  /* 0x000000023a3a7210 */ /* 0x004fca0007fbe0ff */
[----:B------:R-:W-:Y:S04]  /*2ccd0*/  STL [R1+0xe60], R58 ;  /* 0x000e603a01007387 */ /* 0x000fe80000100800 */
[----:B------:R-:W2:Y:S04]  /*2cce0*/  LDL.LU R55, [R1+0x4d0] ;  /* 0x0004d00001377983 */ /* 0x000ea80000300800 */
[----:B------:R-:W3:Y:S04]  /*2ccf0*/  LDL.LU R53, [R1+0x4d8] ;  /* 0x0004d80001357983 */ /* 0x000ee80000300800 */
[----:B------:R-:W3:Y:S04]  /*2cd00*/  LDL.LU R51, [R1+0x510] ;  /* 0x0005100001337983 */ /* 0x000ee80000300800 */
[----:B------:R-:W3:Y:S01]  /*2cd10*/  LDL.LU R9, [R1+0x518] ;  /* 0x0005180001097983 */ /* 0x000ee20000300800 */
[----:B-1----:R-:W-:-:S02]  /*2cd20*/  IMAD.MOV.U32 R6, RZ, RZ, R10 ;  /* 0x000000ffff067224 */ /* 0x002fc400078e000a */
[----:B----4-:R-:W-:Y:S01]  /*2cd30*/  IMAD.X R15, R15, 0x1, R0, P6 ;  /* 0x000000010f0f7824 */ /* 0x010fe200030e0600 */
[----:B------:R-:W-:-:S04]  /*2cd40*/  IADD3.X R59, R59, R0, RZ, P5, !PT ;  /* 0x000000003b3b7210 */ /* 0x000fc80002ffe4ff */
[----:B------:R1:W-:Y:S01]  /*2cd50*/  STL [R1+0xe5c], R15 ;  /* 0x000e5c0f01007387 */ /* 0x0003e20000100800 */
[----:B------:R-:W-:-:S03]  /*2cd60*/  ISETP.GT.AND P5, PT, R4, 0x2b, PT ;  /* 0x0000002b0400780c */ /* 0x000fc60003fa4270 */
[----:B------:R-:W-:Y:S04]  /*2cd70*/  STL [R1+0x458], R59 ;  /* 0x0004583b01007387 */ /* 0x000fe80000100800 */
[----:B------:R-:W4:Y:S01]  /*2cd80*/  LDL.LU R54, [R1+0x4d4] ;  /* 0x0004d40001367983 */ /* 0x000f220000300800 */
[----:B------:R-:W-:Y:S02]  /*2cd90*/  MOV R7, R15 ;  /* 0x0000000f00077202 */ /* 0x000fe40000000f00 */
[-C--:B------:R-:W-:Y:S01]  /*2cda0*/  IADD3 R11, P6, R11, R2.reuse, RZ ;  /* 0x000000020b0b7210 */ /* 0x080fe20007fde0ff */
[----:B------:R-:W4:Y:S01]  /*2cdb0*/  LDL.LU R52, [R1+0x50c] ;  /* 0x00050c0001347983 */ /* 0x000f220000300800 */
[----:B------:R-:W-:Y:S02]  /*2cdc0*/  SEL R5, RZ, 0x4, !P5 ;  /* 0x00000004ff057807 */ /* 0x000fe40006800000 */
[----:B------:R-:W-:Y:S01]  /*2cdd0*/  IADD3 R48, P5, R48, R2, RZ ;  /* 0x0000000230307210 */ /* 0x000fe20007fbe0ff */
[----:B------:R-:W-:Y:S01]  /*2cde0*/  STL [R1+0x490], R11 ;  /* 0x0004900b01007387 */ /* 0x000fe20000100800 */
[----:B------:R-:W-:-:S03]  /*2cdf0*/  IMAD.X R49, R49, 0x1, R0, P6 ;  /* 0x0000000131317824 */ /* 0x000fc600030e0600 */
[----:B------:R1:W-:Y:S04]  /*2ce00*/  LDGSTS.E [R8+0x11f00], desc[UR8][R6.64], P4 ;  /* 0x11f0000006087fae */ /* 0x0003e8000a121848 */
[----:B-1----:R-:W4:Y:S04]  /*2ce10*/  LDL.LU R15, [R1+0x514] ;  /* 0x00051400010f7983 */ /* 0x002f280000300800 */
[----:B------:R-:W4:Y:S01]  /*2ce20*/  LDL.LU R16, [R1+0x550] ;  /* 0x0005500001107983 */ /* 0x000f220000300800 */
[----:B------:R-:W-:Y:S01]  /*2ce30*/  IADD3.X R57, R57, R0, RZ, P5, !PT ;  /* 0x0000000039397210 */ /* 0x000fe20002ffe4ff */
[----:B------:R-:W-:Y:S01]  /*2ce40*/  IMAD.MOV.U32 R7, RZ, RZ, R59 ;  /* 0x000000ffff077224 */ /* 0x000fe200078e003b */
[----:B------:R-:W-:Y:S01]  /*2ce50*/  MOV R6, R58 ;  /* 0x0000003a00067202 */ /* 0x000fe20000000f00 */
[----:B------:R-:W4:Y:S04]  /*2ce60*/  LDL.LU R10, [R1+0x558] ;  /* 0x00055800010a7983 */ /* 0x000f280000300800 */
[----:B------:R1:W-:Y:S04]  /*2ce70*/  STL [R1+0x48c], R49 ;  /* 0x00048c3101007387 */ /* 0x0003e80000100800 */
[----:B------:R1:W-:Y:S04]  /*2ce80*/  LDGSTS.E [R8+0x11f80], desc[UR8][R6.64], P4 ;  /* 0x11f8000006087fae */ /* 0x0003e8000a121848 */
[----:B------:R1:W-:Y:S04]  /*2ce90*/  STL [R1+0x498], R48 ;  /* 0x0004983001007387 */ /* 0x0003e80000100800 */
[----:B------:R4:W-:Y:S01]  /*2cea0*/  STL [R1+0x494], R57 ;  /* 0x0004943901007387 */ /* 0x0009e20000100800 */
[----:B-1----:R-:W-:Y:S01]  /*2ceb0*/  MOV R7, R49 ;  /* 0x0000003100077202 */ /* 0x002fe20000000f00 */
[----:B------:R-:W-:-:S02]  /*2cec0*/  IMAD.MOV.U32 R6, RZ, RZ, R11 ;  /* 0x000000ffff067224 */ /* 0x000fc400078e000b */
[----:B------:R-:W4:Y:S04]  /*2ced0*/  LDL.LU R49, [R1+0x54c] ;  /* 0x00054c0001317983 */ /* 0x000f280000300800 */
[----:B------:R-:W4:Y:S04]  /*2cee0*/  LDL.LU R11, [R1+0x554] ;  /* 0x00055400010b7983 */ /* 0x000f280000300800 */
[----:B------:R1:W-:Y:S02]  /*2cef0*/  LDGSTS.E [R8+0x12300], desc[UR8][R6.64], P3 ;  /* 0x1230000006087fae */ /* 0x0003e40009921848 */
[----:B-1----:R-:W-:-:S02]  /*2cf00*/  IMAD.MOV.U32 R6, RZ, RZ, R48 ;  /* 0x000000ffff067224 */ /* 0x002fc400078e0030 */
[----:B------:R-:W4:Y:S01]  /*2cf10*/  LDL.LU R48, [R1+0x590] ;  /* 0x0005900001307983 */ /* 0x000f220000300800 */
[----:B------:R-:W-:Y:S02]  /*2cf20*/  SEL R5, R5, RZ, !P0 ;  /* 0x000000ff05057207 */ /* 0x000fe40004000000 */
[----:B------:R-:W-:Y:S02]  /*2cf30*/  ISETP.GT.AND P4, PT, R4, 0x2f, PT ;  /* 0x0000002f0400780c */ /* 0x000fe40003f84270 */
[----:B------:R-:W-:Y:S02]  /*2cf40*/  ISETP.NE.U32.AND P5, PT, R5, RZ, PT ;  /* 0x000000ff0500720c */ /* 0x000fe40003fa5070 */
[----:B------:R-:W-:Y:S02]  /*2cf50*/  SEL R5, RZ, 0x4, !P4 ;  /* 0x00000004ff057807 */ /* 0x000fe40006000000 */
[----:B------:R-:W-:-:S05]  /*2cf60*/  MOV R7, R57 ;  /* 0x0000003900077202 */ /* 0x000fca0000000f00 */
[----:B------:R1:W-:Y:S01]  /*2cf70*/  LDGSTS.E [R8+0x12380], desc[UR8][R6.64], P3 ;  /* 0x1238000006087fae */ /* 0x0003e20009921848 */
[----:B------:R-:W-:Y:S02]  /*2cf80*/  SEL R5, R5, RZ, !P0 ;  /* 0x000000ff05057207 */ /* 0x000fe40004000000 */
[-C--:B--2---:R-:W-:Y:S02]  /*2cf90*/  IADD3 R55, P4, R55, R2.reuse, RZ ;  /* 0x0000000237377210 */ /* 0x084fe40007f9e0ff */
[----:B---3--:R-:W-:-:S03]  /*2cfa0*/  IADD3 R53, P3, R53, R2, RZ ;  /* 0x0000000235357210 */ /* 0x008fc60007f7e0ff */
[----:B------:R-:W-:Y:S01]  /*2cfb0*/  IMAD.X R56, R56, 0x1, R0, P4 ;  /* 0x0000000138387824 */ /* 0x000fe200020e0600 */
[----:B-1----:R-:W-:-:S03]  /*2cfc0*/  MOV R6, R55 ;  /* 0x0000003700067202 */ /* 0x002fc60000000f00 */
[----:B------:R-:W-:Y:S01]  /*2cfd0*/  IMAD.MOV.U32 R7, RZ, RZ, R56 ;  /* 0x000000ffff077224 */ /* 0x000fe200078e0038 */
[----:B------:R-:W-:-:S04]  /*2cfe0*/  IADD3 R51, P6, R51, R2, RZ ;  /* 0x0000000233337210 */ /* 0x000fc80007fde0ff */
[----:B------:R1:W-:Y:S04]  /*2cff0*/  LDGSTS.E [R8+0x12700], desc[UR8][R6.64], P2 ;  /* 0x1270000006087fae */ /* 0x0003e80009121848 */
[----:B------:R-:W-:Y:S04]  /*2d000*/  STL [R1+0x4d0], R55 ;  /* 0x0004d03701007387 */ /* 0x000fe80000100800 */
[----:B------:R-:W-:Y:S01]  /*2d010*/  STL [R1+0x4d8], R53 ;  /* 0x0004d83501007387 */ /* 0x000fe20000100800 */
[----:B-1----:R-:W-:-:S03]  /*2d020*/  MOV R6, R53 ;  /* 0x0000003500067202 */ /* 0x002fc60000000f00 */
[----:B------:R-:W-:Y:S01]  /*2d030*/  STL [R1+0x4cc], R56 ;  /* 0x0004cc3801007387 */ /* 0x000fe20000100800 */
[----:B----4-:R-:W-:Y:S02]  /*2d040*/  IADD3.X R54, R54, R0, RZ, P3, !PT ;  /* 0x0000000036367210 */ /* 0x010fe40001ffe4ff */
[----:B------:R-:W-:Y:S01]  /*2d050*/  IADD3 R9, P3, R9, R2, RZ ;  /* 0x0000000209097210 */ /* 0x000fe20007f7e0ff */
[----:B------:R-:W-:Y:S02]  /*2d060*/  IMAD.X R52, R52, 0x1, R0, P6 ;  /* 0x0000000134347824 */ /* 0x000fe400030e0600 */
[----:B------:R-:W-:Y:S01]  /*2d070*/  IMAD.MOV.U32 R7, RZ, RZ, R54 ;  /* 0x000000ffff077224 */ /* 0x000fe200078e0036 */
[----:B------:R-:W-:Y:S04]  /*2d080*/  STL [R1+0x510], R51 ;  /* 0x0005103301007387 */ /* 0x000fe80000100800 */
[----:B------:R1:W-:Y:S04]  /*2d090*/  LDGSTS.E [R8+0x12780], desc[UR8][R6.64], P2 ;  /* 0x1278000006087fae */ /* 0x0003e80009121848 */
[----:B------:R-:W-:Y:S01]  /*2d0a0*/  STL [R1+0x4d4], R54 ;  /* 0x0004d43601007387 */ /* 0x000fe20000100800 */
[----:B------:R-:W-:-:S03]  /*2d0b0*/  IADD3.X R15, R15, R0, RZ, P3, !PT ;  /* 0x000000000f0f7210 */ /* 0x000fc60001ffe4ff */
[----:B------:R-:W-:Y:S01]  /*2d0c0*/  STL [R1+0x518], R9 ;  /* 0x0005180901007387 */ /* 0x000fe20000100800 */
[----:B------:R-:W-:Y:S01]  /*2d0d0*/  IADD3 R16, P2, R16, R2, RZ ;  /* 0x0000000210107210 */ /* 0x000fe20007f5e0ff */
[----:B-1----:R-:W-:Y:S01]  /*2d0e0*/  IMAD.MOV.U32 R6, RZ, RZ, R51 ;  /* 0x000000ffff067224 */ /* 0x002fe200078e0033 */
[----:B------:R-:W-:Y:S01]  /*2d0f0*/  MOV R7, R52 ;  /* 0x0000003400077202 */ /* 0x000fe20000000f00 */
[----:B------:R-:W-:Y:S01]  /*2d100*/  STL [R1+0x50c], R52 ;  /* 0x00050c3401007387 */ /* 0x000fe20000100800 */
[----:B------:R-:W-:-:S03]  /*2d110*/  IADD3 R10, P3, R10, R2, RZ ;  /* 0x000000020a0a7210 */ /* 0x000fc60007f7e0ff */
[----:B------:R1:W-:Y:S04]  /*2d120*/  STL [R1+0x514], R15 ;  /* 0x0005140f01007387 */ /* 0x0003e80000100800 */
[----:B------:R2:W-:Y:S04]  /*2d130*/  LDGSTS.E [R8+0x12b00], desc[UR8][R6.64], P5 ;  /* 0x12b0000006087fae */ /* 0x0005e8000a921848 */
[----:B------:R-:W3:Y:S04]  /*2d140*/  LDL.LU R57, [R1+0x58c] ;  /* 0x00058c0001397983 */ /* 0x000ee80000300800 */
[----:B------:R4:W-:Y:S01]  /*2d150*/  STL [R1+0x550], R16 ;  /* 0x0005501001007387 */ /* 0x0009e20000100800 */
[----:B--2---:R-:W-:Y:S01]  /*2d160*/  MOV R7, R15 ;  /* 0x0000000f00077202 */ /* 0x004fe20000000f00 */
[----:B------:R-:W-:-:S02]  /*2d170*/  IMAD.MOV.U32 R6, RZ, RZ, R9 ;  /* 0x000000ffff067224 */ /* 0x000fc400078e0009 */
[----:B-1----:R-:W2:Y:S01]  /*2d180*/  LDL.LU R15, [R1+0x598] ;  /* 0x00059800010f7983 */ /* 0x002ea20000300800 */
[----:B------:R-:W-:-:S03]  /*2d190*/  IMAD.X R49, R49, 0x1, R0, P2 ;  /* 0x0000000131317824 */ /* 0x000fc600010e0600 */
[----:B------:R-:W-:Y:S01]  /*2d1a0*/  STL [R1+0x558], R10 ;  /* 0x0005580a01007387 */ /* 0x000fe20000100800 */
[----:B------:R-:W-:-:S03]  /*2d1b0*/  IADD3.X R11, R11, R0, RZ, P3, !PT ;  /* 0x000000000b0b7210 */ /* 0x000fc60001ffe4ff */
[----:B------:R-:W2:Y:S04]  /*2d1c0*/  LDL.LU R9, [R1+0x5d0] ;  /* 0x0005d00001097983 */ /* 0x000ea80000300800 */
[----:B------:R1:W-:Y:S04]  /*2d1d0*/  STL [R1+0x54c], R49 ;  /* 0x00054c3101007387 */ /* 0x0003e80000100800 */
[----:B------:R1:W-:Y:S04]  /*2d1e0*/  STL [R1+0x554], R11 ;  /* 0x0005540b01007387 */ /* 0x0003e80000100800 */
[----:B------:R-:W2:Y:S04]  /*2d1f0*/  LDL.LU R56, [R1+0x594] ;  /* 0x0005940001387983 */ /* 0x000ea80000300800 */
[----:B------:R-:W2:Y:S04]  /*2d200*/  LDL.LU R55, [R1+0x5cc] ;  /* 0x0005cc0001377983 */ /* 0x000ea80000300800 */
[----:B------:R4:W-:Y:S01]  /*2d210*/  LDGSTS.E [R8+0x12b80], desc[UR8][R6.64], P5 ;  /* 0x12b8000006087fae */ /* 0x0009e2000a921848 */
[----:B------:R-:W-:-:S02]  /*2d220*/  ISETP.GT.AND P5, PT, R4, 0x37, PT ;  /* 0x000000370400780c */ /* 0x000fc40003fa4270 */
[----:B------:R-:W-:Y:S01]  /*2d230*/  ISETP.NE.U32.AND P4, PT, R5, RZ, PT ;  /* 0x000000ff0500720c */ /* 0x000fe20003f85070 */
[----:B------:R-:W2:Y:S01]  /*2d240*/  LDL.LU R54, [R1+0x5d4] ;  /* 0x0005d40001367983 */ /* 0x000ea20000300800 */
[----:B------:R-:W-:Y:S02]  /*2d250*/  ISETP.GT.AND P3, PT, R4, 0x33, PT ;  /* 0x000000330400780c */ /* 0x000fe40003f64270 */
[----:B----4-:R-:W-:Y:S02]  /*2d260*/  SEL R7, RZ, 0x4, !P5 ;  /* 0x00000004ff077807 */ /* 0x010fe40006800000 */
[----:B------:R-:W-:-:S05]  /*2d270*/  IADD3 R48, P5, R48, R2, RZ ;  /* 0x0000000230307210 */ /* 0x000fca0007fbe0ff */
[----:B------:R4:W-:Y:S01]  /*2d280*/  STL [R1+0x590], R48 ;  /* 0x0005903001007387 */ /* 0x0009e20000100800 */
[----:B------:R-:W-:-:S03]  /*2d290*/  SEL R6, RZ, 0x4, !P3 ;  /* 0x00000004ff067807 */ /* 0x000fc60005800000 */
[----:B------:R-:W4:Y:S01]  /*2d2a0*/  LDL.LU R51, [R1+0x5d8] ;  /* 0x0005d80001337983 */ /* 0x000f220000300800 */
[C---:B------:R-:W-:Y:S02]  /*2d2b0*/  ISETP.GT.AND P6, PT, R4.reuse, 0x3b, PT ;  /* 0x0000003b0400780c */ /* 0x040fe40003fc4270 */
[----:B------:R-:W-:Y:S01]  /*2d2c0*/  ISETP.GT.AND P2, PT, R4, 0x3f, PT ;  /* 0x0000003f0400780c */ /* 0x000fe20003f44270 */
[----:B------:R-:W4:Y:S01]  /*2d2d0*/  LDL.LU R53, [R1+0x60c] ;  /* 0x00060c0001357983 */ /* 0x000f220000300800 */
[----:B------:R-:W-:Y:S01]  /*2d2e0*/  ISETP.GE.AND P3, PT, R50, R4, PT ;  /* 0x000000043200720c */ /* 0x000fe20003f66270 */
[----:B------:R-:W-:Y:S01]  /*2d2f0*/  IMAD.MOV.U32 R4, RZ, RZ, R16 ;  /* 0x000000ffff047224 */ /* 0x000fe200078e0010 */
[----:B------:R-:W-:Y:S01]  /*2d300*/  MOV R5, R49 ;  /* 0x0000003100057202 */ /* 0x000fe20000000f00 */
[----:B------:R-:W4:Y:S04]  /*2d310*/  LDL.LU R16, [R1+0x610] ;  /* 0x0006100001107983 */ /* 0x000f280000300800 */
[----:B------:R1:W-:Y:S04]  /*2d320*/  LDGSTS.E [R8+0x12f00], desc[UR8][R4.64], P4 ;  /* 0x12f0000004087fae */ /* 0x0003e8000a121848 */
[----:B-1----:R-:W4:Y:S01]  /*2d330*/  LDL.LU R49, [R1+0x614] ;  /* 0x0006140001317983 */ /* 0x002f220000300800 */
[----:B------:R-:W-:-:S03]  /*2d340*/  MOV R5, R11 ;  /* 0x0000000b00057202 */ /* 0x000fc60000000f00 */
[----:B------:R-:W4:Y:S04]  /*2d350*/  LDL.LU R11, [R1+0x618] ;  /* 0x00061800010b7983 */ /* 0x000f280000300800 */
[----:B------:R-:W4:Y:S04]  /*2d360*/  LDL.LU R52, [R1+0x64c] ;  /* 0x00064c0001347983 */ /* 0x000f280000300800 */
[----:B------:R-:W4:Y:S01]  /*2d370*/  LDL.LU R50, [R1+0x650] ;  /* 0x0006500001327983 */ /* 0x000f220000300800 */
[----:B------:R-:W-:Y:S01]  /*2d380*/  IMAD.MOV.U32 R4, RZ, RZ, R10 ;  /* 0x000000ffff047224 */ /* 0x000fe200078e000a */
[----:B------:R-:W-:-:S02]  /*2d390*/  SEL R6, R6, RZ, !P0 ;  /* 0x000000ff06067207 */ /* 0x000fc40004000000 */
[----:B------:R-:W4:Y:S04]  /*2d3a0*/  LDL.LU R10, [R1+0x658] ;  /* 0x00065800010a7983 */ /* 0x000f280000300800 */
[----:B------:R1:W-:Y:S01]  /*2d3b0*/  LDGSTS.E [R8+0x12f80], desc[UR8][R4.64], P4 ;  /* 0x12f8000004087fae */ /* 0x0003e2000a121848 */
[----:B------:R-:W-:Y:S02]  /*2d3c0*/  ISETP.NE.U32.AND P4, PT, R6, RZ, PT ;  /* 0x000000ff0600720c */ /* 0x000fe40003f85070 */
[----:B------:R-:W-:Y:S02]  /*2d3d0*/  SEL R6, RZ, 0x4, P1 ;  /* 0x00000004ff067807 */ /* 0x000fe40000800000 */
[----:B------:R-:W-:Y:S02]  /*2d3e0*/  SEL R7, R7, RZ, !P0 ;  /* 0x000000ff07077207 */ /* 0x000fe40004000000 */
[----:B-1----:R-:W-:-:S02]  /*2d3f0*/  SEL R5, RZ, 0x4, !P6 ;  /* 0x00000004ff057807 */ /* 0x002fc40007000000 */
[----:B------:R-:W-:Y:S02]  /*2d400*/  SEL R4, RZ, 0x4, !P2 ;  /* 0x00000004ff047807 */ /* 0x000fe40005000000 */
[----:B------:R-:W-:Y:S02]  /*2d410*/  SEL R5, R5, RZ, !P0 ;  /* 0x000000ff05057207 */ /* 0x000fe40004000000 */
[----:B------:R-:W-:-:S04]  /*2d420*/  SEL R4, R4, RZ, !P0 ;  /* 0x000000ff04047207 */ /* 0x000fc80004000000 */
[----:B------:R-:W-:Y:S02]  /*2d430*/  ISETP.NE.U32.AND P1, PT, R4, RZ, PT ;  /* 0x000000ff0400720c */ /* 0x000fe40003f25070 */
[----:B------:R-:W-:Y:S01]  /*2d440*/  MOV R4, R48 ;  /* 0x0000003000047202 */ /* 0x000fe20000000f00 */
[----:B---3--:R-:W-:Y:S01]  /*2d450*/  IMAD.X R57, R57, 0x1, R0, P5 ;  /* 0x0000000139397824 */ /* 0x008fe200028e0600 */
[----:B--2---:R-:W-:-:S04]  /*2d460*/  IADD3 R15, P6, R15, R2, RZ ;  /* 0x000000020f0f7210 */ /* 0x004fc80007fde0ff */
[----:B------:R-:W-:Y:S01]  /*2d470*/  STL [R1+0x58c], R57 ;  /* 0x00058c3901007387 */ /* 0x000fe20000100800 */
[----:B------:R-:W-:-:S03]  /*2d480*/  IADD3 R9, P2, R9, R2, RZ ;  /* 0x0000000209097210 */ /* 0x000fc60007f5e0ff */
[----:B------:R1:W-:Y:S01]  /*2d490*/  STL [R1+0x598], R15 ;  /* 0x0005980f01007387 */ /* 0x0003e20000100800 */
[----:B------:R-:W-:-:S03]  /*2d4a0*/  ISETP.NE.U32.AND P5, PT, R7, RZ, PT ;  /* 0x000000ff0700720c */ /* 0x000fc60003fa5070 */
[----:B------:R2:W-:Y:S01]  /*2d4b0*/  STL [R1+0x5d0], R9 ;  /* 0x0005d00901007387 */ /* 0x0005e20000100800 */
[----:B------:R-:W-:Y:S01]  /*2d4c0*/  IADD3.X R56, R56, R0, RZ, P6, !PT ;  /* 0x0000000038387210 */ /* 0x000fe200037fe4ff */
[----:B------:R-:W-:Y:S01]  /*2d4d0*/  IMAD.X R55, R55, 0x1, R0, P2 ;  /* 0x0000000137377824 */ /* 0x000fe200010e0600 */
[----:B------:R-:W-:-:S03]  /*2d4e0*/  ISETP.NE.U32.AND P6, PT, R5, RZ, PT ;  /* 0x000000ff0500720c */ /* 0x000fc60003fc5070 */
[----:B------:R-:W-:Y:S01]  /*2d4f0*/  STL [R1+0x594], R56 ;  /* 0x0005943801007387 */ /* 0x000fe20000100800 */
[----:B------:R-:W-:-:S03]  /*2d500*/  SEL R5, R6, RZ, !P0 ;  /* 0x000000ff06057207 */ /* 0x000fc60004000000 */
[----:B------:R-:W-:Y:S01]  /*2d510*/  STL [R1+0x5cc], R55 ;  /* 0x0005cc3701007387 */ /* 0x000fe20000100800 */
[----:B------:R-:W-:-:S03]  /*2d520*/  ISETP.NE.U32.AND P2, PT, R5, RZ, PT ;  /* 0x000000ff0500720c */ /* 0x000fc60003f45070 */
[----:B----4-:R-:W3:Y:S01]  /*2d530*/  LDL.LU R48, [R1+0x654] ;  /* 0x0006540001307983 */ /* 0x010ee20000300800 */
[----:B------:R-:W-:-:S03]  /*2d540*/  IMAD.MOV.U32 R5, RZ, RZ, R57 ;  /* 0x000000ffff057224 */ /* 0x000fc600078e0039 */
[----:B------:R-:W4:Y:S01]  /*2d550*/  LDL.LU R7, [R1+0x660] ;  /* 0x0006600001077983 */ /* 0x000f220000300800 */
[----:B------:R-:W-:-:S03]  /*2d560*/  SEL R6, RZ, 0x4, P3 ;  /* 0x00000004ff067807 */ /* 0x000fc60001800000 */
[----:B------:R1:W-:Y:S01]  /*2d570*/  LDGSTS.E [R8+0x13300], desc[UR8][R4.64], P4 ;  /* 0x1330000004087fae */ /* 0x0003e2000a121848 */
[----:B------:R-:W-:Y:S02]  /*2d580*/  SEL R6, R6, RZ, !P0 ;  /* 0x000000ff06067207 */ /* 0x000fe40004000000 */
[----:B------:R-:W-:Y:S02]  /*2d590*/  IADD3 R51, P0, R51, R2, RZ ;  /* 0x0000000233337210 */ /* 0x000fe40007f1e0ff */
[----:B-1----:R-:W-:Y:S01]  /*2d5a0*/  MOV R4, R15 ;  /* 0x0000000f00047202 */ /* 0x002fe20000000f00 */
[----:B------:R-:W-:Y:S01]  /*2d5b0*/  IMAD.MOV.U32 R5, RZ, RZ, R56 ;  /* 0x000000ffff057224 */ /* 0x000fe200078e0038 */
[----:B------:R-:W4:Y:S01]  /*2d5c0*/  LDL.LU R15, [R1+0x668] ;  /* 0x00066800010f7983 */ /* 0x000f220000300800 */
[----:B------:R-:W-:-:S03]  /*2d5d0*/  ISETP.NE.U32.AND P3, PT, R6, RZ, PT ;  /* 0x000000ff0600720c */ /* 0x000fc60003f65070 */
[----:B------:R1:W-:Y:S01]  /*2d5e0*/  LDGSTS.E [R8+0x13380], desc[UR8][R4.64], P4 ;  /* 0x1338000004087fae */ /* 0x0003e2000a121848 */
[----:B------:R-:W-:-:S03]  /*2d5f0*/  IADD3.X R54, R54, R0, RZ, P0, !PT ;  /* 0x0000000036367210 */ /* 0x000fc600007fe4ff */
[----:B------:R2:W-:Y:S01]  /*2d600*/  STL [R1+0x5d8], R51 ;  /* 0x0005d83301007387 */ /* 0x0005e20000100800 */
[----:B------:R-:W-:-:S03]  /*2d610*/  IADD3 R16, P4, R16, R2, RZ ;  /* 0x0000000210107210 */ /* 0x000fc60007f9e0ff */
[----:B------:R-:W4:Y:S01]  /*2d620*/  LDL.LU R6, [R1+0x65c] ;  /* 0x00065c0001067983 */ /* 0x000f220000300800 */
[----:B-1----:R-:W-:Y:S01]  /*2d630*/  IMAD.MOV.U32 R4, RZ, RZ, R9 ;  /* 0x000000ffff047224 */ /* 0x002fe200078e0009 */
[----:B------:R-:W-:Y:S02]  /*2d640*/  MOV R5, R55 ;  /* 0x0000003700057202 */ /* 0x000fe40000000f00 */
[----:B------:R-:W-:Y:S01]  /*2d650*/  STL [R1+0x610], R16 ;  /* 0x0006101001007387 */ /* 0x000fe20000100800 */
[----:B------:R-:W-:Y:S01]  /*2d660*/  IMAD.X R53, R53, 0x1, R0, P4 ;  /* 0x0000000135357824 */ /* 0x000fe200020e0600 */
[----:B------:R-:W-:Y:S02]  /*2d670*/  IADD3 R11, P0, R11, R2, RZ ;  /* 0x000000020b0b7210 */ /* 0x000fe40007f1e0ff */
[----:B------:R1:W-:Y:S04]  /*2d680*/  LDGSTS.E [R8+0x13700], desc[UR8][R4.64], P5 ;  /* 0x1370000004087fae */ /* 0x0003e8000a921848 */
[----:B------:R-:W-:Y:S01]  /*2d690*/  STL [R1+0x5d4], R54 ;  /* 0x0005d43601007387 */ /* 0x000fe20000100800 */
[----:B------:R-:W-:-:S02]  /*2d6a0*/  IADD3.X R49, R49, R0, RZ, P0, !PT ;  /* 0x0000000031317210 */ /* 0x000fc400007fe4ff */
[----:B------:R-:W-:Y:S01]  /*2d6b0*/  IADD3 R50, P4, R50, R2, RZ ;  /* 0x0000000232327210 */ /* 0x000fe20007f9e0ff */
[----:B--2---:R-:W2:Y:S01]  /*2d6c0*/  LDL.LU R9, [R1+0x6e0] ;  /* 0x0006e00001097983 */ /* 0x004ea20000300800 */
[----:B-1----:R-:W-:Y:S01]  /*2d6d0*/  MOV R4, R51 ;  /* 0x0000003300047202 */ /* 0x002fe20000000f00 */
[----:B------:R-:W-:Y:S02]  /*2d6e0*/  IMAD.MOV.U32 R5, RZ, RZ, R54 ;  /* 0x000000ffff057224 */ /* 0x000fe400078e0036 */
[----:B------:R-:W2:Y:S04]  /*2d6f0*/  LDL.LU R51, [R1+0x664] ;  /* 0x0006640001337983 */ /* 0x000ea80000300800 */
[----:B------:R-:W-:Y:S04]  /*2d700*/  STL [R1+0x618], R11 ;  /* 0x0006180b01007387 */ /* 0x000fe80000100800 */
[----:B------:R1:W-:Y:S04]  /*2d710*/  LDGSTS.E [R8+0x13780], desc[UR8][R4.64], P5 ;  /* 0x1378000004087fae */ /* 0x0003e8000a921848 */
[----:B------:R1:W-:Y:S02]  /*2d720*/  STL [R1+0x60c], R53 ;  /* 0x00060c3501007387 */ /* 0x0003e40000100800 */
[----:B-1----:R-:W-:-:S02]  /*2d730*/  MOV R5, R53 ;  /* 0x0000003500057202 */ /* 0x002fc40000000f00 */
[----:B------:R-:W2:Y:S01]  /*2d740*/  LDL.LU R53, [R1+0x6dc] ;  /* 0x0006dc0001357983 */ /* 0x000ea20000300800 */
[----:B------:R-:W-:-:S03]  /*2d750*/  IMAD.MOV.U32 R4, RZ, RZ, R16 ;  /* 0x000000ffff047224 */ /* 0x000fc600078e0010 */
[----:B------:R-:W-:Y:S04]  /*2d760*/  STL [R1+0x650], R50 ;  /* 0x0006503201007387 */ /* 0x000fe80000100800 */
[----:B------:R1:W-:Y:S04]  /*2d770*/  STL [R1+0x614], R49 ;  /* 0x0006143101007387 */ /* 0x0003e80000100800 */
[----:B------:R-:W2:Y:S01]  /*2d780*/  LDL.LU R16, [R1+0x6e8] ;  /* 0x0006e80001107983 */ /* 0x000ea20000300800 */
[----:B------:R-:W-:Y:S01]  /*2d790*/  IADD3 R10, P0, R10, R2, RZ ;  /* 0x000000020a0a7210 */ /* 0x000fe20007f1e0ff */
[----:B------:R-:W-:-:S02]  /*2d7a0*/  IMAD.X R52, R52, 0x1, R0, P4 ;  /* 0x0000000134347824 */ /* 0x000fc400020e0600 */
[----:B------:R1:W-:Y:S02]  /*2d7b0*/  LDGSTS.E [R8+0x13b00], desc[UR8][R4.64], P6 ;  /* 0x13b0000004087fae */ /* 0x0003e4000b121848 */
[----:B-1----:R-:W-:Y:S01]  /*2d7c0*/  MOV R4, R11 ;  /* 0x0000000b00047202 */ /* 0x002fe20000000f00 */
[----:B------:R-:W-:Y:S02]  /*2d7d0*/  IMAD.MOV.U32 R5, RZ, RZ, R49 ;  /* 0x000000ffff057224 */ /* 0x000fe400078e0031 */
[----:B------:R-:W2:Y:S04]  /*2d7e0*/  LDL.LU R49, [R1+0x6e4] ;  /* 0x0006e40001317983 */ /* 0x000ea80000300800 */
[----:B------:R-:W-:Y:S04]  /*2d7f0*/  STL [R1+0x658], R10 ;  /* 0x0006580a01007387 */ /* 0x000fe80000100800 */
[----:B------:R1:W-:Y:S04]  /*2d800*/  STL [R1+0x64c], R52 ;  /* 0x00064c3401007387 */ /* 0x0003e80000100800 */
[----:B------:R-:W2:Y:S04]  /*2d810*/  LDL.LU R11, [R1+0x760] ;  /* 0x00076000010b7983 */ /* 0x000ea80000300800 */
[----:B------:R1:W-:Y:S02]  /*2d820*/  LDGSTS.E [R8+0x13b80], desc[UR8][R4.64], P6 ;  /* 0x13b8000004087fae */ /* 0x0003e4000b121848 */
[----:B-1----:R-:W-:-:S02]  /*2d830*/  MOV R5, R52 ;  /* 0x0000003400057202 */ /* 0x002fc40000000f00 */
[----:B------:R-:W2:Y:S01]  /*2d840*/  LDL.LU R52, [R1+0x75c] ;  /* 0x00075c0001347983 */ /* 0x000ea20000300800 */
[----:B------:R-:W-:Y:S01]  /*2d850*/  IMAD.MOV.U32 R4, RZ, RZ, R50 ;  /* 0x000000ffff047224 */ /* 0x000fe200078e0032 */
[----:B------:R-:W-:-:S04]  /*2d860*/  ULEA UR7, UR5, UR4, 0xf ;  /* 0x0000000405077291 */ /* 0x000fc8000f8e783f */
[----:B------:R1:W-:Y:S02]  /*2d870*/  LDGSTS.E [R8+0x13f00], desc[UR8][R4.64], P1 ;  /* 0x13f0000004087fae */ /* 0x0003e40008921848 */
[----:B-1----:R-:W-:Y:S02]  /*2d880*/  MOV R4, R10 ;  /* 0x0000000a00047202 */ /* 0x002fe40000000f00 */
[----:B---3--:R-:W-:Y:S02]  /*2d890*/  IADD3.X R48, R48, R0, RZ, P0, !PT ;  /* 0x0000000030307210 */ /* 0x008fe400007fe4ff */
[----:B----4-:R-:W-:-:S05]  /*2d8a0*/  IADD3 R7, P4, R7, R240, RZ ;  /* 0x000000f007077210 */ /* 0x010fca0007f9e0ff */
[----:B------:R1:W-:Y:S04]  /*2d8b0*/  STL [R1+0x660], R7 ;  /* 0x0006600701007387 */ /* 0x0003e80000100800 */
[----:B------:R3:W-:Y:S04]  /*2d8c0*/  STL [R1+0x654], R48 ;  /* 0x0006543001007387 */ /* 0x0007e80000100800 */
[----:B------:R-:W4:Y:S01]  /*2d8d0*/  LDL.LU R55, [R1+0x768] ;  /* 0x0007680001377983 */ /* 0x000f220000300800 */
[----:B------:R-:W-:-:S03]  /*2d8e0*/  IMAD.MOV.U32 R5, RZ, RZ, R48 ;  /* 0x000000ffff057224 */ /* 0x000fc600078e0030 */
[----:B------:R-:W4:Y:S01]  /*2d8f0*/  LDL.LU R54, [R1+0x7e0] ;  /* 0x0007e00001367983 */ /* 0x000f220000300800 */
[----:B------:R-:W-:-:S03]  /*2d900*/  IADD3 R15, P0, R15, R240, RZ ;  /* 0x000000f00f0f7210 */ /* 0x000fc60007f1e0ff */
[----:B------:R-:W4:Y:S01]  /*2d910*/  LDL.LU R56, [R1+0x764] ;  /* 0x0007640001387983 */ /* 0x000f220000300800 */
[----:B------:R-:W-:-:S03]  /*2d920*/  IMAD.X R6, R6, 0x1, R3, P4 ;  /* 0x0000000106067824 */ /* 0x000fc600020e0603 */
[----:B------:R-:W-:Y:S02]  /*2d930*/  STL [R1+0x668], R15 ;  /* 0x0006680f01007387 */ /* 0x000fe40000100800 */
[-C--:B-1----:R-:W-:Y:S02]  /*2d940*/  LOP3.LUT R7, R7, R6.reuse, RZ, 0x3c, !PT ;  /* 0x0000000607077212 */ /* 0x082fe400078e3cff */
[----:B------:R1:W-:Y:S04]  /*2d950*/  STL [R1+0x65c], R6 ;  /* 0x00065c0601007387 */ /* 0x0003e80000100800 */
[----:B------:R2:W-:Y:S04]  /*2d960*/  LDGSTS.E [R8+0x13f80], desc[UR8][R4.64], P1 ;  /* 0x13f8000004087fae */ /* 0x0005e80008921848 */
[----:B---3--:R-:W3:Y:S01]  /*2d970*/  LDL.LU R48, [R1+0x7e8] ;  /* 0x0007e80001307983 */ /* 0x008ee20000300800 */
[----:B-1----:R-:W-:-:S02]  /*2d980*/  LOP3.LUT R6, R7, R6, RZ, 0x3c, !PT ;  /* 0x0000000607067212 */ /* 0x002fc400078e3cff */
[----:B--2---:R-:W-:Y:S01]  /*2d990*/  IADD3 R9, P1, R9, R240, RZ ;  /* 0x000000f009097210 */ /* 0x004fe20007f3e0ff */
[----:B------:R-:W0:Y:S01]  /*2d9a0*/  LDGDEPBAR ;  /* 0x00000000000079af */ /* 0x000e220000000000 */
[----:B------:R-:W-:Y:S02]  /*2d9b0*/  LOP3.LUT R7, R7, R6, RZ, 0x3c, !PT ;  /* 0x0000000607077212 */ /* 0x000fe400078e3cff */
[----:B------:R-:W-:Y:S01]  /*2d9c0*/  IADD3 R4, R18, UR7, RZ ;  /* 0x0000000712047c10 */ /* 0x000fe2000fffe0ff */
[----:B------:R-:W2:Y:S01]  /*2d9d0*/  LDL.LU R5, [R1+0x7dc] ;  /* 0x0007dc0001057983 */ /* 0x000ea20000300800 */
[----:B------:R-:W-:-:S03]  /*2d9e0*/  IMAD.X R51, R51, 0x1, R3, P0 ;  /* 0x0000000133337824 */ /* 0x000fc600000e0603 */
[----:B------:R-:W-:Y:S04]  /*2d9f0*/  STL [R1+0x6e0], R9 ;  /* 0x0006e00901007387 */ /* 0x000fe80000100800 */
[----:B------:R1:W-:Y:S04]  /*2da00*/  STL [R1+0x664], R51 ;  /* 0x0006643301007387 */ /* 0x0003e80000100800 */
[----:B------:R-:W2:Y:S04]  /*2da10*/  LDL.LU R50, [R1+0x7e4] ;  /* 0x0007e40001327983 */ /* 0x000ea80000300800 */
[----:B------:R-:W2:Y:S04]  /*2da20*/  LDL.LU R10, [R1+0x860] ;  /* 0x00086000010a7983 */ /* 0x000ea80000300800 */
[----:B------:R1:W-:Y:S01]  /*2da30*/  LDGSTS.E [R4], desc[UR8][R6.64], P3 ;  /* 0x0000000006047fae */ /* 0x0003e20009921848 */
[----:B------:R-:W-:-:S02]  /*2da40*/  IADD3.X R53, R53, R3, RZ, P1, !PT ;  /* 0x0000000335357210 */ /* 0x000fc40000ffe4ff */
[----:B-1----:R-:W-:Y:S02]  /*2da50*/  MOV R7, R51 ;  /* 0x0000003300077202 */ /* 0x002fe40000000f00 */
[----:B------:R-:W2:Y:S01]  /*2da60*/  LDL.LU R51, [R1+0x85c] ;  /* 0x00085c0001337983 */ /* 0x000ea20000300800 */
[----:B------:R-:W-:Y:S01]  /*2da70*/  IADD3 R16, P0, R16, R240, RZ ;  /* 0x000000f010107210 */ /* 0x000fe20007f1e0ff */
[----:B------:R-:W-:-:S04]  /*2da80*/  IMAD.MOV.U32 R6, RZ, RZ, R15 ;  /* 0x000000ffff067224 */ /* 0x000fc800078e000f */
[----:B------:R-:W-:Y:S04]  /*2da90*/  STL [R1+0x6e8], R16 ;  /* 0x0006e81001007387 */ /* 0x000fe80000100800 */
[----:B------:R1:W-:Y:S04]  /*2daa0*/  STL [R1+0x6dc], R53 ;  /* 0x0006dc3501007387 */ /* 0x0003e80000100800 */
[----:B------:R-:W2:Y:S04]  /*2dab0*/  LDL.LU R15, [R1+0x868] ;  /* 0x00086800010f7983 */ /* 0x000ea80000300800 */
[----:B------:R1:W-:Y:S01]  /*2dac0*/  LDGSTS.E [R4+0x80], desc[UR8][R6.64], P2 ;  /* 0x0008000006047fae */ /* 0x0003e20009121848 */
[----:B------:R-:W-:Y:S01]  /*2dad0*/  IMAD.X R49, R49, 0x1, R3, P0 ;  /* 0x0000000131317824 */ /* 0x000fe200000e0603 */
[----:B------:R-:W-:Y:S01]  /*2dae0*/  IADD3 R11, P1, R11, R240, RZ ;  /* 0x000000f00b0b7210 */ /* 0x000fe20007f3e0ff */
[----:B-1----:R-:W-:Y:S01]  /*2daf0*/  IMAD.MOV.U32 R7, RZ, RZ, R53 ;  /* 0x000000ffff077224 */ /* 0x002fe200078e0035 */
[----:B------:R-:W-:Y:S01]  /*2db00*/  MOV R6, R9 ;  /* 0x0000000900067202 */ /* 0x000fe20000000f00 */
[----:B------:R-:W2:Y:S04]  /*2db10*/  LDL.LU R53, [R1+0x864] ;  /* 0x0008640001357983 */ /* 0x000ea80000300800 */
[----:B------:R-:W-:Y:S04]  /*2db20*/  STL [R1+0x760], R11 ;  /* 0x0007600b01007387 */ /* 0x000fe80000100800 */
[----:B------:R1:W-:Y:S04]  /*2db30*/  STL [R1+0x6e4], R49 ;  /* 0x0006e43101007387 */ /* 0x0003e80000100800 */
[----:B------:R-:W2:Y:S01]  /*2db40*/  LDL.LU R9, [R1+0x8e0] ;  /* 0x0008e00001097983 */ /* 0x000ea20000300800 */
[----:B------:R-:W-:-:S03]  /*2db50*/  IADD3.X R52, R52, R3, RZ, P1, !PT ;  /* 0x0000000334347210 */ /* 0x000fc60000ffe4ff */
[----:B------:R1:W-:Y:S02]  /*2db60*/  LDGSTS.E [R4+0x800], desc[UR8][R6.64], P3 ;  /* 0x0080000006047fae */ /* 0x0003e40009921848 */
[----:B-1----:R-:W-:Y:S02]  /*2db70*/  MOV R7, R49 ;  /* 0x0000003100077202 */ /* 0x002fe40000000f00 */
[----:B------:R-:W2:Y:S01]  /*2db80*/  LDL.LU R49, [R1+0x8dc] ;  /* 0x0008dc0001317983 */ /* 0x000ea20000300800 */
[----:B------:R-:W-:-:S05]  /*2db90*/  IMAD.MOV.U32 R6, RZ, RZ, R16 ;  /* 0x000000ffff067224 */ /* 0x000fca00078e0010 */
[----:B------:R1:W-:Y:S02]  /*2dba0*/  LDGSTS.E [R4+0x880], desc[UR8][R6.64], P2 ;  /* 0x0088000006047fae */ /* 0x0003e40009121848 */
[----:B-1----:R-:W-:Y:S01]  /*2dbb0*/  MOV R6, R11 ;  /* 0x0000000b00067202 */ /* 0x002fe20000000f00 */
[----:B------:R-:W-:-:S05]  /*2dbc0*/  IMAD.MOV.U32 R7, RZ, RZ, R52 ;  /* 0x000000ffff077224 */ /* 0x000fca00078e0034 */
[----:B------:R1:W-:Y:S01]  /*2dbd0*/  LDGSTS.E [R4+0x1000], desc[UR8][R6.64], P3 ;  /* 0x0100000006047fae */ /* 0x0003e20009921848 */
[----:B----4-:R-:W-:-:S05]  /*2dbe0*/  IADD3 R55, P0, R55, R240, RZ ;  /* 0x000000f037377210 */ /* 0x010fca0007f1e0ff */
[----:B------:R-:W-:Y:S04]  /*2dbf0*/  STL [R1+0x768], R55 ;  /* 0x0007683701007387 */ /* 0x000fe80000100800 */
[----:B------:R4:W-:Y:S04]  /*2dc00*/  STL [R1+0x75c], R52 ;  /* 0x00075c3401007387 */ /* 0x0009e80000100800 */
[----:B------:R-:W2:Y:S01]  /*2dc10*/  LDL.LU R16, [R1+0x8e8] ;  /* 0x0008e80001107983 */ /* 0x000ea20000300800 */
[----:B------:R-:W-:Y:S01]  /*2dc20*/  IADD3 R54, P1, R54, R240, RZ ;  /* 0x000000f036367210 */ /* 0x000fe20007f3e0ff */
[----:B------:R-:W-:-:S02]  /*2dc30*/  IMAD.X R56, R56, 0x1, R3, P0 ;  /* 0x0000000138387824 */ /* 0x000fc400000e0603 */
[----:B----4-:R-:W4:Y:S01]  /*2dc40*/  LDL.LU R52, [R1+0x8e4] ;  /* 0x0008e40001347983 */ /* 0x010f220000300800 */
[----:B-1----:R-:W-:Y:S02]  /*2dc50*/  IMAD.MOV.U32 R6, RZ, RZ, R55 ;  /* 0x000000ffff067224 */ /* 0x002fe400078e0037 */
[----:B------:R-:W-:Y:S01]  /*2dc60*/  MOV R7, R56 ;  /* 0x0000003800077202 */ /* 0x000fe20000000f00 */
[----:B------:R1:W-:Y:S04]  /*2dc70*/  STL [R1+0x7e0], R54 ;  /* 0x0007e03601007387 */ /* 0x0003e80000100800 */
[----:B------:R-:W-:Y:S04]  /*2dc80*/  STL [R1+0x764], R56 ;  /* 0x0007643801007387 */ /* 0x000fe80000100800 */
[----:B------:R-:W4:Y:S01]  /*2dc90*/  LDL.LU R11, [R1+0x960] ;  /* 0x00096000010b7983 */ /* 0x000f220000300800 */
[----:B---3--:R-:W-:-:S03]  /*2dca0*/  IADD3 R48, P0, R48, R240, RZ ;  /* 0x000000f030307210 */ /* 0x008fc60007f1e0ff */
[----:B------:R-:W3:Y:S01]  /*2dcb0*/  LDL.LU R8, [R1+0x968] ;  /* 0x0009680001087983 */ /* 0x000ee20000300800 */
[----:B--2---:R-:W-:-:S03]  /*2dcc0*/  IADD3.X R5, R5, R3, RZ, P1, !PT ;  /* 0x0000000305057210 */ /* 0x004fc60000ffe4ff */
[----:B------:R-:W-:Y:S04]  /*2dcd0*/  STL [R1+0x7e8], R48 ;  /* 0x0007e83001007387 */ /* 0x000fe80000100800 */
[----:B------:R2:W-:Y:S04]  /*2dce0*/  LDGSTS.E [R4+0x1080], desc[UR8][R6.64], P2 ;  /* 0x0108000006047fae */ /* 0x0005e80009121848 */
[----:B------:R1:W-:Y:S01]  /*2dcf0*/  STL [R1+0x7dc], R5 ;  /* 0x0007dc0501007387 */ /* 0x0003e20000100800 */
[----:B------:R-:W-:Y:S01]  /*2dd00*/  IMAD.X R50, R50, 0x1, R3, P0 ;  /* 0x0000000132327824 */ /* 0x000fe200000e0603 */
[----:B------:R-:W-:Y:S01]  /*2dd10*/  IADD3 R10, P1, R10, R240, RZ ;  /* 0x000000f00a0a7210 */ /* 0x000fe20007f3e0ff */
[----:B--2---:R-:W-:Y:S01]  /*2dd20*/  IMAD.MOV.U32 R7, RZ, RZ, R5 ;  /* 0x000000ffff077224 */ /* 0x004fe200078e0005 */
[----:B------:R-:W-:-:S02]  /*2dd30*/  MOV R6, R54 ;  /* 0x0000003600067202 */ /* 0x000fc40000000f00 */
[----:B-1----:R-:W2:Y:S04]  /*2dd40*/  LDL.LU R54, [R1+0x95c] ;  /* 0x00095c0001367983 */ /* 0x002ea80000300800 */
[----:B------:R-:W-:Y:S04]  /*2dd50*/  STL [R1+0x860], R10 ;  /* 0x0008600a01007387 */ /* 0x000fe80000100800 */
[----:B------:R1:W-:Y:S04]  /*2dd60*/  LDGSTS.E [R4+0x1800], desc[UR8][R6.64], P3 ;  /* 0x0180000006047fae */ /* 0x0003e80009921848 */
[----:B------:R1:W-:Y:S01]  /*2dd70*/  STL [R1+0x7e4], R50 ;  /* 0x0007e43201007387 */ /* 0x0003e20000100800 */
[----:B------:R-:W-:-:S03]  /*2dd80*/  IADD3.X R51, R51, R3, RZ, P1, !PT ;  /* 0x0000000333337210 */ /* 0x000fc60000ffe4ff */
[----:B------:R-:W2:Y:S01]  /*2dd90*/  LDL.LU R5, [R1+0x9e0] ;  /* 0x0009e00001057983 */ /* 0x000ea20000300800 */
[----:B-1----:R-:W-:Y:S01]  /*2dda0*/  IMAD.MOV.U32 R6, RZ, RZ, R48 ;  /* 0x000000ffff067224 */ /* 0x002fe200078e0030 */
[----:B------:R-:W-:Y:S02]  /*2ddb0*/  MOV R7, R50 ;  /* 0x0000003200077202 */ /* 0x000fe40000000f00 */
[----:B------:R-:W2:Y:S04]  /*2ddc0*/  LDL.LU R50, [R1+0x964] ;  /* 0x0009640001327983 */ /* 0x000ea80000300800 */
[----:B------:R1:W-:Y:S01]  /*2ddd0*/  LDGSTS.E [R4+0x1880], desc[UR8][R6.64], P2 ;  /* 0x0188000006047fae */ /* 0x0003e20009121848 */
[----:B------:R-:W-:-:S05]  /*2dde0*/  IADD3 R15, P0, R15, R240, RZ ;  /* 0x000000f00f0f7210 */ /* 0x000fca0007f1e0ff */
[----:B------:R-:W-:Y:S04]  /*2ddf0*/  STL [R1+0x868], R15 ;  /* 0x0008680f01007387 */ /* 0x000fe80000100800 */
[----:B------:R1:W-:Y:S02]  /*2de00*/  STL [R1+0x85c], R51 ;  /* 0x00085c3301007387 */ /* 0x0003e40000100800 */
[----:B-1----:R-:W-:Y:S02]  /*2de10*/  IMAD.MOV.U32 R7, RZ, RZ, R51 ;  /* 0x000000ffff077224 */ /* 0x002fe400078e0033 */
[----:B------:R-:W2:Y:S04]  /*2de20*/  LDL.LU R48, [R1+0x9e8] ;  /* 0x0009e80001307983 */ /* 0x000ea80000300800 */
[----:B------:R-:W2:Y:S01]  /*2de30*/  LDL.LU R51, [R1+0x9dc] ;  /* 0x0009dc0001337983 */ /* 0x000ea20000300800 */
[----:B------:R-:W-:Y:S01]  /*2de40*/  IMAD.X R53, R53, 0x1, R3, P0 ;  /* 0x0000000135357824 */ /* 0x000fe200000e0603 */
[----:B------:R-:W-:-:S05]  /*2de50*/  MOV R6, R10 ;  /* 0x0000000a00067202 */ /* 0x000fca0000000f00 */
[----:B------:R1:W-:Y:S01]  /*2de60*/  LDGSTS.E [R4+0x2000], desc[UR8][R6.64], P3 ;  /* 0x0200000006047fae */ /* 0x0003e20009921848 */
[----:B------:R-:W-:-:S05]  /*2de70*/  IADD3 R9, P1, R9, R240, RZ ;  /* 0x000000f009097210 */ /* 0x000fca0007f3e0ff */
[----:B------:R-:W-:Y:S04]  /*2de80*/  STL [R1+0x8e0], R9 ;  /* 0x0008e00901007387 */ /* 0x000fe80000100800 */
[----:B------:R1:W-:Y:S04]  /*2de90*/  STL [R1+0x864], R53 ;  /* 0x0008643501007387 */ /* 0x0003e80000100800 */
[----:B------:R-:W2:Y:S04]  /*2dea0*/  LDL.LU R10, [R1+0xa60] ;  /* 0x000a6000010a7983 */ /* 0x000ea80000300800 */
[----:B------:R-:W2:Y:S01]  /*2deb0*/  LDL.LU R55, [R1+0x9e4] ;  /* 0x0009e40001377983 */ /* 0x000ea20000300800 */
[----:B------:R-:W-:Y:S01]  /*2dec0*/  IADD3.X R49, R49, R3, RZ, P1, !PT ;  /* 0x0000000331317210 */ /* 0x000fe20000ffe4ff */
[----:B-1----:R-:W-:Y:S01]  /*2ded0*/  IMAD.MOV.U32 R6, RZ, RZ, R15 ;  /* 0x000000ffff067224 */ /* 0x002fe200078e000f */
[----:B------:R-:W-:-:S05]  /*2dee0*/  MOV R7, R53 ;  /* 0x0000003500077202 */ /* 0x000fca0000000f00 */
[----:B------:R1:W-:Y:S02]  /*2def0*/  LDGSTS.E [R4+0x2080], desc[UR8][R6.64], P2 ;  /* 0x0208000006047fae */ /* 0x0003e40009121848 */
[----:B-1----:R-:W-:Y:S01]  /*2df00*/  MOV R6, R9 ;  /* 0x0000000900067202 */ /* 0x002fe20000000f00 */
[----:B------:R-:W-:-:S05]  /*2df10*/  IMAD.MOV.U32 R7, RZ, RZ, R49 ;  /* 0x000000ffff077224 */ /* 0x000fca00078e0031 */
[----:B------:R1:W-:Y:S01]  /*2df20*/  LDGSTS.E [R4+0x2800], desc[UR8][R6.64], P3 ;  /* 0x0280000006047fae */ /* 0x0003e20009921848 */
[----:B------:R-:W-:-:S05]  /*2df30*/  IADD3 R16, P0, R16, R240, RZ ;  /* 0x000000f010107210 */ /* 0x000fca0007f1e0ff */
[----:B------:R-:W-:Y:S04]  /*2df40*/  STL [R1+0x8e8], R16 ;  /* 0x0008e81001007387 */ /* 0x000fe80000100800 */
[----:B------:R1:W-:Y:S04]  /*2df50*/  STL [R1+0x8dc], R49 ;  /* 0x0008dc3101007387 */ /* 0x0003e80000100800 */
[----:B------:R-:W2:Y:S04]  /*2df60*/  LDL.LU R15, [R1+0xa68] ;  /* 0x000a6800010f7983 */ /* 0x000ea80000300800 */
[----:B------:R-:W2:Y:S01]  /*2df70*/  LDL.LU R53, [R1+0xa5c] ;  /* 0x000a5c0001357983 */ /* 0x000ea20000300800 */
[-C--:B----4-:R-:W-:Y:S01]  /*2df80*/  IADD3 R11, P1, R11, R240.reuse, RZ ;  /* 0x000000f00b0b7210 */ /* 0x090fe20007f3e0ff */
[----:B------:R-:W-:Y:S01]  /*2df90*/  IMAD.X R52, R52, 0x1, R3, P0 ;  /* 0x0000000134347824 */ /* 0x000fe200000e0603 */
[----:B---3--:R-:W-:-:S03]  /*2dfa0*/  IADD3 R8, P0, R8, R240, RZ ;  /* 0x000000f008087210 */ /* 0x008fc60007f1e0ff */
[----:B------:R-:W-:Y:S01]  /*2dfb0*/  STL [R1+0x960], R11 ;  /* 0x0009600b01007387 */ /* 0x000fe20000100800 */
[----:B-1----:R-:W-:-:S03]  /*2dfc0*/  MOV R7, R52 ;  /* 0x0000003400077202 */ /* 0x002fc60000000f00 */
[----:B------:R1:W-:Y:S01]  /*2dfd0*/  STL [R1+0x8e4], R52 ;  /* 0x0008e43401007387 */ /* 0x0003e20000100800 */
[----:B------:R-:W-:-:S03]  /*2dfe0*/  IMAD.MOV.U32 R6, RZ, RZ, R16 ;  /* 0x000000ffff067224 */ /* 0x000fc600078e0010 */
[----:B------:R-:W3:Y:S04]  /*2dff0*/  LDL.LU R49, [R1+0xa64] ;  /* 0x000a640001317983 */ /* 0x000ee80000300800 */
[----:B------:R-:W4:Y:S04]  /*2e000*/  LDL.LU R9, [R1+0xae0] ;  /* 0x000ae00001097983 */ /* 0x000f280000300800 */
[----:B-1----:R-:W4:Y:S04]  /*2e010*/  LDL.LU R52, [R1+0xadc] ;  /* 0x000adc0001347983 */ /* 0x002f280000300800 */
[----:B------:R-:W-:Y:S01]  /*2e020*/  STL [R1+0x968], R8 ;  /* 0x0009680801007387 */ /* 0x000fe20000100800 */
[----:B--2---:R-:W-:-:S03]  /*2e030*/  IADD3.X R54, R54, R3, RZ, P1, !PT ;  /* 0x0000000336367210 */ /* 0x004fc60000ffe4ff */
[----:B------:R1:W-:Y:S04]  /*2e040*/  LDGSTS.E [R4+0x2880], desc[UR8][R6.64], P2 ;  /* 0x0288000006047fae */ /* 0x0003e80009121848 */
[----:B------:R2:W-:Y:S04]  /*2e050*/  STL [R1+0x95c], R54 ;  /* 0x00095c3601007387 */ /* 0x0005e80000100800 */
[----:B------:R-:W4:Y:S01]  /*2e060*/  LDL.LU R16, [R1+0xae8] ;  /* 0x000ae80001107983 */ /* 0x000f220000300800 */
[----:B-1----:R-:W-:Y:S01]  /*2e070*/  MOV R6, R11 ;  /* 0x0000000b00067202 */ /* 0x002fe20000000f00 */
[----:B------:R-:W-:Y:S01]  /*2e080*/  IMAD.MOV.U32 R7, RZ, RZ, R54 ;  /* 0x000000ffff077224 */ /* 0x000fe200078e0036 */
[----:B------:R-:W-:Y:S01]  /*2e090*/  IADD3 R5, P1, R5, R240, RZ ;  /* 0x000000f005057210 */ /* 0x000fe20007f3e0ff */
[----:B--2---:R-:W2:Y:S01]  /*2e0a0*/  LDL.LU R54, [R1+0xae4] ;  /* 0x000ae40001367983 */ /* 0x004ea20000300800 */
[----:B------:R-:W-:-:S03]  /*2e0b0*/  IMAD.X R50, R50, 0x1, R3, P0 ;  /* 0x0000000132327824 */ /* 0x000fc600000e0603 */
[----:B------:R-:W-:Y:S04]  /*2e0c0*/  STL [R1+0x9e0], R5 ;  /* 0x0009e00501007387 */ /* 0x000fe80000100800 */
[----:B------:R1:W-:Y:S04]  /*2e0d0*/  STL [R1+0x964], R50 ;  /* 0x0009643201007387 */ /* 0x0003e80000100800 */
[----:B------:R-:W2:Y:S04]  /*2e0e0*/  LDL.LU R11, [R1+0xb60] ;  /* 0x000b6000010b7983 */ /* 0x000ea80000300800 */
[----:B------:R1:W-:Y:S01]  /*2e0f0*/  LDGSTS.E [R4+0x3000], desc[UR8][R6.64], P3 ;  /* 0x0300000006047fae */ /* 0x0003e20009921848 */
[----:B------:R-:W-:-:S02]  /*2e100*/  IADD3 R48, P0, R48, R240, RZ ;  /* 0x000000f030307210 */ /* 0x000fc40007f1e0ff */
[----:B------:R-:W-:Y:S02]  /*2e110*/  IADD3.X R51, R51, R3, RZ, P1, !PT ;  /* 0x0000000333337210 */ /* 0x000fe40000ffe4ff */
[----:B-1----:R-:W-:Y:S02]  /*2e120*/  MOV R7, R50 ;  /* 0x0000003200077202 */ /* 0x002fe40000000f00 */
[----:B------:R-:W2:Y:S01]  /*2e130*/  LDL.LU R50, [R1+0xb5c] ;  /* 0x000b5c0001327983 */ /* 0x000ea20000300800 */
[----:B------:R-:W-:-:S03]  /*2e140*/  IMAD.MOV.U32 R6, RZ, RZ, R8 ;  /* 0x000000ffff067224 */ /* 0x000fc600078e0008 */
[----:B------:R-:W-:Y:S04]  /*2e150*/  STL [R1+0x9e8], R48 ;  /* 0x0009e83001007387 */ /* 0x000fe80000100800 */
[----:B------:R1:W-:Y:S04]  /*2e160*/  STL [R1+0x9dc], R51 ;  /* 0x0009dc3301007387 */ /* 0x0003e80000100800 */
[----:B------:R-:W2:Y:S04]  /*2e170*/  LDL.LU R8, [R1+0xb68] ;  /* 0x000b680001087983 */ /* 0x000ea80000300800 */
[----:B------:R1:W-:Y:S01]  /*2e180*/  LDGSTS.E [R4+0x3080], desc[UR8][R6.64], P2 ;  /* 0x0308000006047fae */ /* 0x0003e20009121848 */
[----:B------:R-:W-:Y:S01]  /*2e190*/  IADD3 R10, P1, R10, R240, RZ ;  /* 0x000000f00a0a7210 */ /* 0x000fe20007f3e0ff */
[----:B------:R-:W-:Y:S01]  /*2e1a0*/  IMAD.X R55, R55, 0x1, R3, P0 ;  /* 0x0000000137377824 */ /* 0x000fe200000e0603 */
[----:B-1----:R-:W-:Y:S01]  /*2e1b0*/  MOV R6, R5 ;  /* 0x0000000500067202 */ /* 0x002fe20000000f00 */
[----:B------:R-:W-:-:S02]  /*2e1c0*/  IMAD.MOV.U32 R7, RZ, RZ, R51 ;  /* 0x000000ffff077224 */ /* 0x000fc400078e0033 */
[----:B------:R-:W2:Y:S04]  /*2e1d0*/  LDL.LU R51, [R1+0xb64] ;  /* 0x000b640001337983 */ /* 0x000ea80000300800 */
[----:B------:R-:W-:Y:S04]  /*2e1e0*/  STL [R1+0xa60], R10 ;  /* 0x000a600a01007387 */ /* 0x000fe80000100800 */
[----:B------:R1:W-:Y:S04]  /*2e1f0*/  LDGSTS.E [R4+0x3800], desc[UR8][R6.64], P3 ;  /* 0x0380000006047fae */ /* 0x0003e80009921848 */
[----:B------:R-:W-:Y:S04]  /*2e200*/  STL [R1+0x9e4], R55 ;  /* 0x0009e43701007387 */ /* 0x000fe80000100800 */
[----:B------:R-:W2:Y:S01]  /*2e210*/  LDL.LU R5, [R1+0xbe0] ;  /* 0x000be00001057983 */ /* 0x000ea20000300800 */
[----:B-1----:R-:W-:Y:S01]  /*2e220*/  IMAD.MOV.U32 R6, RZ, RZ, R48 ;  /* 0x000000ffff067224 */ /* 0x002fe200078e0030 */
[----:B------:R-:W-:-:S02]  /*2e230*/  MOV R7, R55 ;  /* 0x0000003700077202 */ /* 0x000fc40000000f00 */
[----:B------:R-:W2:Y:S04]  /*2e240*/  LDL.LU R48, [R1+0xbe8] ;  /* 0x000be80001307983 */ /* 0x000ea80000300800 */
[----:B------:R1:W-:Y:S02]  /*2e250*/  LDGSTS.E [R4+0x3880], desc[UR8][R6.64], P2 ;  /* 0x0388000006047fae */ /* 0x0003e40009121848 */
[----:B-1----:R-:W-:Y:S02]  /*2e260*/  MOV R6, R10 ;  /* 0x0000000a00067202 */ /* 0x002fe40000000f00 */
[----:B------:R-:W-:Y:S02]  /*2e270*/  IADD3 R15, P0, R15, R240, RZ ;  /* 0x000000f00f0f7210 */ /* 0x000fe40007f1e0ff */
[----:B------:R-:W-:-:S03]  /*2e280*/  IADD3.X R53, R53, R3, RZ, P1, !PT ;  /* 0x0000000335357210 */ /* 0x000fc60000ffe4ff */
[----:B------:R-:W-:Y:S04]  /*2e290*/  STL [R1+0xa68], R15 ;  /* 0x000a680f01007387 */ /* 0x000fe80000100800 */
[----:B------:R1:W-:Y:S01]  /*2e2a0*/  STL [R1+0xa5c], R53 ;  /* 0x000a5c3501007387 */ /* 0x0003e20000100800 */
[----:B------:R-:W-:-:S05]  /*2e2b0*/  IMAD.MOV.U32 R7, RZ, RZ, R53 ;  /* 0x000000ffff077224 */ /* 0x000fca00078e0035 */
[----:B------:R4:W-:Y:S04]  /*2e2c0*/  LDGSTS.E [R4+0x4000], desc[UR8][R6.64], P3 ;  /* 0x0400000006047fae */ /* 0x0009e80009921848 */
[----:B-1----:R-:W2:Y:S01]  /*2e2d0*/  LDL.LU R53, [R1+0xbdc] ;  /* 0x000bdc0001357983 */ /* 0x002ea20000300800 */
[----:B---3--:R-:W-:Y:S01]  /*2e2e0*/  IMAD.X R49, R49, 0x1, R3, P0 ;  /* 0x0000000131317824 */ /* 0x008fe200000e0603 */
[----:B----4-:R-:W-:-:S04]  /*2e2f0*/  IADD3 R9, P1, R9, R240, RZ ;  /* 0x000000f009097210 */ /* 0x010fc80007f3e0ff */
[----:B------:R-:W-:Y:S01]  /*2e300*/  IADD3.X R52, R52, R3, RZ, P1, !PT ;  /* 0x0000000334347210 */ /* 0x000fe20000ffe4ff */
[----:B------:R-:W-:Y:S01]  /*2e310*/  STL [R1+0xae0], R9 ;  /* 0x000ae00901007387 */ /* 0x000fe20000100800 */
[----:B------:R-:W-:Y:S01]  /*2e320*/  IMAD.MOV.U32 R6, RZ, RZ, R15 ;  /* 0x000000ffff067224 */ /* 0x000fe200078e000f */
[----:B------:R-:W-:Y:S02]  /*2e330*/  MOV R7, R49 ;  /* 0x0000003100077202 */ /* 0x000fe40000000f00 */
[----:B------:R1:W-:Y:S04]  /*2e340*/  STL [R1+0xa64], R49 ;  /* 0x000a643101007387 */ /* 0x0003e80000100800 */
[----:B------:R-:W3:Y:S04]  /*2e350*/  LDL.LU R10, [R1+0xc60] ;  /* 0x000c6000010a7983 */ /* 0x000ee80000300800 */
[----:B------:R4:W-:Y:S01]  /*2e360*/  LDGSTS.E [R4+0x4080], desc[UR8][R6.64], P2 ;  /* 0x0408000006047fae */ /* 0x0009e20009121848 */
[----:B------:R-:W-:-:S03]  /*2e370*/  IADD3 R16, P0, R16, R240, RZ ;  /* 0x000000f010107210 */ /* 0x000fc60007f1e0ff */
[----:B-1----:R-:W3:Y:S04]  /*2e380*/  LDL.LU R49, [R1+0xbe4] ;  /* 0x000be40001317983 */ /* 0x002ee80000300800 */
[----:B------:R-:W-:Y:S01]  /*2e390*/  STL [R1+0xae8], R16 ;  /* 0x000ae81001007387 */ /* 0x000fe20000100800 */
[----:B----4-:R-:W-:-:S03]  /*2e3a0*/  IMAD.MOV.U32 R7, RZ, RZ, R52 ;  /* 0x000000ffff077224 */ /* 0x010fc600078e0034 */
[----:B------:R1:W-:Y:S01]  /*2e3b0*/  STL [R1+0xadc], R52 ;  /* 0x000adc3401007387 */ /* 0x0003e20000100800 */
[----:B--2---:R-:W-:-:S03]  /*2e3c0*/  IMAD.X R54, R54, 0x1, R3, P0 ;  /* 0x0000000136367824 */ /* 0x004fc600000e0603 */
[----:B------:R-:W2:Y:S01]  /*2e3d0*/  LDL.LU R15, [R1+0xc68] ;  /* 0x000c6800010f7983 */ /* 0x000ea20000300800 */
[----:B------:R-:W-:-:S03]  /*2e3e0*/  MOV R6, R9 ;  /* 0x0000000900067202 */ /* 0x000fc60000000f00 */
[----:B-1----:R-:W4:Y:S01]  /*2e3f0*/  LDL.LU R52, [R1+0xc5c] ;  /* 0x000c5c0001347983 */ /* 0x002f220000300800 */
[----:B------:R-:W-:-:S03]  /*2e400*/  IADD3 R11, P1, R11, R240, RZ ;  /* 0x000000f00b0b7210 */ /* 0x000fc60007f3e0ff */
[----:B------:R1:W-:Y:S04]  /*2e410*/  LDGSTS.E [R4+0x4800], desc[UR8][R6.64], P3 ;  /* 0x0480000006047fae */ /* 0x0003e80009921848 */
[----:B------:R-:W-:Y:S04]  /*2e420*/  STL [R1+0xb60], R11 ;  /* 0x000b600b01007387 */ /* 0x000fe80000100800 */
[----:B------:R1:W-:Y:S04]  /*2e430*/  STL [R1+0xae4], R54 ;  /* 0x000ae43601007387 */ /* 0x0003e80000100800 */
[----:B------:R-:W4:Y:S01]  /*2e440*/  LDL.LU R9, [R1+0xce0] ;  /* 0x000ce00001097983 */ /* 0x000f220000300800 */
[----:B-1----:R-:W-:-:S03]  /*2e450*/  IMAD.MOV.U32 R6, RZ, RZ, R16 ;  /* 0x000000ffff067224 */ /* 0x002fc600078e0010 */
[----:B------:R-:W4:Y:S01]  /*2e460*/  LDL.LU R55, [R1+0xc64] ;  /* 0x000c640001377983 */ /* 0x000f220000300800 */
[----:B------:R-:W-:Y:S02]  /*2e470*/  IADD3.X R50, R50, R3, RZ, P1, !PT ;  /* 0x0000000332327210 */ /* 0x000fe40000ffe4ff */
[----:B------:R-:W-:-:S05]  /*2e480*/  MOV R7, R54 ;  /* 0x0000003600077202 */ /* 0x000fca0000000f00 */
[----:B------:R1:W-:Y:S01]  /*2e490*/  LDGSTS.E [R4+0x4880], desc[UR8][R6.64], P2 ;  /* 0x0488000006047fae */ /* 0x0003e20009121848 */
[----:B------:R-:W-:-:S05]  /*2e4a0*/  IADD3 R8, P0, R8, R240, RZ ;  /* 0x000000f008087210 */ /* 0x000fca0007f1e0ff */
[----:B------:R-:W-:Y:S04]  /*2e4b0*/  STL [R1+0xb68], R8 ;  /* 0x000b680801007387 */ /* 0x000fe80000100800 */
[----:B------:R1:W-:Y:S04]  /*2e4c0*/  STL [R1+0xb5c], R50 ;  /* 0x000b5c3201007387 */ /* 0x0003e80000100800 */
[----:B------:R-:W4:Y:S04]  /*2e4d0*/  LDL.LU R16, [R1+0xce8] ;  /* 0x000ce80001107983 */ /* 0x000f280000300800 */
[----:B------:R-:W4:Y:S01]  /*2e4e0*/  LDL.LU R54, [R1+0xcdc] ;  /* 0x000cdc0001367983 */ /* 0x000f220000300800 */
[----:B-1----:R-:W-:Y:S01]  /*2e4f0*/  MOV R6, R11 ;  /* 0x0000000b00067202 */ /* 0x002fe20000000f00 */
[----:B------:R-:W-:-:S02]  /*2e500*/  IMAD.X R51, R51, 0x1, R3, P0 ;  /* 0x0000000133337824 */ /* 0x000fc400000e0603 */
[----:B------:R-:W-:-:S05]  /*2e510*/  IMAD.MOV.U32 R7, RZ, RZ, R50 ;  /* 0x000000ffff077224 */ /* 0x000fca00078e0032 */
[----:B------:R1:W-:Y:S01]  /*2e520*/  LDGSTS.E [R4+0x5000], desc[UR8][R6.64], P3 ;  /* 0x0500000006047fae */ /* 0x0003e20009921848 */
[----:B------:R-:W-:-:S05]  /*2e530*/  IADD3 R5, P1, R5, R240, RZ ;  /* 0x000000f005057210 */ /* 0x000fca0007f3e0ff */
[----:B------:R-:W-:Y:S01]  /*2e540*/  STL [R1+0xbe0], R5 ;  /* 0x000be00501007387 */ /* 0x000fe20000100800 */
[----:B------:R-:W-:-:S03]  /*2e550*/  IADD3 R48, P0, R48, R240, RZ ;  /* 0x000000f030307210 */ /* 0x000fc60007f1e0ff */
[----:B------:R1:W-:Y:S02]  /*2e560*/  STL [R1+0xb64], R51 ;  /* 0x000b643301007387 */ /* 0x0003e40000100800 */
[----:B-1----:R-:W-:Y:S02]  /*2e570*/  MOV R7, R51 ;  /* 0x0000003300077202 */ /* 0x002fe40000000f00 */
[----:B------:R-:W4:Y:S01]  /*2e580*/  LDL.LU R50, [R1+0xce4] ;  /* 0x000ce40001327983 */ /* 0x000f220000300800 */
[----:B------:R-:W-:-:S03]  /*2e590*/  IMAD.MOV.U32 R6, RZ, RZ, R8 ;  /* 0x000000ffff067224 */ /* 0x000fc600078e0008 */
[----:B------:R-:W4:Y:S04]  /*2e5a0*/  LDL.LU R11, [R1+0xd60] ;  /* 0x000d6000010b7983 */ /* 0x000f280000300800 */
[----:B------:R-:W4:Y:S04]  /*2e5b0*/  LDL.LU R51, [R1+0xd5c] ;  /* 0x000d5c0001337983 */ /* 0x000f280000300800 */
[----:B------:R-:W-:Y:S04]  /*2e5c0*/  STL [R1+0xbe8], R48 ;  /* 0x000be83001007387 */ /* 0x000fe80000100800 */
[----:B------:R1:W-:Y:S02]  /*2e5d0*/  LDGSTS.E [R4+0x5080], desc[UR8][R6.64], P2 ;  /* 0x0508000006047fae */ /* 0x0003e40009121848 */
[----:B-1----:R-:W-:-:S02]  /*2e5e0*/  MOV R6, R5 ;  /* 0x0000000500067202 */ /* 0x002fc40000000f00 */
[----:B------:R-:W-:-:S05]  /*2e5f0*/  IADD3.X R53, R53, R3, RZ, P1, !PT ;  /* 0x0000000335357210 */ /* 0x000fca0000ffe4ff */
[----:B------:R1:W-:Y:S04]  /*2e600*/  STL [R1+0xbdc], R53 ;  /* 0x000bdc3501007387 */ /* 0x0003e80000100800 */
[----:B------:R-:W4:Y:S01]  /*2e610*/  LDL.LU R8, [R1+0xd68] ;  /* 0x000d680001087983 */ /* 0x000f220000300800 */
[----:B------:R-:W-:-:S03]  /*2e620*/  IMAD.MOV.U32 R7, RZ, RZ, R53 ;  /* 0x000000ffff077224 */ /* 0x000fc600078e0035 */
[----:B-1----:R-:W4:Y:S01]  /*2e630*/  LDL.LU R53, [R1+0xd64] ;  /* 0x000d640001357983 */ /* 0x002f220000300800 */
[----:B---3--:R-:W-:-:S03]  /*2e640*/  IADD3 R10, P1, R10, R240, RZ ;  /* 0x000000f00a0a7210 */ /* 0x008fc60007f3e0ff */
[----:B------:R1:W-:Y:S01]  /*2e650*/  LDGSTS.E [R4+0x5800], desc[UR8][R6.64], P3 ;  /* 0x0580000006047fae */ /* 0x0003e20009921848 */
[----:B------:R-:W-:-:S03]  /*2e660*/  IMAD.X R49, R49, 0x1, R3, P0 ;  /* 0x0000000131317824 */ /* 0x000fc600000e0603 */
[----:B------:R-:W-:Y:S04]  /*2e670*/  STL [R1+0xc60], R10 ;  /* 0x000c600a01007387 */ /* 0x000fe80000100800 */
[----:B------:R3:W-:Y:S01]  /*2e680*/  STL [R1+0xbe4], R49 ;  /* 0x000be43101007387 */ /* 0x0007e20000100800 */
[----:B-1----:R-:W-:Y:S01]  /*2e690*/  IMAD.MOV.U32 R6, RZ, RZ, R48 ;  /* 0x000000ffff067224 */ /* 0x002fe200078e0030 */
[----:B------:R-:W-:Y:S02]  /*2e6a0*/  MOV R7, R49 ;  /* 0x0000003100077202 */ /* 0x000fe40000000f00 */
[----:B------:R-:W3:Y:S01]  /*2e6b0*/  LDL.LU R5, [R1+0xde0] ;  /* 0x000de00001057983 */ /* 0x000ee20000300800 */
[----:B--2---:R-:W-:-:S03]  /*2e6c0*/  IADD3 R15, P0, R15, R240, RZ ;  /* 0x000000f00f0f7210 */ /* 0x004fc60007f1e0ff */
[----:B------:R-:W2:Y:S01]  /*2e6d0*/  LDL.LU R48, [R1+0xddc] ;  /* 0x000ddc0001307983 */ /* 0x000ea20000300800 */
[----:B----4-:R-:W-:-:S03]  /*2e6e0*/  IADD3.X R52, R52, R3, RZ, P1, !PT ;  /* 0x0000000334347210 */ /* 0x010fc60000ffe4ff */
[----:B------:R-:W-:Y:S04]  /*2e6f0*/  STL [R1+0xc68], R15 ;  /* 0x000c680f01007387 */ /* 0x000fe80000100800 */
[----:B------:R1:W-:Y:S04]  /*2e700*/  STL [R1+0xc5c], R52 ;  /* 0x000c5c3401007387 */ /* 0x0003e80000100800 */
[----:B---3--:R-:W3:Y:S04]  /*2e710*/  LDL.LU R49, [R1+0xde8] ;  /* 0x000de80001317983 */ /* 0x008ee80000300800 */
[----:B------:R4:W-:Y:S01]  /*2e720*/  LDGSTS.E [R4+0x5880], desc[UR8][R6.64], P2 ;  /* 0x0588000006047fae */ /* 0x0009e20009121848 */
[----:B------:R-:W-:Y:S01]  /*2e730*/  IADD3 R9, P1, R9, R240, RZ ;  /* 0x000000f009097210 */ /* 0x000fe20007f3e0ff */
[----:B------:R-:W-:Y:S01]  /*2e740*/  IMAD.X R55, R55, 0x1, R3, P0 ;  /* 0x0000000137377824 */ /* 0x000fe200000e0603 */
[----:B----4-:R-:W-:Y:S01]  /*2e750*/  MOV R6, R10 ;  /* 0x0000000a00067202 */ /* 0x010fe20000000f00 */
[----:B------:R-:W-:-:S02]  /*2e760*/  IMAD.MOV.U32 R7, RZ, RZ, R52 ;  /* 0x000000ffff077224 */ /* 0x000fc400078e0034 */
[----:B-1----:R-:W4:Y:S04]  /*2e770*/  LDL.LU R52, [R1+0xde4] ;  /* 0x000de40001347983 */ /* 0x002f280000300800 */
[----:B------:R-:W-:Y:S04]  /*2e780*/  STL [R1+0xce0], R9 ;  /* 0x000ce00901007387 */ /* 0x000fe80000100800 */
[----:B------:R1:W-:Y:S04]  /*2e790*/  STL [R1+0xc64], R55 ;  /* 0x000c643701007387 */ /* 0x0003e80000100800 */
[----:B------:R-:W4:Y:S04]  /*2e7a0*/  LDL.LU R10, [R1+0x670] ;  /* 0x00067000010a7983 */ /* 0x000f280000300800 */
[----:B------:R1:W-:Y:S01]  /*2e7b0*/  LDGSTS.E [R4+0x6000], desc[UR8][R6.64], P3 ;  /* 0x0600000006047fae */ /* 0x0003e20009921848 */
[----:B------:R-:W-:-:S02]  /*2e7c0*/  IADD3 R16, P0, R16, R240, RZ ;  /* 0x000000f010107210 */ /* 0x000fc40007f1e0ff */
[----:B------:R-:W-:Y:S01]  /*2e7d0*/  IADD3.X R54, R54, R3, RZ, P1, !PT ;  /* 0x0000000336367210 */ /* 0x000fe20000ffe4ff */
[----:B-1----:R-:W-:Y:S02]  /*2e7e0*/  IMAD.MOV.U32 R6, RZ, RZ, R15 ;  /* 0x000000ffff067224 */ /* 0x002fe400078e000f */
[----:B------:R-:W4:Y:S01]  /*2e7f0*/  LDL.LU R15, [R1+0x678] ;  /* 0x00067800010f7983 */ /* 0x000f220000300800 */
[----:B------:R-:W-:-:S03]  /*2e800*/  MOV R7, R55 ;  /* 0x0000003700077202 */ /* 0x000fc60000000f00 */
[----:B------:R-:W-:Y:S04]  /*2e810*/  STL [R1+0xce8], R16 ;  /* 0x000ce81001007387 */ /* 0x000fe80000100800 */
[----:B------:R-:W-:Y:S04]  /*2e820*/  STL [R1+0xcdc], R54 ;  /* 0x000cdc3601007387 */ /* 0x000fe80000100800 */
[----:B------:R-:W4:Y:S04]  /*2e830*/  LDL.LU R55, [R1+0x66c] ;  /* 0x00066c0001377983 */ /* 0x000f280000300800 */
[----:B------:R1:W-:Y:S01]  /*2e840*/  LDGSTS.E [R4+0x6080], desc[UR8][R6.64], P2 ;  /* 0x0608000006047fae */ /* 0x0003e20009121848 */
[----:B------:R-:W-:Y:S01]  /*2e850*/  IMAD.X R50, R50, 0x1, R3, P0 ;  /* 0x0000000132327824 */ /* 0x000fe200000e0603 */
[----:B-1----:R-:W-:Y:S01]  /*2e860*/  MOV R6, R9 ;  /* 0x0000000900067202 */ /* 0x002fe20000000f00 */
[----:B------:R-:W-:Y:S01]  /*2e870*/  IMAD.MOV.U32 R7, RZ, RZ, R54 ;  /* 0x000000ffff077224 */ /* 0x000fe200078e0036 */
[----:B------:R-:W-:-:S04]  /*2e880*/  IADD3 R11, P1, R11, R240, RZ ;  /* 0x000000f00b0b7210 */ /* 0x000fc80007f3e0ff */
[----:B------:R1:W-:Y:S01]  /*2e890*/  LDGSTS.E [R4+0x6800], desc[UR8][R6.64], P3 ;  /* 0x0680000006047fae */ /* 0x0003e20009921848 */
[----:B------:R-:W-:-:S03]  /*2e8a0*/  IADD3.X R51, R51, R3, RZ, P1, !PT ;  /* 0x0000000333337210 */ /* 0x000fc60000ffe4ff */
[----:B------:R-:W-:Y:S04]  /*2e8b0*/  STL [R1+0xd60], R11 ;  /* 0x000d600b01007387 */ /* 0x000fe80000100800 */
[----:B------:R1:W-:Y:S02]  /*2e8c0*/  STL [R1+0xce4], R50 ;  /* 0x000ce43201007387 */ /* 0x0003e40000100800 */
[----:B-1----:R-:W-:Y:S01]  /*2e8d0*/  IMAD.MOV.U32 R6, RZ, RZ, R16 ;  /* 0x000000ffff067224 */ /* 0x002fe200078e0010 */
[----:B------:R-:W-:Y:S01]  /*2e8e0*/  MOV R7, R50 ;  /* 0x0000003200077202 */ /* 0x000fe20000000f00 */
[----:B------:R-:W4:Y:S04]  /*2e8f0*/  LDL.LU R9, [R1+0x6f0] ;  /* 0x0006f00001097983 */ /* 0x000f280000300800 */
[----:B------:R-:W4:Y:S04]  /*2e900*/  LDL.LU R50, [R1+0x674] ;  /* 0x0006740001327983 */ /* 0x000f280000300800 */
[----:B------:R1:W-:Y:S02]  /*2e910*/  LDGSTS.E [R4+0x6880], desc[UR8][R6.64], P2 ;  /* 0x0688000006047fae */ /* 0x0003e40009121848 */
[----:B-1----:R-:W-:Y:S01]  /*2e920*/  IMAD.MOV.U32 R7, RZ, RZ, R51 ;  /* 0x000000ffff077224 */ /* 0x002fe200078e0033 */
[----:B------:R-:W-:-:S05]  /*2e930*/  MOV R6, R11 ;  /* 0x0000000b00067202 */ /* 0x000fca0000000f00 */
[----:B------:R1:W-:Y:S01]  /*2e940*/  LDGSTS.E [R4+0x7000], desc[UR8][R6.64], P3 ;  /* 0x0700000006047fae */ /* 0x0003e20009921848 */
[----:B------:R-:W-:-:S05]  /*2e950*/  IADD3 R8, P0, R8, R240, RZ ;  /* 0x000000f008087210 */ /* 0x000fca0007f1e0ff */
[----:B------:R-:W-:Y:S04]  /*2e960*/  STL [R1+0xd68], R8 ;  /* 0x000d680801007387 */ /* 0x000fe80000100800 */
[----:B------:R1:W-:Y:S04]  /*2e970*/  STL [R1+0xd5c], R51 ;  /* 0x000d5c3301007387 */ /* 0x0003e80000100800 */
[----:B------:R-:W4:Y:S04]  /*2e980*/  LDL.LU R16, [R1+0x6f8] ;  /* 0x0006f80001107983 */ /* 0x000f280000300800 */
[----:B-1----:R-:W4:Y:S01]  /*2e990*/  LDL.LU R51, [R1+0x6ec] ;  /* 0x0006ec0001337983 */ /* 0x002f220000300800 */
[----:B------:R-:W-:Y:S01]  /*2e9a0*/  IMAD.X R53, R53, 0x1, R3, P0 ;  /* 0x0000000135357824 */ /* 0x000fe200000e0603 */
[----:B------:R-:W-:Y:S01]  /*2e9b0*/  IADD3 R5, P1, R5, R240, RZ ;  /* 0x000000f005057210 */ /* 0x000fe20007f3e0ff */
[----:B------:R-:W-:-:S03]  /*2e9c0*/  IMAD.MOV.U32 R6, RZ, RZ, R8 ;  /* 0x000000ffff067224 */ /* 0x000fc600078e0008 */
[----:B------:R-:W-:Y:S02]  /*2e9d0*/  MOV R7, R53 ;  /* 0x0000003500077202 */ /* 0x000fe40000000f00 */
[----:B--2---:R-:W-:Y:S01]  /*2e9e0*/  IADD3.X R48, R48, R3, RZ, P1, !PT ;  /* 0x0000000330307210 */ /* 0x004fe20000ffe4ff */
[----:B------:R-:W-:Y:S04]  /*2e9f0*/  STL [R1+0xde0], R5 ;  /* 0x000de00501007387 */ /* 0x000fe80000100800 */
[----:B------:R1:W-:Y:S04]  /*2ea00*/  STL [R1+0xd64], R53 ;  /* 0x000d643501007387 */ /* 0x0003e80000100800 */
[----:B------:R-:W2:Y:S04]  /*2ea10*/  LDL.LU R11, [R1+0x770] ;  /* 0x00077000010b7983 */ /* 0x000ea80000300800 */
[----:B------:R-:W2:Y:S01]  /*2ea20*/  LDL.LU R54, [R1+0x6f4] ;  /* 0x0006f40001367983 */ /* 0x000ea20000300800 */
[----:B---3--:R-:W-:-:S03]  /*2ea30*/  IADD3 R49, P4, R49, R240, RZ ;  /* 0x000000f031317210 */ /* 0x008fc60007f9e0ff */
[----:B------:R3:W-:Y:S04]  /*2ea40*/  LDGSTS.E [R4+0x7080], desc[UR8][R6.64], P2 ;  /* 0x0708000006047fae */ /* 0x0007e80009121848 */
[----:B------:R-:W-:Y:S04]  /*2ea50*/  STL [R1+0xde8], R49 ;  /* 0x000de83101007387 */ /* 0x000fe80000100800 */
[----:B------:R1:W-:Y:S04]  /*2ea60*/  STL [R1+0xddc], R48 ;  /* 0x000ddc3001007387 */ /* 0x0003e80000100800 */
[----:B------:R-:W2:Y:S01]  /*2ea70*/  LDL.LU R8, [R1+0x778] ;  /* 0x0007780001087983 */ /* 0x000ea20000300800 */
[----:B---3--:R-:W-:Y:S01]  /*2ea80*/  MOV R6, R5 ;  /* 0x0000000500067202 */ /* 0x008fe20000000f00 */
[----:B------:R-:W-:-:S02]  /*2ea90*/  IMAD.MOV.U32 R7, RZ, RZ, R48 ;  /* 0x000000ffff077224 */ /* 0x000fc400078e0030 */
[----:B----4-:R-:W-:Y:S01]  /*2eaa0*/  IMAD.X R52, R52, 0x1, R3, P4 ;  /* 0x0000000134347824 */ /* 0x010fe200020e0603 */
[----:B-1----:R-:W3:Y:S04]  /*2eab0*/  LDL.LU R53, [R1+0x76c] ;  /* 0x00076c0001357983 */ /* 0x002ee80000300800 */
[----:B------:R1:W-:Y:S01]  /*2eac0*/  LDGSTS.E [R4+0x7800], desc[UR8][R6.64], P3 ;  /* 0x0780000006047fae */ /* 0x0003e20009921848 */
[----:B------:R-:W-:-:S05]  /*2ead0*/  IADD3 R10, P0, R10, R240, RZ ;  /* 0x000000f00a0a7210 */ /* 0x000fca0007f1e0ff */
[----:B------:R-:W-:Y:S01]  /*2eae0*/  STL [R1+0x670], R10 ;  /* 0x0006700a01007387 */ /* 0x000fe20000100800 */
[----:B-1----:R-:W-:Y:S01]  /*2eaf0*/  IMAD.MOV.U32 R6, RZ, RZ, R49 ;  /* 0x000000ffff067224 */ /* 0x002fe200078e0031 */
[----:B------:R-:W-:Y:S02]  /*2eb00*/  MOV R7, R52 ;  /* 0x0000003400077202 */ /* 0x000fe40000000f00 */
[----:B------:R1:W-:Y:S04]  /*2eb10*/  STL [R1+0xde4], R52 ;  /* 0x000de43401007387 */ /* 0x0003e80000100800 */
[----:B------:R-:W4:Y:S04]  /*2eb20*/  LDL.LU R48, [R1+0x7f0] ;  /* 0x0007f00001307983 */ /* 0x000f280000300800 */
[----:B------:R-:W4:Y:S01]  /*2eb30*/  LDL.LU R49, [R1+0x774] ;  /* 0x0007740001317983 */ /* 0x000f220000300800 */
[----:B------:R-:W-:-:S03]  /*2eb40*/  IADD3 R15, P1, R15, R240, RZ ;  /* 0x000000f00f0f7210 */ /* 0x000fc60007f3e0ff */
[----:B------:R1:W-:Y:S04]  /*2eb50*/  LDGSTS.E [R4+0x7880], desc[UR8][R6.64], P2 ;  /* 0x0788000006047fae */ /* 0x0003e80009121848 */
[----:B------:R-:W-:Y:S01]  /*2eb60*/  STL [R1+0x678], R15 ;  /* 0x0006780f01007387 */ /* 0x000fe20000100800 */
[----:B------:R-:W-:-:S04]  /*2eb70*/  IADD3.X R55, R55, R3, RZ, P0, !PT ;  /* 0x0000000337377210 */ /* 0x000fc800007fe4ff */
[----:B-1----:R-:W-:Y:S01]  /*2eb80*/  MOV R7, R55 ;  /* 0x0000003700077202 */ /* 0x002fe20000000f00 */
[----:B------:R1:W-:Y:S04]  /*2eb90*/  STL [R1+0x66c], R55 ;  /* 0x00066c3701007387 */ /* 0x0003e80000100800 */
[----:B------:R-:W4:Y:S04]  /*2eba0*/  LDL.LU R52, [R1+0x7f8] ;  /* 0x0007f80001347983 */ /* 0x000f280000300800 */
[----:B-1----:R-:W4:Y:S01]  /*2ebb0*/  LDL.LU R55, [R1+0x7ec] ;  /* 0x0007ec0001377983 */ /* 0x002f220000300800 */
[----:B------:R-:W-:Y:S01]  /*2ebc0*/  LOP3.LUT R5, R18, 0x10, RZ, 0x3c, !PT ;  /* 0x0000001012057812 */ /* 0x000fe200078e3cff */
[----:B------:R-:W-:-:S04]  /*2ebd0*/  IMAD.MOV.U32 R6, RZ, RZ, R10 ;  /* 0x000000ffff067224 */ /* 0x000fc800078e000a */
[----:B------:R-:W-:-:S05]  /*2ebe0*/  VIADD R5, R5, UR7 ;  /* 0x0000000705057c36 */ /* 0x000fca0008000000 */
[----:B------:R1:W-:Y:S01]  /*2ebf0*/  LDGSTS.E [R5+0x100], desc[UR8][R6.64], P3 ;  /* 0x0010000006057fae */ /* 0x0003e20009921848 */
[----:B------:R-:W-:Y:S02]  /*2ec00*/  IADD3 R9, P0, R9, R240, RZ ;  /* 0x000000f009097210 */ /* 0x000fe40007f1e0ff */
[----:B------:R-:W-:-:S03]  /*2ec10*/  IADD3.X R50, R50, R3, RZ, P1, !PT ;  /* 0x0000000332327210 */ /* 0x000fc60000ffe4ff */
[----:B------:R-:W-:Y:S04]  /*2ec20*/  STL [R1+0x6f0], R9 ;  /* 0x0006f00901007387 */ /* 0x000fe80000100800 */
[----:B------:R1:W-:Y:S02]  /*2ec30*/  STL [R1+0x674], R50 ;  /* 0x0006743201007387 */ /* 0x0003e40000100800 */
[----:B-1----:R-:W-:Y:S02]  /*2ec40*/  IMAD.MOV.U32 R7, RZ, RZ, R50 ;  /* 0x000000ffff077224 */ /* 0x002fe400078e0032 */
[----:B------:R-:W4:Y:S01]  /*2ec50*/  LDL.LU R10, [R1+0x870] ;  /* 0x00087000010a7983 */ /* 0x000f220000300800 */
[----:B------:R-:W-:-:S03]  /*2ec60*/  MOV R6, R15 ;  /* 0x0000000f00067202 */ /* 0x000fc60000000f00 */
[----:B------:R-:W4:Y:S04]  /*2ec70*/  LDL.LU R4, [R1+0x7f4] ;  /* 0x0007f40001047983 */ /* 0x000f280000300800 */
[----:B------:R1:W-:Y:S02]  /*2ec80*/  LDGSTS.E [R5+0x180], desc[UR8][R6.64], P2 ;  /* 0x0018000006057fae */ /* 0x0003e40009121848 */
[----:B-1----:R-:W-:Y:S01]  /*2ec90*/  IMAD.MOV.U32 R6, RZ, RZ, R9 ;  /* 0x000000ffff067224 */ /* 0x002fe200078e0009 */
[----:B------:R-:W-:Y:S01]  /*2eca0*/  IADD3 R16, P1, R16, R240, RZ ;  /* 0x000000f010107210 */ /* 0x000fe20007f3e0ff */
[----:B------:R-:W-:-:S04]  /*2ecb0*/  IMAD.X R51, R51, 0x1, R3, P0 ;  /* 0x0000000133337824 */ /* 0x000fc800000e0603 */
[----:B------:R-:W-:Y:S04]  /*2ecc0*/  STL [R1+0x6f8], R16 ;  /* 0x0006f81001007387 */ /* 0x000fe80000100800 */
[----:B------:R1:W-:Y:S04]  /*2ecd0*/  STL [R1+0x6ec], R51 ;  /* 0x0006ec3301007387 */ /* 0x0003e80000100800 */
[----:B------:R-:W4:Y:S04]  /*2ece0*/  LDL.LU R50, [R1+0x86c] ;  /* 0x00086c0001327983 */ /* 0x000f280000300800 */
[----:B------:R-:W4:Y:S01]  /*2ecf0*/  LDL.LU R15, [R1+0x878] ;  /* 0x00087800010f7983 */ /* 0x000f220000300800 */
[----:B------:R-:W-:-:S03]  /*2ed00*/  MOV R7, R51 ;  /* 0x0000003300077202 */ /* 0x000fc60000000f00 */
[----:B-1----:R-:W4:Y:S01]  /*2ed10*/  LDL.LU R51, [R1+0x874] ;  /* 0x0008740001337983 */ /* 0x002f220000300800 */
[----:B--2---:R-:W-:-:S03]  /*2ed20*/  IADD3 R11, P0, R11, R240, RZ ;  /* 0x000000f00b0b7210 */ /* 0x004fc60007f1e0ff */
[----:B------:R1:W-:Y:S01]  /*2ed30*/  LDGSTS.E [R5+0x900], desc[UR8][R6.64], P3 ;  /* 0x0090000006057fae */ /* 0x0003e20009921848 */
[----:B------:R-:W-:-:S03]  /*2ed40*/  IADD3.X R54, R54, R3, RZ, P1, !PT ;  /* 0x0000000336367210 */ /* 0x000fc60000ffe4ff */
[----:B------:R-:W-:Y:S04]  /*2ed50*/  STL [R1+0x770], R11 ;  /* 0x0007700b01007387 */ /* 0x000fe80000100800 */
[----:B------:R2:W-:Y:S04]  /*2ed60*/  STL [R1+0x6f4], R54 ;  /* 0x0006f43601007387 */ /* 0x0005e80000100800 */
[----:B------:R-:W4:Y:S01]  /*2ed70*/  LDL.LU R9, [R1+0x8f0] ;  /* 0x0008f00001097983 */ /* 0x000f220000300800 */
[----:B-1----:R-:W-:Y:S01]  /*2ed80*/  MOV R6, R16 ;  /* 0x0000001000067202 */ /* 0x002fe20000000f00 */
[----:B------:R-:W-:Y:S01]  /*2ed90*/  IMAD.MOV.U32 R7, RZ, RZ, R54 ;  /* 0x000000ffff077224 */ /* 0x000fe200078e0036 */
[----:B------:R-:W-:Y:S01]  /*2eda0*/  IADD3 R8, P1, R8, R240, RZ ;  /* 0x000000f008087210 */ /* 0x000fe20007f3e0ff */
[----:B--2---:R-:W2:Y:S01]  /*2edb0*/  LDL.LU R54, [R1+0x8ec] ;  /* 0x0008ec0001367983 */ /* 0x004ea20000300800 */
[----:B---3--:R-:W-:-:S03]  /*2edc0*/  IMAD.X R53, R53, 0x1, R3, P0 ;  /* 0x0000000135357824 */ /* 0x008fc600000e0603 */
[----:B------:R-:W-:Y:S04]  /*2edd0*/  STL [R1+0x778], R8 ;  /* 0x0007780801007387 */ /* 0x000fe80000100800 */
[----:B------:R1:W-:Y:S04]  /*2ede0*/  STL [R1+0x76c], R53 ;  /* 0x00076c3501007387 */ /* 0x0003e80000100800 */
[----:B------:R-:W3:Y:S04]  /*2edf0*/  LDL.LU R16, [R1+0x8f8] ;  /* 0x0008f80001107983 */ /* 0x000ee80000300800 */
[----:B------:R1:W-:Y:S01]  /*2ee00*/  LDGSTS.E [R5+0x980], desc[UR8][R6.64], P2 ;  /* 0x0098000006057fae */ /* 0x0003e20009121848 */
[----:B----4-:R-:W-:Y:S01]  /*2ee10*/  IADD3 R48, P0, R48, R240, RZ ;  /* 0x000000f030307210 */ /* 0x010fe20007f1e0ff */
[----:B-1----:R-:W-:Y:S01]  /*2ee20*/  IMAD.MOV.U32 R6, RZ, RZ, R11 ;  /* 0x000000ffff067224 */ /* 0x002fe200078e000b */
[----:B------:R-:W-:-:S02]  /*2ee30*/  MOV R7, R53 ;  /* 0x0000003500077202 */ /* 0x000fc40000000f00 */
[----:B------:R-:W-:Y:S01]  /*2ee40*/  IADD3.X R49, R49, R3, RZ, P1, !PT ;  /* 0x0000000331317210 */ /* 0x000fe20000ffe4ff */
[----:B------:R-:W4:Y:S04]  /*2ee50*/  LDL.LU R53, [R1+0x8f4] ;  /* 0x0008f40001357983 */ /* 0x000f280000300800 */
[----:B------:R-:W-:Y:S04]  /*2ee60*/  STL [R1+0x7f0], R48 ;  /* 0x0007f03001007387 */ /* 0x000fe80000100800 */
[----:B------:R1:W-:Y:S04]  /*2ee70*/  STL [R1+0x774], R49 ;  /* 0x0007743101007387 */ /* 0x0003e80000100800 */
[----:B------:R1:W-:Y:S04]  /*2ee80*/  LDGSTS.E [R5+0x1100], desc[UR8][R6.64], P3 ;  /* 0x0110000006057fae */ /* 0x0003e80009921848 */
[----:B------:R-:W4:Y:S01]  /*2ee90*/  LDL.LU R11, [R1+0x970] ;  /* 0x00097000010b7983 */ /* 0x000f220000300800 */
[----:B------:R-:W-:Y:S01]  /*2eea0*/  IADD3 R52, P1, R52, R240, RZ ;  /* 0x000000f034347210 */ /* 0x000fe20007f3e0ff */
[----:B-1----:R-:W-:-:S02]  /*2eeb0*/  IMAD.MOV.U32 R7, RZ, RZ, R49 ;  /* 0x000000ffff077224 */ /* 0x002fc400078e0031 */
[----:B------:R-:W4:Y:S01]  /*2eec0*/  LDL.LU R49, [R1+0x96c] ;  /* 0x00096c0001317983 */ /* 0x000f220000300800 */
[----:B------:R-:W-:Y:S01]  /*2eed0*/  IMAD.X R55, R55, 0x1, R3, P0 ;  /* 0x0000000137377824 */ /* 0x000fe200000e0603 */
[----:B------:R-:W-:Y:S02]  /*2eee0*/  MOV R6, R8 ;  /* 0x0000000800067202 */ /* 0x000fe40000000f00 */
[----:B------:R1:W-:Y:S04]  /*2eef0*/  STL [R1+0x7f8], R52 ;  /* 0x0007f83401007387 */ /* 0x0003e80000100800 */
[----:B------:R-:W-:Y:S04]  /*2ef00*/  STL [R1+0x7ec], R55 ;  /* 0x0007ec3701007387 */ /* 0x000fe80000100800 */
[----:B------:R-:W4:Y:S04]  /*2ef10*/  LDL.LU R8, [R1+0x978] ;  /* 0x0009780001087983 */ /* 0x000f280000300800 */
[----:B------:R1:W-:Y:S02]  /*2ef20*/  LDGSTS.E [R5+0x1180], desc[UR8][R6.64], P2 ;  /* 0x0118000006057fae */ /* 0x0003e40009121848 */
[----:B-1----:R-:W-:Y:S01]  /*2ef30*/  IMAD.MOV.U32 R6, RZ, RZ, R48 ;  /* 0x000000ffff067224 */ /* 0x002fe200078e0030 */
[----:B------:R-:W-:Y:S01]  /*2ef40*/  MOV R7, R55 ;  /* 0x0000003700077202 */ /* 0x000fe20000000f00 */
[----:B------:R-:W4:Y:S04]  /*2ef50*/  LDL.LU R48, [R1+0x9f0] ;  /* 0x0009f00001307983 */ /* 0x000f280000300800 */
[----:B------:R1:W-:Y:S01]  /*2ef60*/  LDGSTS.E [R5+0x1900], desc[UR8][R6.64], P3 ;  /* 0x0190000006057fae */ /* 0x0003e20009921848 */
[----:B------:R-:W-:-:S02]  /*2ef70*/  IADD3 R10, P0, R10, R240, RZ ;  /* 0x000000f00a0a7210 */ /* 0x000fc40007f1e0ff */
[----:B------:R-:W-:-:S03]  /*2ef80*/  IADD3.X R4, R4, R3, RZ, P1, !PT ;  /* 0x0000000304047210 */ /* 0x000fc60000ffe4ff */
[----:B------:R-:W-:Y:S04]  /*2ef90*/  STL [R1+0x870], R10 ;  /* 0x0008700a01007387 */ /* 0x000fe80000100800 */
[----:B------:R1:W-:Y:S02]  /*2efa0*/  STL [R1+0x7f4], R4 ;  /* 0x0007f40401007387 */ /* 0x0003e40000100800 */
[----:B-1----:R-:W-:Y:S01]  /*2efb0*/  MOV R6, R52 ;  /* 0x0000003400067202 */ /* 0x002fe20000000f00 */
[----:B------:R-:W-:Y:S01]  /*2efc0*/  IMAD.MOV.U32 R7, RZ, RZ, R4 ;  /* 0x000000ffff077224 */ /* 0x000fe200078e0004 */
[----:B------:R-:W4:Y:S04]  /*2efd0*/  LDL.LU R52, [R1+0x974] ;  /* 0x0009740001347983 */ /* 0x000f280000300800 */
[----:B------:R1:W-:Y:S02]  /*2efe0*/  LDGSTS.E [R5+0x1980], desc[UR8][R6.64], P2 ;  /* 0x0198000006057fae */ /* 0x0003e40009121848 */
[----:B-1----:R-:W-:-:S02]  /*2eff0*/  IMAD.MOV.U32 R6, RZ, RZ, R10 ;  /* 0x000000ffff067224 */ /* 0x002fc400078e000a */
[----:B------:R-:W-:Y:S01]  /*2f000*/  IMAD.X R50, R50, 0x1, R3, P0 ;  /* 0x0000000132327824 */ /* 0x000fe200000e0603 */
[----:B------:R-:W-:-:S04]  /*2f010*/  IADD3 R15, P1, R15, R240, RZ ;  /* 0x000000f00f0f7210 */ /* 0x000fc80007f3e0ff */
[----:B------:R-:W-:Y:S01]  /*2f020*/  MOV R7, R50 ;  /* 0x0000003200077202 */ /* 0x000fe20000000f00 */
[----:B------:R-:W-:Y:S04]  /*2f030*/  STL [R1+0x878], R15 ;  /* 0x0008780f01007387 */ /* 0x000fe80000100800 */
[----:B------:R1:W-:Y:S04]  /*2f040*/  STL [R1+0x86c], R50 ;  /* 0x00086c3201007387 */ /* 0x0003e80000100800 */
[----:B------:R-:W4:Y:S01]  /*2f050*/  LDL.LU R4, [R1+0x9f8] ;  /* 0x0009f80001047983 */ /* 0x000f220000300800 */
[----:B------:R-:W-:-:S03]  /*2f060*/  IADD3.X R51, R51, R3, RZ, P1, !PT ;  /* 0x0000000333337210 */ /* 0x000fc60000ffe4ff */
[----:B------:R2:W-:Y:S04]  /*2f070*/  LDGSTS.E [R5+0x2100], desc[UR8][R6.64], P3 ;  /* 0x0210000006057fae */ /* 0x0005e80009921848 */
[----:B-1----:R-:W4:Y:S01]  /*2f080*/  LDL.LU R50, [R1+0x9ec] ;  /* 0x0009ec0001327983 */ /* 0x002f220000300800 */
[----:B------:R-:W-:-:S05]  /*2f090*/  IADD3 R9, P0, R9, R240, RZ ;  /* 0x000000f009097210 */ /* 0x000fca0007f1e0ff */
[----:B------:R-:W-:Y:S01]  /*2f0a0*/  STL [R1+0x8f0], R9 ;  /* 0x0008f00901007387 */ /* 0x000fe20000100800 */
[----:B--2---:R-:W-:Y:S01]  /*2f0b0*/  IMAD.X R54, R54, 0x1, R3, P0 ;  /* 0x0000000136367824 */ /* 0x004fe200000e0603 */
[----:B------:R-:W-:Y:S01]  /*2f0c0*/  MOV R6, R15 ;  /* 0x0000000f00067202 */ /* 0x000fe20000000f00 */
[----:B------:R-:W-:Y:S01]  /*2f0d0*/  IMAD.MOV.U32 R7, RZ, RZ, R51 ;  /* 0x000000ffff077224 */ /* 0x000fe200078e0033 */
[----:B------:R1:W-:Y:S04]  /*2f0e0*/  STL [R1+0x874], R51 ;  /* 0x0008743301007387 */ /* 0x0003e80000100800 */
[----:B------:R-:W2:Y:S04]  /*2f0f0*/  LDL.LU R10, [R1+0xa70] ;  /* 0x000a7000010a7983 */ /* 0x000ea80000300800 */
[----:B------:R1:W-:Y:S01]  /*2f100*/  LDGSTS.E [R5+0x2180], desc[UR8][R6.64], P2 ;  /* 0x0218000006057fae */ /* 0x0003e20009121848 */
[----:B---3--:R-:W-:-:S03]  /*2f110*/  IADD3 R16, P1, R16, R240, RZ ;  /* 0x000000f010107210 */ /* 0x008fc60007f3e0ff */
[----:B-1----:R-:W3:Y:S04]  /*2f120*/  LDL.LU R51, [R1+0x9f4] ;  /* 0x0009f40001337983 */ /* 0x002ee80000300800 */
[----:B------:R-:W-:Y:S04]  /*2f130*/  STL [R1+0x8f8], R16 ;  /* 0x0008f81001007387 */ /* 0x000fe80000100800 */
[----:B------:R-:W-:Y:S01]  /*2f140*/  STL [R1+0x8ec], R54 ;  /* 0x0008ec3601007387 */ /* 0x000fe20000100800 */
[----:B------:R-:W-:Y:S01]  /*2f150*/  IMAD.MOV.U32 R6, RZ, RZ, R9 ;  /* 0x000000ffff067224 */ /* 0x000fe200078e0009 */
[----:B------:R-:W-:-:S02]  /*2f160*/  MOV R7, R54 ;  /* 0x0000003600077202 */ /* 0x000fc40000000f00 */
[----:B------:R-:W3:Y:S04]  /*2f170*/  LDL.LU R15, [R1+0xa78] ;  /* 0x000a7800010f7983 */ /* 0x000ee80000300800 */
[----:B------:R-:W3:Y:S01]  /*2f180*/  LDL.LU R55, [R1+0xa6c] ;  /* 0x000a6c0001377983 */ /* 0x000ee20000300800 */
[----:B----4-:R-:W-:-:S03]  /*2f190*/  IADD3.X R53, R53, R3, RZ, P1, !PT ;  /* 0x0000000335357210 */ /* 0x010fc60000ffe4ff */
[----:B------:R1:W-:Y:S01]  /*2f1a0*/  LDGSTS.E [R5+0x2900], desc[UR8][R6.64], P3 ;  /* 0x0290000006057fae */ /* 0x0003e20009921848 */
[----:B------:R-:W-:Y:S01]  /*2f1b0*/  IADD3 R11, P0, R11, R240, RZ ;  /* 0x000000f00b0b7210 */ /* 0x000fe20007f1e0ff */
[----:B-1----:R-:W-:-:S04]  /*2f1c0*/  IMAD.MOV.U32 R7, RZ, RZ, R53 ;  /* 0x000000ffff077224 */ /* 0x002fc800078e0035 */
[----:B------:R-:W-:Y:S04]  /*2f1d0*/  STL [R1+0x970], R11 ;  /* 0x0009700b01007387 */ /* 0x000fe80000100800 */
[----:B------:R1:W-:Y:S01]  /*2f1e0*/  STL [R1+0x8f4], R53 ;  /* 0x0008f43501007387 */ /* 0x0003e20000100800 */
[----:B------:R-:W-:-:S03]  /*2f1f0*/  IMAD.X R49, R49, 0x1, R3, P0 ;  /* 0x0000000131317824 */ /* 0x000fc600000e0603 */
[----:B------:R-:W4:Y:S01]  /*2f200*/  LDL.LU R9, [R1+0xaf0] ;  /* 0x000af00001097983 */ /* 0x000f220000300800 */
[----:B------:R-:W-:-:S03]  /*2f210*/  MOV R6, R16 ;  /* 0x0000001000067202 */ /* 0x000fc60000000f00 */
[----:B-1----:R-:W4:Y:S01]  /*2f220*/  LDL.LU R53, [R1+0xa74] ;  /* 0x000a740001357983 */ /* 0x002f220000300800 */
[----:B------:R-:W-:-:S03]  /*2f230*/  IADD3 R8, P1, R8, R240, RZ ;  /* 0x000000f008087210 */ /* 0x000fc60007f3e0ff */
[----:B------:R1:W-:Y:S04]  /*2f240*/  LDGSTS.E [R5+0x2980], desc[UR8][R6.64], P2 ;  /* 0x0298000006057fae */ /* 0x0003e80009121848 */
[----:B------:R-:W-:Y:S04]  /*2f250*/  STL [R1+0x978], R8 ;  /* 0x0009780801007387 */ /* 0x000fe80000100800 */
[----:B------:R1:W-:Y:S04]  /*2f260*/  STL [R1+0x96c], R49 ;  /* 0x00096c3101007387 */ /* 0x0003e80000100800 */
[----:B------:R-:W4:Y:S04]  /*2f270*/  LDL.LU R54, [R1+0xaec] ;  /* 0x000aec0001367983 */ /* 0x000f280000300800 */
[----:B------:R-:W4:Y:S01]  /*2f280*/  LDL.LU R16, [R1+0xaf8] ;  /* 0x000af80001107983 */ /* 0x000f220000300800 */
[----:B------:R-:W-:Y:S01]  /*2f290*/  IADD3 R48, P0, R48, R240, RZ ;  /* 0x000000f030307210 */ /* 0x000fe20007f1e0ff */
[----:B-1----:R-:W-:Y:S01]  /*2f2a0*/  IMAD.MOV.U32 R6, RZ, RZ, R11 ;  /* 0x000000ffff067224 */ /* 0x002fe200078e000b */
[----:B------:R-:W-:-:S02]  /*2f2b0*/  MOV R7, R49 ;  /* 0x0000003100077202 */ /* 0x000fc40000000f00 */
[----:B------:R-:W4:Y:S04]  /*2f2c0*/  LDL.LU R49, [R1+0xaf4] ;  /* 0x000af40001317983 */ /* 0x000f280000300800 */
[----:B------:R-:W-:Y:S04]  /*2f2d0*/  STL [R1+0x9f0], R48 ;  /* 0x0009f03001007387 */ /* 0x000fe80000100800 */
[----:B------:R1:W-:Y:S01]  /*2f2e0*/  LDGSTS.E [R5+0x3100], desc[UR8][R6.64], P3 ;  /* 0x0310000006057fae */ /* 0x0003e20009921848 */
[----:B------:R-:W-:-:S05]  /*2f2f0*/  IADD3.X R52, R52, R3, RZ, P1, !PT ;  /* 0x0000000334347210 */ /* 0x000fca0000ffe4ff */
        /* <DEDUP_REMOVED lines=11> */
[----:B------:R-:W4:Y:S01]  /*2f3b0*/  LDL.LU R8, [R1+0xb78] ;  /* 0x000b780001087983 */ /* 0x000f220000300800 */
[----:B------:R-:W-:Y:S02]  /*2f3c0*/  MOV R7, R50 ;  /* 0x0000003200077202 */ /* 0x000fe40000000f00 */
[----:B--2---:R-:W-:Y:S01]  /*2f3d0*/  IADD3 R10, P0, R10, R240, RZ ;  /* 0x000000f00a0a7210 */ /* 0x004fe20007f1e0ff */
[----:B-1----:R-:W2:Y:S01]  /*2f3e0*/  LDL.LU R50, [R1+0xb74] ;  /* 0x000b740001327983 */ /* 0x002ea20000300800 */
[----:B---3--:R-:W-:-:S03]  /*2f3f0*/  IADD3.X R51, R51, R3, RZ, P1, !PT ;  /* 0x0000000333337210 */ /* 0x008fc60000ffe4ff */
[----:B------:R-:W-:Y:S04]  /*2f400*/  STL [R1+0xa70], R10 ;  /* 0x000a700a01007387 */ /* 0x000fe80000100800 */
[----:B------:R1:W-:Y:S04]  /*2f410*/  STL [R1+0x9f4], R51 ;  /* 0x0009f43301007387 */ /* 0x0003e80000100800 */
[----:B------:R3:W-:Y:S01]  /*2f420*/  LDGSTS.E [R5+0x3900], desc[UR8][R6.64], P3 ;  /* 0x0390000006057fae */ /* 0x0007e20009921848 */
[----:B------:R-:W-:-:S03]  /*2f430*/  IADD3 R15, P1, R15, R240, RZ ;  /* 0x000000f00f0f7210 */ /* 0x000fc60007f3e0ff */
[----:B------:R-:W2:Y:S01]  /*2f440*/  LDL.LU R48, [R1+0xbf0] ;  /* 0x000bf00001307983 */ /* 0x000ea20000300800 */
[----:B------:R-:W-:Y:S01]  /*2f450*/  IMAD.X R55, R55, 0x1, R3, P0 ;  /* 0x0000000137377824 */ /* 0x000fe200000e0603 */
[----:B---3--:R-:W-:Y:S01]  /*2f460*/  MOV R6, R4 ;  /* 0x0000000400067202 */ /* 0x008fe20000000f00 */
[----:B------:R-:W-:Y:S02]  /*2f470*/  IMAD.MOV.U32 R7, RZ, RZ, R51 ;  /* 0x000000ffff077224 */ /* 0x000fe400078e0033 */
[----:B-1----:R-:W3:Y:S04]  /*2f480*/  LDL.LU R51, [R1+0xbec] ;  /* 0x000bec0001337983 */ /* 0x002ee80000300800 */
[----:B------:R-:W-:Y:S04]  /*2f490*/  STL [R1+0xa78], R15 ;  /* 0x000a780f01007387 */ /* 0x000fe80000100800 */
[----:B------:R-:W-:Y:S04]  /*2f4a0*/  STL [R1+0xa6c], R55 ;  /* 0x000a6c3701007387 */ /* 0x000fe80000100800 */
[----:B------:R-:W3:Y:S04]  /*2f4b0*/  LDL.LU R4, [R1+0xbf8] ;  /* 0x000bf80001047983 */ /* 0x000ee80000300800 */
[----:B------:R1:W-:Y:S01]  /*2f4c0*/  LDGSTS.E [R5+0x3980], desc[UR8][R6.64], P2 ;  /* 0x0398000006057fae */ /* 0x0003e20009121848 */
[----:B----4-:R-:W-:Y:S01]  /*2f4d0*/  IADD3 R9, P0, R9, R240, RZ ;  /* 0x000000f009097210 */ /* 0x010fe20007f1e0ff */
[----:B-1----:R-:W-:Y:S01]  /*2f4e0*/  IMAD.MOV.U32 R6, RZ, RZ, R10 ;  /* 0x000000ffff067224 */ /* 0x002fe200078e000a */
[----:B------:R-:W-:Y:S01]  /*2f4f0*/  MOV R7, R55 ;  /* 0x0000003700077202 */ /* 0x000fe20000000f00 */
[----:B------:R-:W4:Y:S01]  /*2f500*/  LDL.LU R10, [R1+0xc70] ;  /* 0x000c7000010a7983 */ /* 0x000f220000300800 */
[----:B------:R-:W-:-:S03]  /*2f510*/  IADD3.X R53, R53, R3, RZ, P1, !PT ;  /* 0x0000000335357210 */ /* 0x000fc60000ffe4ff */
[----:B------:R-:W-:Y:S04]  /*2f520*/  STL [R1+0xaf0], R9 ;  /* 0x000af00901007387 */ /* 0x000fe80000100800 */
[----:B------:R1:W-:Y:S04]  /*2f530*/  LDGSTS.E [R5+0x4100], desc[UR8][R6.64], P3 ;  /* 0x0410000006057fae */ /* 0x0003e80009921848 */
[----:B------:R1:W-:Y:S01]  /*2f540*/  STL [R1+0xa74], R53 ;  /* 0x000a743501007387 */ /* 0x0003e20000100800 */
[----:B------:R-:W-:Y:S01]  /*2f550*/  IMAD.X R54, R54, 0x1, R3, P0 ;  /* 0x0000000136367824 */ /* 0x000fe200000e0603 */
[----:B------:R-:W-:-:S02]  /*2f560*/  IADD3 R16, P1, R16, R240, RZ ;  /* 0x000000f010107210 */ /* 0x000fc40007f3e0ff */
[----:B-1----:R-:W-:Y:S01]  /*2f570*/  MOV R6, R15 ;  /* 0x0000000f00067202 */ /* 0x002fe20000000f00 */
[----:B------:R-:W-:Y:S02]  /*2f580*/  IMAD.MOV.U32 R7, RZ, RZ, R53 ;  /* 0x000000ffff077224 */ /* 0x000fe400078e0035 */
[----:B------:R-:W4:Y:S04]  /*2f590*/  LDL.LU R53, [R1+0xbf4] ;  /* 0x000bf40001357983 */ /* 0x000f280000300800 */
[----:B------:R-:W-:Y:S04]  /*2f5a0*/  STL [R1+0xaf8], R16 ;  /* 0x000af81001007387 */ /* 0x000fe80000100800 */
[----:B------:R1:W-:Y:S04]  /*2f5b0*/  STL [R1+0xaec], R54 ;  /* 0x000aec3601007387 */ /* 0x0003e80000100800 */
[----:B------:R1:W-:Y:S04]  /*2f5c0*/  LDGSTS.E [R5+0x4180], desc[UR8][R6.64], P2 ;  /* 0x0418000006057fae */ /* 0x0003e80009121848 */
[----:B------:R-:W4:Y:S01]  /*2f5d0*/  LDL.LU R15, [R1+0xc78] ;  /* 0x000c7800010f7983 */ /* 0x000f220000300800 */
[----:B-1----:R-:W-:-:S03]  /*2f5e0*/  MOV R7, R54 ;  /* 0x0000003600077202 */ /* 0x002fc60000000f00 */
[----:B------:R-:W4:Y:S01]  /*2f5f0*/  LDL.LU R54, [R1+0xc6c] ;  /* 0x000c6c0001367983 */ /* 0x000f220000300800 */
[----:B------:R-:W-:Y:S01]  /*2f600*/  IADD3 R11, P0, R11, R240, RZ ;  /* 0x000000f00b0b7210 */ /* 0x000fe20007f1e0ff */
[----:B------:R-:W-:Y:S01]  /*2f610*/  IMAD.MOV.U32 R6, RZ, RZ, R9 ;  /* 0x000000ffff067224 */ /* 0x000fe200078e0009 */
[----:B------:R-:W-:-:S03]  /*2f620*/  IADD3.X R49, R49, R3, RZ, P1, !PT ;  /* 0x0000000331317210 */ /* 0x000fc60000ffe4ff */
[----:B------:R-:W-:Y:S01]  /*2f630*/  STL [R1+0xb70], R11 ;  /* 0x000b700b01007387 */ /* 0x000fe20000100800 */
[----:B------:R-:W-:-:S03]  /*2f640*/  IMAD.X R52, R52, 0x1, R3, P0 ;  /* 0x0000000134347824 */ /* 0x000fc600000e0603 */
[----:B------:R1:W-:Y:S04]  /*2f650*/  STL [R1+0xaf4], R49 ;  /* 0x000af43101007387 */ /* 0x0003e80000100800 */
[----:B------:R1:W-:Y:S04]  /*2f660*/  LDGSTS.E [R5+0x4900], desc[UR8][R6.64], P3 ;  /* 0x0490000006057fae */ /* 0x0003e80009921848 */
[----:B------:R-:W4:Y:S01]  /*2f670*/  LDL.LU R9, [R1+0xcf0] ;  /* 0x000cf00001097983 */ /* 0x000f220000300800 */
[----:B-1----:R-:W-:-:S03]  /*2f680*/  IMAD.MOV.U32 R7, RZ, RZ, R49 ;  /* 0x000000ffff077224 */ /* 0x002fc600078e0031 */
[----:B------:R-:W4:Y:S01]  /*2f690*/  LDL.LU R49, [R1+0xc74] ;  /* 0x000c740001317983 */ /* 0x000f220000300800 */
[----:B------:R-:W-:-:S05]  /*2f6a0*/  MOV R6, R16 ;  /* 0x0000001000067202 */ /* 0x000fca0000000f00 */
[----:B------:R1:W-:Y:S02]  /*2f6b0*/  LDGSTS.E [R5+0x4980], desc[UR8][R6.64], P2 ;  /* 0x0498000006057fae */ /* 0x0003e40009121848 */
[----:B-1----:R-:W-:Y:S01]  /*2f6c0*/  IMAD.MOV.U32 R6, RZ, RZ, R11 ;  /* 0x000000ffff067224 */ /* 0x002fe200078e000b */
[----:B------:R-:W-:-:S05]  /*2f6d0*/  MOV R7, R52 ;  /* 0x0000003400077202 */ /* 0x000fca0000000f00 */
[----:B------:R1:W-:Y:S01]  /*2f6e0*/  LDGSTS.E [R5+0x5100], desc[UR8][R6.64], P3 ;  /* 0x0510000006057fae */ /* 0x0003e20009921848 */
[----:B------:R-:W-:-:S05]  /*2f6f0*/  IADD3 R8, P1, R8, R240, RZ ;  /* 0x000000f008087210 */ /* 0x000fca0007f3e0ff */
[----:B------:R-:W-:Y:S04]  /*2f700*/  STL [R1+0xb78], R8 ;  /* 0x000b780801007387 */ /* 0x000fe80000100800 */
[----:B------:R-:W-:Y:S04]  /*2f710*/  STL [R1+0xb6c], R52 ;  /* 0x000b6c3401007387 */ /* 0x000fe80000100800 */
[----:B------:R-:W4:Y:S04]  /*2f720*/  LDL.LU R16, [R1+0xcf8] ;  /* 0x000cf80001107983 */ /* 0x000f280000300800 */
[----:B------:R-:W4:Y:S01]  /*2f730*/  LDL.LU R55, [R1+0xcec] ;  /* 0x000cec0001377983 */ /* 0x000f220000300800 */
[----:B--2---:R-:W-:-:S02]  /*2f740*/  IADD3.X R50, R50, R3, RZ, P1, !PT ;  /* 0x0000000332327210 */ /* 0x004fc40000ffe4ff */
[----:B------:R-:W-:-:S03]  /*2f750*/  IADD3 R48, P0, R48, R240, RZ ;  /* 0x000000f030307210 */ /* 0x000fc60007f1e0ff */
[----:B-1----:R-:W-:Y:S02]  /*2f760*/  IMAD.MOV.U32 R7, RZ, RZ, R50 ;  /* 0x000000ffff077224 */ /* 0x002fe400078e0032 */
[----:B------:R-:W-:Y:S01]  /*2f770*/  STL [R1+0xbf0], R48 ;  /* 0x000bf03001007387 */ /* 0x000fe20000100800 */
[----:B------:R-:W-:-:S03]  /*2f780*/  MOV R6, R8 ;  /* 0x0000000800067202 */ /* 0x000fc60000000f00 */
[----:B------:R1:W-:Y:S01]  /*2f790*/  STL [R1+0xb74], R50 ;  /* 0x000b743201007387 */ /* 0x0003e20000100800 */
[----:B---3--:R-:W-:-:S03]  /*2f7a0*/  IMAD.X R51, R51, 0x1, R3, P0 ;  /* 0x0000000133337824 */ /* 0x008fc600000e0603 */
[----:B------:R-:W2:Y:S04]  /*2f7b0*/  LDL.LU R11, [R1+0xd70] ;  /* 0x000d7000010b7983 */ /* 0x000ea80000300800 */
[----:B------:R3:W-:Y:S04]  /*2f7c0*/  LDGSTS.E [R5+0x5180], desc[UR8][R6.64], P2 ;  /* 0x0518000006057fae */ /* 0x0007e80009121848 */
[----:B-1----:R-:W2:Y:S01]  /*2f7d0*/  LDL.LU R50, [R1+0xcf4] ;  /* 0x000cf40001327983 */ /* 0x002ea20000300800 */
[----:B------:R-:W-:-:S05]  /*2f7e0*/  IADD3 R4, P1, R4, R240, RZ ;  /* 0x000000f004047210 */ /* 0x000fca0007f3e0ff */
[----:B------:R-:W-:Y:S04]  /*2f7f0*/  STL [R1+0xbf8], R4 ;  /* 0x000bf80401007387 */ /* 0x000fe80000100800 */
[----:B------:R1:W-:Y:S01]  /*2f800*/  STL [R1+0xbec], R51 ;  /* 0x000bec3301007387 */ /* 0x0003e20000100800 */
[----:B---3--:R-:W-:-:S03]  /*2f810*/  IMAD.MOV.U32 R6, RZ, RZ, R48 ;  /* 0x000000ffff067224 */ /* 0x008fc600078e0030 */
[----:B------:R-:W3:Y:S01]  /*2f820*/  LDL.LU R52, [R1+0xd6c] ;  /* 0x000d6c0001347983 */ /* 0x000ee20000300800 */
[----:B------:R-:W-:-:S03]  /*2f830*/  MOV R7, R51 ;  /* 0x0000003300077202 */ /* 0x000fc60000000f00 */
[----:B------:R-:W3:Y:S01]  /*2f840*/  LDL.LU R8, [R1+0xd78] ;  /* 0x000d780001087983 */ /* 0x000ee20000300800 */
[----:B----4-:R-:W-:-:S03]  /*2f850*/  IADD3 R10, P0, R10, R240, RZ ;  /* 0x000000f00a0a7210 */ /* 0x010fc60007f1e0ff */
        /* <DEDUP_REMOVED lines=8> */
[----:B------:R-:W4:Y:S01]  /*2f8e0*/  LDL.LU R53, [R1+0xdec] ;  /* 0x000dec0001357983 */ /* 0x000f220000300800 */
[----:B------:R-:W-:-:S03]  /*2f8f0*/  IADD3 R15, P1, R15, R240, RZ ;  /* 0x000000f00f0f7210 */ /* 0x000fc60007f3e0ff */
[----:B------:R1:W-:Y:S01]  /*2f900*/  LDGSTS.E [R5+0x5980], desc[UR8][R6.64], P2 ;  /* 0x0598000006057fae */ /* 0x0003e20009121848 */
[----:B------:R-:W-:-:S03]  /*2f910*/  IMAD.X R54, R54, 0x1, R3, P0 ;  /* 0x0000000136367824 */ /* 0x000fc600000e0603 */
[----:B------:R-:W-:Y:S04]  /*2f920*/  STL [R1+0xc78], R15 ;  /* 0x000c780f01007387 */ /* 0x000fe80000100800 */
[----:B------:R1:W-:Y:S04]  /*2f930*/  STL [R1+0xc6c], R54 ;  /* 0x000c6c3601007387 */ /* 0x0003e80000100800 */
[----:B------:R-:W4:Y:S01]  /*2f940*/  LDL.LU R4, [R1+0xdf8] ;  /* 0x000df80001047983 */ /* 0x000f220000300800 */
[----:B-1----:R-:W-:Y:S01]  /*2f950*/  IMAD.MOV.U32 R6, RZ, RZ, R10 ;  /* 0x000000ffff067224 */ /* 0x002fe200078e000a */
[----:B------:R-:W-:-:S02]  /*2f960*/  MOV R7, R54 ;  /* 0x0000003600077202 */ /* 0x000fc40000000f00 */
[----:B------:R-:W4:Y:S01]  /*2f970*/  LDL.LU R54, [R1+0xdf4] ;  /* 0x000df40001367983 */ /* 0x000f220000300800 */
[----:B------:R-:W-:-:S03]  /*2f980*/  IADD3 R9, P0, R9, R240, RZ ;  /* 0x000000f009097210 */ /* 0x000fc60007f1e0ff */
[----:B------:R1:W-:Y:S04]  /*2f990*/  LDGSTS.E [R5+0x6100], desc[UR8][R6.64], P3 ;  /* 0x0610000006057fae */ /* 0x0003e80009921848 */
[----:B------:R-:W-:Y:S01]  /*2f9a0*/  STL [R1+0xcf0], R9 ;  /* 0x000cf00901007387 */ /* 0x000fe20000100800 */
        /* <DEDUP_REMOVED lines=11> */
[----:B------:R-:W-:Y:S04]  /*2fa60*/  STL [R1+0xcec], R55 ;  /* 0x000cec3701007387 */ /* 0x000fe80000100800 */
[----:B------:R-:W4:Y:S01]  /*2fa70*/  LDL.LU R15, [R1+0x688] ;  /* 0x00068800010f7983 */ /* 0x000f220000300800 */
[----:B------:R-:W-:-:S03]  /*2fa80*/  MOV R7, R55 ;  /* 0x0000003700077202 */ /* 0x000fc60000000f00 */
[----:B------:R-:W4:Y:S04]  /*2fa90*/  LDL.LU R9, [R1+0x700] ;  /* 0x0007000001097983 */ /* 0x000f280000300800 */
[----:B------:R1:W-:Y:S01]  /*2faa0*/  LDGSTS.E [R5+0x6900], desc[UR8][R6.64], P3 ;  /* 0x0690000006057fae */ /* 0x0003e20009921848 */
[----:B--2---:R-:W-:Y:S02]  /*2fab0*/  IADD3 R11, P0, R11, R240, RZ ;  /* 0x000000f00b0b7210 */ /* 0x004fe40007f1e0ff */
[----:B------:R-:W-:-:S03]  /*2fac0*/  IADD3.X R50, R50, R3, RZ, P1, !PT ;  /* 0x0000000332327210 */ /* 0x000fc60000ffe4ff */
[----:B------:R-:W-:Y:S01]  /*2fad0*/  STL [R1+0xd70], R11 ;  /* 0x000d700b01007387 */ /* 0x000fe20000100800 */
[----:B-1----:R-:W-:-:S03]  /*2fae0*/  MOV R6, R16 ;  /* 0x0000001000067202 */ /* 0x002fc60000000f00 */
[----:B------:R1:W-:Y:S01]  /*2faf0*/  STL [R1+0xcf4], R50 ;  /* 0x000cf43201007387 */ /* 0x0003e20000100800 */
[----:B------:R-:W-:-:S05]  /*2fb00*/  IMAD.MOV.U32 R7, RZ, RZ, R50 ;  /* 0x000000ffff077224 */ /* 0x000fca00078e0032 */
[----:B------:R2:W-:Y:S01]  /*2fb10*/  LDGSTS.E [R5+0x6980], desc[UR8][R6.64], P2 ;  /* 0x0698000006057fae */ /* 0x0005e20009121848 */
[----:B---3--:R-:W-:-:S03]  /*2fb20*/  IMAD.X R52, R52, 0x1, R3, P0 ;  /* 0x0000000134347824 */ /* 0x008fc600000e0603 */
[----:B-1----:R-:W3:Y:S01]  /*2fb30*/  LDL.LU R50, [R1+0x684] ;  /* 0x0006840001327983 */ /* 0x002ee20000300800 */
[----:B------:R-:W-:-:S05]  /*2fb40*/  IADD3 R8, P1, R8, R240, RZ ;  /* 0x000000f008087210 */ /* 0x000fca0007f3e0ff */
[----:B------:R-:W-:Y:S01]  /*2fb50*/  STL [R1+0xd78], R8 ;  /* 0x000d780801007387 */ /* 0x000fe20000100800 */
[----:B----4-:R-:W-:Y:S01]  /*2fb60*/  IADD3.X R48, R48, R3, RZ, P1, !PT ;  /* 0x0000000330307210 */ /* 0x010fe20000ffe4ff */
[----:B--2---:R-:W-:Y:S01]  /*2fb70*/  IMAD.MOV.U32 R6, RZ, RZ, R11 ;  /* 0x000000ffff067224 */ /* 0x004fe200078e000b */
[----:B------:R-:W-:Y:S01]  /*2fb80*/  MOV R7, R52 ;  /* 0x0000003400077202 */ /* 0x000fe20000000f00 */
[----:B------:R1:W-:Y:S04]  /*2fb90*/  STL [R1+0xd6c], R52 ;  /* 0x000d6c3401007387 */ /* 0x0003e80000100800 */
[----:B------:R-:W2:Y:S04]  /*2fba0*/  LDL.LU R16, [R1+0x708] ;  /* 0x0007080001107983 */ /* 0x000ea80000300800 */
[----:B------:R4:W-:Y:S04]  /*2fbb0*/  LDGSTS.E [R5+0x7100], desc[UR8][R6.64], P3 ;  /* 0x0710000006057fae */ /* 0x0009e80009921848 */
[----:B-1----:R-:W2:Y:S01]  /*2fbc0*/  LDL.LU R52, [R1+0x6fc] ;  /* 0x0006fc0001347983 */ /* 0x002ea20000300800 */
[----:B------:R-:W-:Y:S01]  /*2fbd0*/  IADD3 R51, P0, R51, R240, RZ ;  /* 0x000000f033337210 */ /* 0x000fe20007f1e0ff */
[----:B----4-:R-:W-:Y:S01]  /*2fbe0*/  IMAD.MOV.U32 R7, RZ, RZ, R48 ;  /* 0x000000ffff077224 */ /* 0x010fe200078e0030 */
[----:B------:R-:W-:-:S03]  /*2fbf0*/  MOV R6, R8 ;  /* 0x0000000800067202 */ /* 0x000fc60000000f00 */
[----:B------:R-:W-:Y:S01]  /*2fc00*/  STL [R1+0xdf0], R51 ;  /* 0x000df03301007387 */ /* 0x000fe20000100800 */
[----:B------:R-:W-:-:S03]  /*2fc10*/  IMAD.X R53, R53, 0x1, R3, P0 ;  /* 0x0000000135357824 */ /* 0x000fc600000e0603 */
[----:B------:R1:W-:Y:S04]  /*2fc20*/  STL [R1+0xd74], R48 ;  /* 0x000d743001007387 */ /* 0x0003e80000100800 */
[----:B------:R-:W4:Y:S04]  /*2fc30*/  LDL.LU R11, [R1+0x780] ;  /* 0x00078000010b7983 */ /* 0x000f280000300800 */
[----:B------:R1:W-:Y:S04]  /*2fc40*/  LDGSTS.E [R5+0x7180], desc[UR8][R6.64], P2 ;  /* 0x0718000006057fae */ /* 0x0003e80009121848 */
[----:B-1----:R-:W4:Y:S01]  /*2fc50*/  LDL.LU R48, [R1+0x704] ;  /* 0x0007040001307983 */ /* 0x002f220000300800 */
[----:B------:R-:W-:Y:S01]  /*2fc60*/  IADD3 R4, P1, R4, R240, RZ ;  /* 0x000000f004047210 */ /* 0x000fe20007f3e0ff */
[----:B------:R-:W-:-:S04]  /*2fc70*/  IMAD.MOV.U32 R6, RZ, RZ, R51 ;  /* 0x000000ffff067224 */ /* 0x000fc800078e0033 */
[----:B------:R-:W-:Y:S04]  /*2fc80*/  STL [R1+0xdf8], R4 ;  /* 0x000df80401007387 */ /* 0x000fe80000100800 */
[----:B------:R1:W-:Y:S04]  /*2fc90*/  STL [R1+0xdec], R53 ;  /* 0x000dec3501007387 */ /* 0x0003e80000100800 */
[----:B------:R-:W4:Y:S04]  /*2fca0*/  LDL.LU R8, [R1+0x788] ;  /* 0x0007880001087983 */ /* 0x000f280000300800 */
[----:B------:R-:W4:Y:S01]  /*2fcb0*/  LDL.LU R51, [R1+0x77c] ;  /* 0x00077c0001337983 */ /* 0x000f220000300800 */
[----:B------:R-:W-:-:S02]  /*2fcc0*/  IADD3.X R54, R54, R3, RZ, P1, !PT ;  /* 0x0000000336367210 */ /* 0x000fc40000ffe4ff */
[----:B------:R-:W-:-:S05]  /*2fcd0*/  MOV R7, R53 ;  /* 0x0000003500077202 */ /* 0x000fca0000000f00 */
[----:B------:R1:W-:Y:S01]  /*2fce0*/  LDGSTS.E [R5+0x7900], desc[UR8][R6.64], P3 ;  /* 0x0790000006057fae */ /* 0x0003e20009921848 */
[----:B------:R-:W-:-:S05]  /*2fcf0*/  IADD3 R10, P0, R10, R240, RZ ;  /* 0x000000f00a0a7210 */ /* 0x000fca0007f1e0ff */
[----:B------:R-:W-:Y:S01]  /*2fd00*/  STL [R1+0x680], R10 ;  /* 0x0006800a01007387 */ /* 0x000fe20000100800 */
[----:B------:R-:W-:-:S03]  /*2fd10*/  IMAD.X R49, R49, 0x1, R3, P0 ;  /* 0x0000000131317824 */ /* 0x000fc600000e0603 */
[----:B------:R1:W-:Y:S02]  /*2fd20*/  STL [R1+0xdf4], R54 ;  /* 0x000df43601007387 */ /* 0x0003e40000100800 */
[----:B-1----:R-:W-:Y:S02]  /*2fd30*/  IMAD.MOV.U32 R7, RZ, RZ, R54 ;  /* 0x000000ffff077224 */ /* 0x002fe400078e0036 */
[----:B------:R-:W4:Y:S01]  /*2fd40*/  LDL.LU R53, [R1+0x800] ;  /* 0x0008000001357983 */ /* 0x000f220000300800 */
[----:B------:R-:W-:Y:S02]  /*2fd50*/  MOV R6, R4 ;  /* 0x0000000400067202 */ /* 0x000fe40000000f00 */
[----:B------:R-:W-:-:S03]  /*2fd60*/  IADD3 R4, R19, UR7, RZ ;  /* 0x0000000713047c10 */ /* 0x000fc6000fffe0ff */
[----:B------:R1:W-:Y:S02]  /*2fd70*/  LDGSTS.E [R5+0x7980], desc[UR8][R6.64], P2 ;  /* 0x0798000006057fae */ /* 0x0003e40009121848 */
[----:B-1----:R-:W-:Y:S01]  /*2fd80*/  MOV R6, R10 ;  /* 0x0000000a00067202 */ /* 0x002fe20000000f00 */
[----:B------:R-:W-:-:S05]  /*2fd90*/  IMAD.MOV.U32 R7, RZ, RZ, R49 ;  /* 0x000000ffff077224 */ /* 0x000fca00078e0031 */
[----:B------:R1:W-:Y:S01]  /*2fda0*/  LDGSTS.E [R4+0x200], desc[UR8][R6.64], P3 ;  /* 0x0020000006047fae */ /* 0x0003e20009921848 */
[----:B------:R-:W-:-:S05]  /*2fdb0*/  IADD3 R15, P1, R15, R240, RZ ;  /* 0x000000f00f0f7210 */ /* 0x000fca0007f3e0ff */
[----:B------:R-:W-:Y:S04]  /*2fdc0*/  STL [R1+0x688], R15 ;  /* 0x0006880f01007387 */ /* 0x000fe80000100800 */
[----:B------:R3:W-:Y:S04]  /*2fdd0*/  STL [R1+0x67c], R49 ;  /* 0x00067c3101007387 */ /* 0x0007e80000100800 */
[----:B------:R-:W4:Y:S01]  /*2fde0*/  LDL.LU R54, [R1+0x784] ;  /* 0x0007840001367983 */ /* 0x000f220000300800 */
[----:B------:R-:W-:-:S03]  /*2fdf0*/  IADD3 R9, P0, R9, R240, RZ ;  /* 0x000000f009097210 */ /* 0x000fc60007f1e0ff */
[----:B------:R-:W4:Y:S04]  /*2fe00*/  LDL.LU R19, [R1+0x808] ;  /* 0x0008080001137983 */ /* 0x000f280000300800 */
[----:B------:R-:W4:Y:S04]  /*2fe10*/  LDL.LU R5, [R1+0x7fc] ;  /* 0x0007fc0001057983 */ /* 0x000f280000300800 */
[----:B------:R-:W-:Y:S01]  /*2fe20*/  STL [R1+0x700], R9 ;  /* 0x0007000901007387 */ /* 0x000fe20000100800 */
[----:B-1----:R-:W-:Y:S02]  /*2fe30*/  IMAD.MOV.U32 R6, RZ, RZ, R15 ;  /* 0x000000ffff067224 */ /* 0x002fe400078e000f */
[----:B---3--:R-:W-:-:S05]  /*2fe40*/  IMAD.X R50, R50, 0x1, R3, P1 ;  /* 0x0000000132327824 */ /* 0x008fca00008e0603 */
[----:B------:R1:W-:Y:S01]  /*2fe50*/  STL [R1+0x684], R50 ;  /* 0x0006843201007387 */ /* 0x0003e20000100800 */
[----:B------:R-:W-:-:S03]  /*2fe60*/  MOV R7, R50 ;  /* 0x0000003200077202 */ /* 0x000fc60000000f00 */
[----:B------:R-:W3:Y:S04]  /*2fe70*/  LDL.LU R49, [R1+0x804] ;  /* 0x0008040001317983 */ /* 0x000ee80000300800 */
[----:B------:R-:W3:Y:S01]  /*2fe80*/  LDL.LU R10, [R1+0x880] ;  /* 0x00088000010a7983 */ /* 0x000ee20000300800 */
[----:B--2---:R-:W-:-:S03]  /*2fe90*/  IADD3 R16, P1, R16, R240, RZ ;  /* 0x000000f010107210 */ /* 0x004fc60007f3e0ff */
[----:B-1----:R-:W2:Y:S01]  /*2fea0*/  LDL.LU R50, [R1+0x87c] ;  /* 0x00087c0001327983 */ /* 0x002ea20000300800 */
[----:B------:R-:W-:-:S03]  /*2feb0*/  IADD3.X R52, R52, R3, RZ, P0, !PT ;  /* 0x0000000334347210 */ /* 0x000fc600007fe4ff */
[----:B------:R-:W-:Y:S04]  /*2fec0*/  STL [R1+0x708], R16 ;  /* 0x0007081001007387 */ /* 0x000fe80000100800 */
[----:B------:R1:W-:Y:S04]  /*2fed0*/  STL [R1+0x6fc], R52 ;  /* 0x0006fc3401007387 */ /* 0x0003e80000100800 */
[----:B------:R-:W2:Y:S04]  /*2fee0*/  LDL.LU R15, [R1+0x888] ;  /* 0x00088800010f7983 */ /* 0x000ea80000300800 */
[----:B------:R1:W-:Y:S01]  /*2fef0*/  LDGSTS.E [R4+0x280], desc[UR8][R6.64], P2 ;  /* 0x0028000006047fae */ /* 0x0003e20009121848 */
[----:B----4-:R-:W-:Y:S01]  /*2ff00*/  IADD3 R11, P0, R11, R240, RZ ;  /* 0x000000f00b0b7210 */ /* 0x010fe20007f1e0ff */
[----:B-1----:R-:W-:Y:S01]  /*2ff10*/  IMAD.MOV.U32 R7, RZ, RZ, R52 ;  /* 0x000000ffff077224 */ /* 0x002fe200078e0034 */
[----:B------:R-:W-:Y:S01]  /*2ff20*/  MOV R6, R9 ;  /* 0x0000000900067202 */ /* 0x000fe20000000f00 */
[----:B------:R-:W4:Y:S01]  /*2ff30*/  LDL.LU R52, [R1+0x884] ;  /* 0x0008840001347983 */ /* 0x000f220000300800 */
[----:B------:R-:W-:-:S03]  /*2ff40*/  IMAD.X R48, R48, 0x1, R3, P1 ;  /* 0x0000000130307824 */ /* 0x000fc600008e0603 */
[----:B------:R-:W-:Y:S04]  /*2ff50*/  STL [R1+0x780], R11 ;  /* 0x0007800b01007387 */ /* 0x000fe80000100800 */
[----:B------:R1:W-:Y:S04]  /*2ff60*/  STL [R1+0x704], R48 ;  /* 0x0007043001007387 */ /* 0x0003e80000100800 */
[----:B------:R-:W4:Y:S04]  /*2ff70*/  LDL.LU R9, [R1+0x900] ;  /* 0x0009000001097983 */ /* 0x000f280000300800 */
[----:B------:R1:W-:Y:S01]  /*2ff80*/  LDGSTS.E [R4+0xa00], desc[UR8][R6.64], P3 ;  /* 0x00a0000006047fae */ /* 0x0003e20009921848 */
[----:B------:R-:W-:-:S02]  /*2ff90*/  IADD3 R8, P1, R8, R240, RZ ;  /* 0x000000f008087210 */ /* 0x000fc40007f3e0ff */
[----:B------:R-:W-:Y:S02]  /*2ffa0*/  IADD3.X R51, R51, R3, RZ, P0, !PT ;  /* 0x0000000333337210 */ /* 0x000fe400007fe4ff */
[----:B-1----:R-:W-:Y:S02]  /*2ffb0*/  MOV R7, R48 ;  /* 0x0000003000077202 */ /* 0x002fe40000000f00 */
[----:B------:R-:W4:Y:S01]  /*2ffc0*/  LDL.LU R48, [R1+0x8fc] ;  /* 0x0008fc0001307983 */ /* 0x000f220000300800 */
[----:B------:R-:W-:-:S03]  /*2ffd0*/  IMAD.MOV.U32 R6, RZ, RZ, R16 ;  /* 0x000000ffff067224 */ /* 0x000fc600078e0010 */
[----:B------:R-:W-:Y:S04]  /*2ffe0*/  STL [R1+0x788], R8 ;  /* 0x0007880801007387 */ /* 0x000fe80000100800 */
[----:B------:R1:W-:Y:S04]  /*2fff0*/  STL [R1+0x77c], R51 ;  /* 0x00077c3301007387 */ /* 0x0003e80000100800 */
[----:B------:R-:W4:Y:S04]  /*30000*/  LDL.LU R16, [R1+0x908] ;  /* 0x0009080001107983 */ /* 0x000f280000300800 */
[----:B------:R1:W-:Y:S01]  /*30010*/  LDGSTS.E [R4+0xa80], desc[UR8][R6.64], P2 ;  /* 0x00a8000006047fae */ /* 0x0003e20009121848 */
[----:B------:R-:W-:-:S02]  /*30020*/  IADD3 R53, P0, R53, R240, RZ ;  /* 0x000000f035357210 */ /* 0x000fc40007f1e0ff */
[----:B-1----:R-:W-:Y:S01]  /*30030*/  MOV R6, R11 ;  /* 0x0000000b00067202 */ /* 0x002fe20000000f00 */
[----:B------:R-:W-:Y:S02]  /*30040*/  IMAD.MOV.U32 R7, RZ, RZ, R51 ;  /* 0x000000ffff077224 */ /* 0x000fe400078e0033 */
[----:B------:R-:W4:Y:S04]  /*30050*/  LDL.LU R51, [R1+0x904] ;  /* 0x0009040001337983 */ /* 0x000f280000300800 */
[----:B------:R1:W-:Y:S04]  /*30060*/  STL [R1+0x800], R53 ;  /* 0x0008003501007387 */ /* 0x0003e80000100800 */
[----:B------:R1:W-:Y:S02]  /*30070*/  LDGSTS.E [R4+0x1200], desc[UR8][R6.64], P3 ;  /* 0x0120000006047fae */ /* 0x0003e40009921848 */
[----:B-1----:R-:W-:-:S02]  /*30080*/  IMAD.MOV.U32 R6, RZ, RZ, R8 ;  /* 0x000000ffff067224 */ /* 0x002fc400078e0008 */
[----:B------:R-:W-:-:S05]  /*30090*/  IMAD.X R54, R54, 0x1, R3, P1 ;  /* 0x0000000136367824 */ /* 0x000fca00008e0603 */
[----:B------:R-:W-:Y:S01]  /*300a0*/  STL [R1+0x784], R54 ;  /* 0x0007843601007387 */ /* 0x000fe20000100800 */
[----:B------:R-:W-:Y:S02]  /*300b0*/  IADD3 R19, P1, R19, R240, RZ ;  /* 0x000000f013137210 */ /* 0x000fe40007f3e0ff */
[----:B------:R-:W-:Y:S01]  /*300c0*/  MOV R7, R54 ;  /* 0x0000003600077202 */ /* 0x000fe20000000f00 */
[----:B------:R-:W4:Y:S01]  /*300d0*/  LDL.LU R11, [R1+0x980] ;  /* 0x00098000010b7983 */ /* 0x000f220000300800 */
[----:B------:R-:W-:-:S03]  /*300e0*/  IADD3.X R5, R5, R3, RZ, P0, !PT ;  /* 0x0000000305057210 */ /* 0x000fc600007fe4ff */
[----:B------:R-:W4:Y:S04]  /*300f0*/  LDL.LU R8, [R1+0x988] ;  /* 0x0009880001087983 */ /* 0x000f280000300800 */
[----:B------:R-:W-:Y:S04]  /*30100*/  STL [R1+0x808], R19 ;  /* 0x0008081301007387 */ /* 0x000fe80000100800 */
[----:B------:R1:W-:Y:S04]  /*30110*/  LDGSTS.E [R4+0x1280], desc[UR8][R6.64], P2 ;  /* 0x0128000006047fae */ /* 0x0003e80009121848 */
[----:B------:R2:W-:Y:S01]  /*30120*/  STL [R1+0x7fc], R5 ;  /* 0x0007fc0501007387 */ /* 0x0005e20000100800 */
[----:B---3--:R-:W-:Y:S01]  /*30130*/  IMAD.X R49, R49, 0x1, R3, P1 ;  /* 0x0000000131317824 */ /* 0x008fe200008e0603 */
[----:B-1----:R-:W-:Y:S01]  /*30140*/  MOV R6, R53 ;  /* 0x0000003500067202 */ /* 0x002fe20000000f00 */
[----:B------:R-:W-:Y:S01]  /*30150*/  IMAD.MOV.U32 R7, RZ, RZ, R5 ;  /* 0x000000ffff077224 */ /* 0x000fe200078e0005 */
[----:B------:R-:W3:Y:S01]  /*30160*/  LDL.LU R53, [R1+0x97c] ;  /* 0x00097c0001357983 */ /* 0x000ee20000300800 */
[----:B------:R-:W-:-:S03]  /*30170*/  IADD3 R10, P0, R10, R240, RZ ;  /* 0x000000f00a0a7210 */ /* 0x000fc60007f1e0ff */
[----:B------:R1:W-:Y:S01]  /*30180*/  LDGSTS.E [R4+0x1a00], desc[UR8][R6.64], P3 ;  /* 0x01a0000006047fae */ /* 0x0003e20009921848 */
[----:B--2---:R-:W-:-:S03]  /*30190*/  IADD3.X R50, R50, R3, RZ, P0, !PT ;  /* 0x0000000332327210 */ /* 0x004fc600007fe4ff */
[----:B------:R-:W-:Y:S04]  /*301a0*/  STL [R1+0x880], R10 ;  /* 0x0008800a01007387 */ /* 0x000fe80000100800 */
[----:B------:R2:W-:Y:S04]  /*301b0*/  STL [R1+0x804], R49 ;  /* 0x0008043101007387 */ /* 0x0005e80000100800 */
[----:B------:R-:W3:Y:S01]  /*301c0*/  LDL.LU R5, [R1+0xa00] ;  /* 0x000a000001057983 */ /* 0x000ee20000300800 */
[----:B-1----:R-:W-:Y:S01]  /*301d0*/  IMAD.MOV.U32 R6, RZ, RZ, R19 ;  /* 0x000000ffff067224 */ /* 0x002fe200078e0013 */
[----:B------:R-:W-:-:S02]  /*301e0*/  MOV R7, R49 ;  /* 0x0000003100077202 */ /* 0x000fc40000000f00 */
[----:B------:R-:W-:Y:S01]  /*301f0*/  IADD3 R15, P1, R15, R240, RZ ;  /* 0x000000f00f0f7210 */ /* 0x000fe20007f3e0ff */
[----:B--2---:R-:W2:Y:S04]  /*30200*/  LDL.LU R49, [R1+0x984] ;  /* 0x0009840001317983 */ /* 0x004ea80000300800 */
[----:B------:R-:W-:Y:S04]  /*30210*/  STL [R1+0x888], R15 ;  /* 0x0008880f01007387 */ /* 0x000fe80000100800 */
[----:B------:R1:W-:Y:S04]  /*30220*/  STL [R1+0x87c], R50 ;  /* 0x00087c3201007387 */ /* 0x0003e80000100800 */
[----:B------:R1:W-:Y:S04]  /*30230*/  LDGSTS.E [R4+0x1a80], desc[UR8][R6.64], P2 ;  /* 0x01a8000006047fae */ /* 0x0003e80009121848 */
[----:B------:R-:W2:Y:S01]  /*30240*/  LDL.LU R19, [R1+0xa08] ;  /* 0x000a080001137983 */ /* 0x000ea20000300800 */
[----:B----4-:R-:W-:-:S02]  /*30250*/  IMAD.X R52, R52, 0x1, R3, P1 ;  /* 0x0000000134347824 */ /* 0x010fc400008e0603 */
[----:B-1----:R-:W-:Y:S02]  /*30260*/  IMAD.MOV.U32 R7, RZ, RZ, R50 ;  /* 0x000000ffff077224 */ /* 0x002fe400078e0032 */
[----:B------:R-:W4:Y:S01]  /*30270*/  LDL.LU R50, [R1+0x9fc] ;  /* 0x0009fc0001327983 */ /* 0x000f220000300800 */
[----:B------:R-:W-:Y:S02]  /*30280*/  IADD3 R9, P0, R9, R240, RZ ;  /* 0x000000f009097210 */ /* 0x000fe40007f1e0ff */
[----:B------:R-:W-:-:S03]  /*30290*/  MOV R6, R10 ;  /* 0x0000000a00067202 */ /* 0x000fc60000000f00 */
[----:B------:R-:W-:Y:S04]  /*302a0*/  STL [R1+0x900], R9 ;  /* 0x0009000901007387 */ /* 0x000fe80000100800 */
[----:B------:R1:W-:Y:S04]  /*302b0*/  STL [R1+0x884], R52 ;  /* 0x0008843401007387 */ /* 0x0003e80000100800 */
[----:B------:R-:W4:Y:S04]  /*302c0*/  LDL.LU R10, [R1+0xa80] ;  /* 0x000a8000010a7983 */ /* 0x000f280000300800 */
[----:B------:R-:W4:Y:S01]  /*302d0*/  LDL.LU R54, [R1+0xa04] ;  /* 0x000a040001367983 */ /* 0x000f220000300800 */
[----:B------:R-:W-:-:S03]  /*302e0*/  IADD3.X R48, R48, R3, RZ, P0, !PT ;  /* 0x0000000330307210 */ /* 0x000fc600007fe4ff */
[----:B------:R1:W-:Y:S01]  /*302f0*/  LDGSTS.E [R4+0x2200], desc[UR8][R6.64], P3 ;  /* 0x0220000006047fae */ /* 0x0003e20009921848 */
[----:B------:R-:W-:Y:S01]  /*30300*/  IADD3 R16, P1, R16, R240, RZ ;  /* 0x000000f010107210 */ /* 0x000fe20007f3e0ff */
[----:B-1----:R-:W-:-:S04]  /*30310*/  IMAD.MOV.U32 R6, RZ, RZ, R15 ;  /* 0x000000ffff067224 */ /* 0x002fc800078e000f */
[----:B------:R-:W-:Y:S01]  /*30320*/  STL [R1+0x908], R16 ;  /* 0x0009081001007387 */ /* 0x000fe20000100800 */
[----:B------:R-:W-:-:S03]  /*30330*/  MOV R7, R52 ;  /* 0x0000003400077202 */ /* 0x000fc60000000f00 */
[----:B------:R1:W-:Y:S04]  /*30340*/  STL [R1+0x8fc], R48 ;  /* 0x0008fc3001007387 */ /* 0x0003e80000100800 */
[----:B------:R-:W4:Y:S04]  /*30350*/  LDL.LU R15, [R1+0xa88] ;  /* 0x000a8800010f7983 */ /* 0x000f280000300800 */
[----:B------:R-:W4:Y:S01]  /*30360*/  LDL.LU R52, [R1+0xa7c] ;  /* 0x000a7c0001347983 */ /* 0x000f220000300800 */
[----:B------:R-:W-:-:S03]  /*30370*/  IMAD.X R51, R51, 0x1, R3, P1 ;  /* 0x0000000133337824 */ /* 0x000fc600008e0603 */
[----:B------:R1:W-:Y:S02]  /*30380*/  LDGSTS.E [R4+0x2280], desc[UR8][R6.64], P2 ;  /* 0x0228000006047fae */ /* 0x0003e40009121848 */
[----:B-1----:R-:W-:Y:S01]  /*30390*/  MOV R6, R9 ;  /* 0x0000000900067202 */ /* 0x002fe20000000f00 */
[----:B------:R-:W-:-:S05]  /*303a0*/  IMAD.MOV.U32 R7, RZ, RZ, R48 ;  /* 0x000000ffff077224 */ /* 0x000fca00078e0030 */
[----:B------:R1:W-:Y:S02]  /*303b0*/  LDGSTS.E [R4+0x2a00], desc[UR8][R6.64], P3 ;  /* 0x02a0000006047fae */ /* 0x0003e40009921848 */
[----:B-1----:R-:W-:Y:S01]  /*303c0*/  IMAD.MOV.U32 R6, RZ, RZ, R16 ;  /* 0x000000ffff067224 */ /* 0x002fe200078e0010 */
[----:B------:R-:W-:-:S05]  /*303d0*/  MOV R7, R51 ;  /* 0x0000003300077202 */ /* 0x000fca0000000f00 */
[----:B------:R1:W-:Y:S01]  /*303e0*/  LDGSTS.E [R4+0x2a80], desc[UR8][R6.64], P2 ;  /* 0x02a8000006047fae */ /* 0x0003e20009121848 */
[----:B------:R-:W-:-:S05]  /*303f0*/  IADD3 R11, P0, R11, R240, RZ ;  /* 0x000000f00b0b7210 */ /* 0x000fca0007f1e0ff */
[----:B------:R-:W-:Y:S01]  /*30400*/  STL [R1+0x980], R11 ;  /* 0x0009800b01007387 */ /* 0x000fe20000100800 */
[----:B------:R-:W-:-:S03]  /*30410*/  IADD3 R8, P1, R8, R240, RZ ;  /* 0x000000f008087210 */ /* 0x000fc60007f3e0ff */
[----:B------:R1:W-:Y:S04]  /*30420*/  STL [R1+0x904], R51 ;  /* 0x0009043301007387 */ /* 0x0003e80000100800 */
[----:B------:R-:W4:Y:S04]  /*30430*/  LDL.LU R48, [R1+0xa84] ;  /* 0x000a840001307983 */ /* 0x000f280000300800 */
[----:B------:R-:W4:Y:S01]  /*30440*/  LDL.LU R9, [R1+0xb00] ;  /* 0x000b000001097983 */ /* 0x000f220000300800 */
[----:B-1----:R-:W-:-:S03]  /*30450*/  MOV R6, R11 ;  /* 0x0000000b00067202 */ /* 0x002fc60000000f00 */
[----:B------:R-:W4:Y:S01]  /*30460*/  LDL.LU R51, [R1+0xafc] ;  /* 0x000afc0001337983 */ /* 0x000f220000300800 */
[----:B---3--:R-:W-:-:S03]  /*30470*/  IADD3.X R53, R53, R3, RZ, P0, !PT ;  /* 0x0000000335357210 */ /* 0x008fc600007fe4ff */
[----:B------:R-:W-:Y:S04]  /*30480*/  STL [R1+0x988], R8 ;  /* 0x0009880801007387 */ /* 0x000fe80000100800 */
[----:B------:R1:W-:Y:S01]  /*30490*/  STL [R1+0x97c], R53 ;  /* 0x00097c3501007387 */ /* 0x0003e20000100800 */
[----:B------:R-:W-:-:S03]  /*304a0*/  IMAD.MOV.U32 R7, RZ, RZ, R53 ;  /* 0x000000ffff077224 */ /* 0x000fc600078e0035 */
[----:B------:R-:W3:Y:S04]  /*304b0*/  LDL.LU R16, [R1+0xb08] ;  /* 0x000b080001107983 */ /* 0x000ee80000300800 */
[----:B------:R2:W-:Y:S01]  /*304c0*/  LDGSTS.E [R4+0x3200], desc[UR8][R6.64], P3 ;  /* 0x0320000006047fae */ /* 0x0005e20009921848 */
[----:B------:R-:W-:-:S03]  /*304d0*/  IADD3 R5, P0, R5, R240, RZ ;  /* 0x000000f005057210 */ /* 0x000fc60007f1e0ff */
[----:B-1----:R-:W3:Y:S01]  /*304e0*/  LDL.LU R53, [R1+0xb04] ;  /* 0x000b040001357983 */ /* 0x002ee20000300800 */
[----:B--2---:R-:W-:-:S03]  /*304f0*/  IMAD.X R49, R49, 0x1, R3, P1 ;  /* 0x0000000131317824 */ /* 0x004fc600008e0603 */
[----:B------:R-:W-:Y:S01]  /*30500*/  STL [R1+0xa00], R5 ;  /* 0x000a000501007387 */ /* 0x000fe20000100800 */
[----:B------:R-:W-:-:S03]  /*30510*/  IMAD.MOV.U32 R6, RZ, RZ, R8 ;  /* 0x000000ffff067224 */ /* 0x000fc600078e0008 */
[----:B------:R1:W-:Y:S01]  /*30520*/  STL [R1+0x984], R49 ;  /* 0x0009843101007387 */ /* 0x0003e20000100800 */
[----:B------:R-:W-:-:S03]  /*30530*/  MOV R7, R49 ;  /* 0x0000003100077202 */ /* 0x000fc60000000f00 */
[----:B------:R-:W2:Y:S04]  /*30540*/  LDL.LU R11, [R1+0xb80] ;  /* 0x000b8000010b7983 */ /* 0x000ea80000300800 */
[----:B------:R4:W-:Y:S01]  /*30550*/  LDGSTS.E [R4+0x3280], desc[UR8][R6.64], P2 ;  /* 0x0328000006047fae */ /* 0x0009e20009121848 */
[----:B------:R-:W-:-:S03]  /*30560*/  IADD3 R19, P1, R19, R240, RZ ;  /* 0x000000f013137210 */ /* 0x000fc60007f3e0ff */
[----:B-1----:R-:W2:Y:S04]  /*30570*/  LDL.LU R49, [R1+0xb7c] ;  /* 0x000b7c0001317983 */ /* 0x002ea80000300800 */
[----:B------:R-:W-:Y:S01]  /*30580*/  STL [R1+0xa08], R19 ;  /* 0x000a081301007387 */ /* 0x000fe20000100800 */
[----:B----4-:R-:W-:Y:S02]  /*30590*/  IADD3.X R50, R50, R3, RZ, P0, !PT ;  /* 0x0000000332327210 */ /* 0x010fe400007fe4ff */
[----:B------:R-:W-:-:S03]  /*305a0*/  MOV R6, R5 ;  /* 0x0000000500067202 */ /* 0x000fc60000000f00 */
[----:B------:R1:W-:Y:S01]  /*305b0*/  STL [R1+0x9fc], R50 ;  /* 0x0009fc3201007387 */ /* 0x0003e20000100800 */
[----:B------:R-:W-:-:S03]  /*305c0*/  IMAD.MOV.U32 R7, RZ, RZ, R50 ;  /* 0x000000ffff077224 */ /* 0x000fc600078e0032 */
[----:B------:R-:W4:Y:S04]  /*305d0*/  LDL.LU R8, [R1+0xb88] ;  /* 0x000b880001087983 */ /* 0x000f280000300800 */
[----:B------:R1:W-:Y:S04]  /*305e0*/  LDGSTS.E [R4+0x3a00], desc[UR8][R6.64], P3 ;  /* 0x03a0000006047fae */ /* 0x0003e80009921848 */
[----:B-1----:R-:W4:Y:S01]  /*305f0*/  LDL.LU R50, [R1+0xb84] ;  /* 0x000b840001327983 */ /* 0x002f220000300800 */
[----:B------:R-:W-:Y:S01]  /*30600*/  IADD3 R10, P0, R10, R240, RZ ;  /* 0x000000f00a0a7210 */ /* 0x000fe20007f1e0ff */
[----:B------:R-:W-:-:S04]  /*30610*/  IMAD.X R54, R54, 0x1, R3, P1 ;  /* 0x0000000136367824 */ /* 0x000fc800008e0603 */
[----:B------:R-:W-:Y:S01]  /*30620*/  STL [R1+0xa80], R10 ;  /* 0x000a800a01007387 */ /* 0x000fe20000100800 */
[----:B------:R-:W-:-:S03]  /*30630*/  IMAD.MOV.U32 R6, RZ, RZ, R19 ;  /* 0x000000ffff067224 */ /* 0x000fc600078e0013 */
[----:B------:R-:W-:Y:S01]  /*30640*/  STL [R1+0xa04], R54 ;  /* 0x000a043601007387 */ /* 0x000fe20000100800 */
[----:B------:R-:W-:-:S03]  /*30650*/  MOV R7, R54 ;  /* 0x0000003600077202 */ /* 0x000fc60000000f00 */
[----:B------:R-:W4:Y:S04]  /*30660*/  LDL.LU R5, [R1+0xc00] ;  /* 0x000c000001057983 */ /* 0x000f280000300800 */
[----:B------:R-:W4:Y:S04]  /*30670*/  LDL.LU R19, [R1+0xc08] ;  /* 0x000c080001137983 */ /* 0x000f280000300800 */
[----:B------:R1:W-:Y:S01]  /*30680*/  LDGSTS.E [R4+0x3a80], desc[UR8][R6.64], P2 ;  /* 0x03a8000006047fae */ /* 0x0003e20009121848 */
[----:B------:R-:W-:Y:S02]  /*30690*/  IADD3 R15, P1, R15, R240, RZ ;  /* 0x000000f00f0f7210 */ /* 0x000fe40007f3e0ff */
[----:B------:R-:W-:-:S03]  /*306a0*/  IADD3.X R52, R52, R3, RZ, P0, !PT ;  /* 0x0000000334347210 */ /* 0x000fc600007fe4ff */
[----:B------:R-:W-:Y:S04]  /*306b0*/  STL [R1+0xa88], R15 ;  /* 0x000a880f01007387 */ /* 0x000fe80000100800 */
[----:B------:R1:W-:Y:S02]  /*306c0*/  STL [R1+0xa7c], R52 ;  /* 0x000a7c3401007387 */ /* 0x0003e40000100800 */
[----:B-1----:R-:W-:Y:S02]  /*306d0*/  IMAD.MOV.U32 R7, RZ, RZ, R52 ;  /* 0x000000ffff077224 */ /* 0x002fe400078e0034 */
[----:B------:R-:W4:Y:S01]  /*306e0*/  LDL.LU R52, [R1+0xbfc] ;  /* 0x000bfc0001347983 */ /* 0x000f220000300800 */
[----:B------:R-:W-:-:S05]  /*306f0*/  MOV R6, R10 ;  /* 0x0000000a00067202 */ /* 0x000fca0000000f00 */
[----:B------:R1:W-:Y:S02]  /*30700*/  LDGSTS.E [R4+0x4200], desc[UR8][R6.64], P3 ;  /* 0x0420000006047fae */ /* 0x0003e40009921848 */
[----:B-1----:R-:W-:Y:S02]  /*30710*/  IMAD.MOV.U32 R6, RZ, RZ, R15 ;  /* 0x000000ffff067224 */ /* 0x002fe400078e000f */
[----:B------:R-:W-:Y:S01]  /*30720*/  IMAD.X R48, R48, 0x1, R3, P1 ;  /* 0x0000000130307824 */ /* 0x000fe200008e0603 */
[----:B------:R-:W-:-:S04]  /*30730*/  IADD3 R9, P0, R9, R240, RZ ;  /* 0x000000f009097210 */ /* 0x000fc80007f1e0ff */
[----:B------:R-:W-:Y:S01]  /*30740*/  MOV R7, R48 ;  /* 0x0000003000077202 */ /* 0x000fe20000000f00 */
[----:B------:R-:W-:Y:S01]  /*30750*/  STL [R1+0xb00], R9 ;  /* 0x000b000901007387 */ /* 0x000fe20000100800 */
[----:B------:R-:W-:-:S03]  /*30760*/  IADD3.X R51, R51, R3, RZ, P0, !PT ;  /* 0x0000000333337210 */ /* 0x000fc600007fe4ff */
[----:B------:R1:W-:Y:S04]  /*30770*/  STL [R1+0xa84], R48 ;  /* 0x000a843001007387 */ /* 0x0003e80000100800 */
[----:B------:R-:W4:Y:S04]  /*30780*/  LDL.LU R10, [R1+0xc80] ;  /* 0x000c8000010a7983 */ /* 0x000f280000300800 */
[----:B------:R1:W-:Y:S01]  /*30790*/  LDGSTS.E [R4+0x4280], desc[UR8][R6.64], P2 ;  /* 0x0428000006047fae */ /* 0x0003e20009121848 */
[----:B---3--:R-:W-:-:S03]  /*307a0*/  IADD3 R16, P1, R16, R240, RZ ;  /* 0x000000f010107210 */ /* 0x008fc60007f3e0ff */
[----:B-1----:R-:W3:Y:S04]  /*307b0*/  LDL.LU R48, [R1+0xc04] ;  /* 0x000c040001307983 */ /* 0x002ee80000300800 */
[----:B------:R-:W-:Y:S01]  /*307c0*/  STL [R1+0xb08], R16 ;  /* 0x000b081001007387 */ /* 0x000fe20000100800 */
[----:B------:R-:W-:-:S03]  /*307d0*/  IMAD.X R53, R53, 0x1, R3, P1 ;  /* 0x0000000135357824 */ /* 0x000fc600008e0603 */
[----:B------:R1:W-:Y:S01]  /*307e0*/  STL [R1+0xafc], R51 ;  /* 0x000afc3301007387 */ /* 0x0003e20000100800 */
[----:B------:R-:W-:Y:S01]  /*307f0*/  IMAD.MOV.U32 R7, RZ, RZ, R51 ;  /* 0x000000ffff077224 */ /* 0x000fe200078e0033 */
[----:B------:R-:W-:Y:S02]  /*30800*/  MOV R6, R9 ;  /* 0x0000000900067202 */ /* 0x000fe40000000f00 */
[----:B------:R-:W3:Y:S04]  /*30810*/  LDL.LU R15, [R1+0xc88] ;  /* 0x000c8800010f7983 */ /* 0x000ee80000300800 */
[----:B------:R1:W-:Y:S01]  /*30820*/  LDGSTS.E [R4+0x4a00], desc[UR8][R6.64], P3 ;  /* 0x04a0000006047fae */ /* 0x0003e20009921848 */
[----:B--2---:R-:W-:-:S03]  /*30830*/  IADD3 R11, P0, R11, R240, RZ ;  /* 0x000000f00b0b7210 */ /* 0x004fc60007f1e0ff */
[----:B-1----:R-:W2:Y:S04]  /*30840*/  LDL.LU R51, [R1+0xc7c] ;  /* 0x000c7c0001337983 */ /* 0x002ea80000300800 */
[----:B------:R-:W-:Y:S01]  /*30850*/  STL [R1+0xb80], R11 ;  /* 0x000b800b01007387 */ /* 0x000fe20000100800 */
[----:B------:R-:W-:-:S03]  /*30860*/  IADD3.X R49, R49, R3, RZ, P0, !PT ;  /* 0x0000000331317210 */ /* 0x000fc600007fe4ff */
[----:B------:R1:W-:Y:S01]  /*30870*/  STL [R1+0xb04], R53 ;  /* 0x000b043501007387 */ /* 0x0003e20000100800 */
[----:B------:R-:W-:Y:S01]  /*30880*/  IMAD.MOV.U32 R6, RZ, RZ, R16 ;  /* 0x000000ffff067224 */ /* 0x000fe200078e0010 */
[----:B------:R-:W-:Y:S02]  /*30890*/  MOV R7, R53 ;  /* 0x0000003500077202 */ /* 0x000fe40000000f00 */
[----:B------:R-:W2:Y:S04]  /*308a0*/  LDL.LU R9, [R1+0xd00] ;  /* 0x000d000001097983 */ /* 0x000ea80000300800 */
[----:B------:R-:W2:Y:S04]  /*308b0*/  LDL.LU R54, [R1+0xc84] ;  /* 0x000c840001367983 */ /* 0x000ea80000300800 */
[----:B------:R1:W-:Y:S01]  /*308c0*/  LDGSTS.E [R4+0x4a80], desc[UR8][R6.64], P2 ;  /* 0x04a8000006047fae */ /* 0x0003e20009121848 */
[----:B----4-:R-:W-:-:S05]  /*308d0*/  IADD3 R8, P1, R8, R240, RZ ;  /* 0x000000f008087210 */ /* 0x010fca0007f3e0ff */
[----:B------:R-:W-:Y:S01]  /*308e0*/  STL [R1+0xb88], R8 ;  /* 0x000b880801007387 */ /* 0x000fe20000100800 */
[----:B-1----:R-:W-:Y:S01]  /*308f0*/  MOV R6, R11 ;  /* 0x0000000b00067202 */ /* 0x002fe20000000f00 */
[----:B------:R-:W-:Y:S02]  /*30900*/  IMAD.X R50, R50, 0x1, R3, P1 ;  /* 0x0000000132327824 */ /* 0x000fe400008e0603 */
[----:B------:R1:W-:Y:S01]  /*30910*/  STL [R1+0xb7c], R49 ;  /* 0x000b7c3101007387 */ /* 0x0003e20000100800 */
[----:B------:R-:W-:-:S03]  /*30920*/  IMAD.MOV.U32 R7, RZ, RZ, R49 ;  /* 0x000000ffff077224 */ /* 0x000fc600078e0031 */
[----:B------:R-:W4:Y:S04]  /*30930*/  LDL.LU R16, [R1+0xd08] ;  /* 0x000d080001107983 */ /* 0x000f280000300800 */
[----:B------:R-:W4:Y:S04]  /*30940*/  LDL.LU R53, [R1+0xcfc] ;  /* 0x000cfc0001357983 */ /* 0x000f280000300800 */
[----:B------:R1:W-:Y:S01]  /*30950*/  LDGSTS.E [R4+0x5200], desc[UR8][R6.64], P3 ;  /* 0x0520000006047fae */ /* 0x0003e20009921848 */
[-C--:B------:R-:W-:Y:S02]  /*30960*/  IADD3 R5, P0, R5, R240.reuse, RZ ;  /* 0x000000f005057210 */ /* 0x080fe40007f1e0ff */
[----:B------:R-:W-:-:S03]  /*30970*/  IADD3 R19, P1, R19, R240, RZ ;  /* 0x000000f013137210 */ /* 0x000fc60007f3e0ff */
[----:B------:R-:W-:Y:S04]  /*30980*/  STL [R1+0xc00], R5 ;  /* 0x000c000501007387 */ /* 0x000fe80000100800 */
[----:B------:R1:W-:Y:S02]  /*30990*/  STL [R1+0xb84], R50 ;  /* 0x000b843201007387 */ /* 0x0003e40000100800 */
[----:B-1----:R-:W-:Y:S02]  /*309a0*/  MOV R7, R50 ;  /* 0x0000003200077202 */ /* 0x002fe40000000f00 */
[----:B------:R-:W4:Y:S01]  /*309b0*/  LDL.LU R49, [R1+0xd04] ;  /* 0x000d040001317983 */ /* 0x000f220000300800 */
[----:B------:R-:W-:-:S03]  /*309c0*/  IMAD.MOV.U32 R6, RZ, RZ, R8 ;  /* 0x000000ffff067224 */ /* 0x000fc600078e0008 */
[----:B------:R-:W4:Y:S04]  /*309d0*/  LDL.LU R11, [R1+0xd80] ;  /* 0x000d8000010b7983 */ /* 0x000f280000300800 */
[----:B------:R-:W4:Y:S04]  /*309e0*/  LDL.LU R50, [R1+0xd7c] ;  /* 0x000d7c0001327983 */ /* 0x000f280000300800 */
[----:B------:R-:W-:Y:S04]  /*309f0*/  STL [R1+0xc08], R19 ;  /* 0x000c081301007387 */ /* 0x000fe80000100800 */
[----:B------:R1:W-:Y:S01]  /*30a00*/  LDGSTS.E [R4+0x5280], desc[UR8][R6.64], P2 ;  /* 0x0528000006047fae */ /* 0x0003e20009121848 */
[----:B------:R-:W-:-:S05]  /*30a10*/  IADD3.X R52, R52, R3, RZ, P0, !PT ;  /* 0x0000000334347210 */ /* 0x000fca00007fe4ff */
[----:B------:R1:W-:Y:S04]  /*30a20*/  STL [R1+0xbfc], R52 ;  /* 0x000bfc3401007387 */ /* 0x0003e80000100800 */
[----:B------:R-:W4:Y:S01]  /*30a30*/  LDL.LU R8, [R1+0xd88] ;  /* 0x000d880001087983 */ /* 0x000f220000300800 */
[----:B-1----:R-:W-:Y:S01]  /*30a40*/  MOV R6, R5 ;  /* 0x0000000500067202 */ /* 0x002fe20000000f00 */
[----:B------:R-:W-:Y:S02]  /*30a50*/  IMAD.MOV.U32 R7, RZ, RZ, R52 ;  /* 0x000000ffff077224 */ /* 0x000fe400078e0034 */
[----:B------:R-:W4:Y:S04]  /*30a60*/  LDL.LU R52, [R1+0xd84] ;  /* 0x000d840001347983 */ /* 0x000f280000300800 */
[----:B------:R1:W-:Y:S02]  /*30a70*/  LDGSTS.E [R4+0x5a00], desc[UR8][R6.64], P3 ;  /* 0x05a0000006047fae */ /* 0x0003e40009921848 */
[----:B-1----:R-:W-:Y:S01]  /*30a80*/  IMAD.MOV.U32 R6, RZ, RZ, R19 ;  /* 0x000000ffff067224 */ /* 0x002fe200078e0013 */
[----:B------:R-:W-:Y:S01]  /*30a90*/  IADD3 R10, P0, R10, R240, RZ ;  /* 0x000000f00a0a7210 */ /* 0x000fe20007f1e0ff */
[----:B---3--:R-:W-:-:S04]  /*30aa0*/  IMAD.X R48, R48, 0x1, R3, P1 ;  /* 0x0000000130307824 */ /* 0x008fc800008e0603 */
[----:B------:R-:W-:Y:S01]  /*30ab0*/  STL [R1+0xc80], R10 ;  /* 0x000c800a01007387 */ /* 0x000fe20000100800 */
[----:B------:R-:W-:-:S03]  /*30ac0*/  MOV R7, R48 ;  /* 0x0000003000077202 */ /* 0x000fc60000000f00 */
[----:B------:R1:W-:Y:S04]  /*30ad0*/  STL [R1+0xc04], R48 ;  /* 0x000c043001007387 */ /* 0x0003e80000100800 */
[----:B------:R-:W3:Y:S01]  /*30ae0*/  LDL.LU R5, [R1+0xe00] ;  /* 0x000e000001057983 */ /* 0x000ee20000300800 */
[----:B------:R-:W-:-:S03]  /*30af0*/  IADD3 R15, P1, R15, R240, RZ ;  /* 0x000000f00f0f7210 */ /* 0x000fc60007f3e0ff */
[----:B------:R2:W-:Y:S04]  /*30b00*/  LDGSTS.E [R4+0x5a80], desc[UR8][R6.64], P2 ;  /* 0x05a8000006047fae */ /* 0x0005e80009121848 */
[----:B-1----:R-:W3:Y:S01]  /*30b10*/  LDL.LU R48, [R1+0xdfc] ;  /* 0x000dfc0001307983 */ /* 0x002ee20000300800 */
[----:B--2---:R-:W-:-:S03]  /*30b20*/  IADD3.X R51, R51, R3, RZ, P0, !PT ;  /* 0x0000000333337210 */ /* 0x004fc600007fe4ff */
[----:B------:R-:W-:Y:S01]  /*30b30*/  STL [R1+0xc88], R15 ;  /* 0x000c880f01007387 */ /* 0x000fe20000100800 */
[----:B------:R-:W-:Y:S01]  /*30b40*/  MOV R6, R10 ;  /* 0x0000000a00067202 */ /* 0x000fe20000000f00 */
[----:B------:R-:W-:Y:S02]  /*30b50*/  IMAD.MOV.U32 R7, RZ, RZ, R51 ;  /* 0x000000ffff077224 */ /* 0x000fe400078e0033 */
[----:B------:R1:W-:Y:S04]  /*30b60*/  STL [R1+0xc7c], R51 ;  /* 0x000c7c3301007387 */ /* 0x0003e80000100800 */
[----:B------:R-:W2:Y:S01]  /*30b70*/  LDL.LU R19, [R1+0xe08] ;  /* 0x000e080001137983 */ /* 0x000ea20000300800 */
[----:B------:R-:W-:-:S03]  /*30b80*/  IADD3 R9, P0, R9, R240, RZ ;  /* 0x000000f009097210 */ /* 0x000fc60007f1e0ff */
[----:B------:R1:W-:Y:S01]  /*30b90*/  LDGSTS.E [R4+0x6200], desc[UR8][R6.64], P3 ;  /* 0x0620000006047fae */ /* 0x0003e20009921848 */
[----:B------:R-:W-:-:S03]  /*30ba0*/  IMAD.X R54, R54, 0x1, R3, P1 ;  /* 0x0000000136367824 */ /* 0x000fc600008e0603 */
[----:B-1----:R-:W2:Y:S04]  /*30bb0*/  LDL.LU R51, [R1+0xe04] ;  /* 0x000e040001337983 */ /* 0x002ea80000300800 */
[----:B------:R-:W-:Y:S01]  /*30bc0*/  STL [R1+0xd00], R9 ;  /* 0x000d000901007387 */ /* 0x000fe20000100800 */
[----:B------:R-:W-:Y:S01]  /*30bd0*/  IMAD.MOV.U32 R6, RZ, RZ, R15 ;  /* 0x000000ffff067224 */ /* 0x000fe200078e000f */
[----:B------:R-:W-:Y:S02]  /*30be0*/  MOV R7, R54 ;  /* 0x0000003600077202 */ /* 0x000fe40000000f00 */
[----:B------:R1:W-:Y:S04]  /*30bf0*/  STL [R1+0xc84], R54 ;  /* 0x000c843601007387 */ /* 0x0003e80000100800 */
[----:B------:R-:W2:Y:S04]  /*30c00*/  LDL.LU R10, [R1+0x690] ;  /* 0x00069000010a7983 */ /* 0x000ea80000300800 */
[----:B------:R1:W-:Y:S01]  /*30c10*/  LDGSTS.E [R4+0x6280], desc[UR8][R6.64], P2 ;  /* 0x0628000006047fae */ /* 0x0003e20009121848 */
[----:B----4-:R-:W-:-:S03]  /*30c20*/  IADD3 R16, P1, R16, R240, RZ ;  /* 0x000000f010107210 */ /* 0x010fc60007f3e0ff */
[----:B------:R-:W4:Y:S01]  /*30c30*/  LDL.LU R15, [R1+0x698] ;  /* 0x00069800010f7983 */ /* 0x000f220000300800 */
[----:B------:R-:W-:-:S03]  /*30c40*/  IADD3.X R53, R53, R3, RZ, P0, !PT ;  /* 0x0000000335357210 */ /* 0x000fc600007fe4ff */
[----:B------:R-:W-:Y:S01]  /*30c50*/  STL [R1+0xd08], R16 ;  /* 0x000d081001007387 */ /* 0x000fe20000100800 */
[----:B-1----:R-:W-:Y:S01]  /*30c60*/  MOV R6, R9 ;  /* 0x0000000900067202 */ /* 0x002fe20000000f00 */
[----:B------:R-:W-:Y:S02]  /*30c70*/  IMAD.MOV.U32 R7, RZ, RZ, R53 ;  /* 0x000000ffff077224 */ /* 0x000fe400078e0035 */
[----:B------:R-:W-:Y:S04]  /*30c80*/  STL [R1+0xcfc], R53 ;  /* 0x000cfc3501007387 */ /* 0x000fe80000100800 */
[----:B------:R-:W4:Y:S04]  /*30c90*/  LDL.LU R54, [R1+0x68c] ;  /* 0x00068c0001367983 */ /* 0x000f280000300800 */
[----:B------:R1:W-:Y:S01]  /*30ca0*/  LDGSTS.E [R4+0x6a00], desc[UR8][R6.64], P3 ;  /* 0x06a0000006047fae */ /* 0x0003e20009921848 */
[----:B------:R-:W-:Y:S01]  /*30cb0*/  IMAD.X R49, R49, 0x1, R3, P1 ;  /* 0x0000000131317824 */ /* 0x000fe200008e0603 */
[----:B------:R-:W-:-:S04]  /*30cc0*/  IADD3 R11, P0, R11, R240, RZ ;  /* 0x000000f00b0b7210 */ /* 0x000fc80007f1e0ff */
[----:B------:R-:W-:Y:S01]  /*30cd0*/  IADD3.X R50, R50, R3, RZ, P0, !PT ;  /* 0x0000000332327210 */ /* 0x000fe200007fe4ff */
[----:B------:R-:W-:Y:S01]  /*30ce0*/  STL [R1+0xd80], R11 ;  /* 0x000d800b01007387 */ /* 0x000fe20000100800 */
[----:B-1----:R-:W-:Y:S01]  /*30cf0*/  IMAD.MOV.U32 R6, RZ, RZ, R16 ;  /* 0x000000ffff067224 */ /* 0x002fe200078e0010 */
[----:B------:R-:W-:Y:S02]  /*30d00*/  MOV R7, R49 ;  /* 0x0000003100077202 */ /* 0x000fe40000000f00 */
        /* <DEDUP_REMOVED lines=9> */
[----:B-1----:R-:W4:Y:S01]  /*30da0*/  LDL.LU R50, [R1+0x70c] ;  /* 0x00070c0001327983 */ /* 0x002f220000300800 */
[----:B------:R-:W-:Y:S01]  /*30db0*/  IMAD.X R52, R52, 0x1, R3, P1 ;  /* 0x0000000134347824 */ /* 0x000fe200008e0603 */
[----:B------:R-:W-:-:S05]  /*30dc0*/  MOV R6, R11 ;  /* 0x0000000b00067202 */ /* 0x000fca0000000f00 */
[----:B------:R1:W-:Y:S02]  /*30dd0*/  LDGSTS.E [R4+0x7200], desc[UR8][R6.64], P3 ;  /* 0x0720000006047fae */ /* 0x0003e40009921848 */
[----:B-1----:R-:W-:Y:S01]  /*30de0*/  IMAD.MOV.U32 R6, RZ, RZ, R8 ;  /* 0x000000ffff067224 */ /* 0x002fe200078e0008 */
[----:B------:R-:W-:-:S05]  /*30df0*/  MOV R7, R52 ;  /* 0x0000003400077202 */ /* 0x000fca0000000f00 */
[----:B------:R1:W-:Y:S01]  /*30e00*/  LDGSTS.E [R4+0x7280], desc[UR8][R6.64], P2 ;  /* 0x0728000006047fae */ /* 0x0003e20009121848 */
[----:B---3--:R-:W-:-:S05]  /*30e10*/  IADD3 R5, P0, R5, R240, RZ ;  /* 0x000000f005057210 */ /* 0x008fca0007f1e0ff */
[----:B------:R-:W-:Y:S01]  /*30e20*/  STL [R1+0xe00], R5 ;  /* 0x000e000501007387 */ /* 0x000fe20000100800 */
[----:B------:R-:W-:-:S03]  /*30e30*/  IADD3.X R48, R48, R3, RZ, P0, !PT ;  /* 0x0000000330307210 */ /* 0x000fc600007fe4ff */
[----:B------:R3:W-:Y:S04]  /*30e40*/  STL [R1+0xd84], R52 ;  /* 0x000d843401007387 */ /* 0x0007e80000100800 */
[----:B------:R-:W4:Y:S04]  /*30e50*/  LDL.LU R11, [R1+0x790] ;  /* 0x00079000010b7983 */ /* 0x000f280000300800 */
[----:B------:R-:W4:Y:S01]  /*30e60*/  LDL.LU R53, [R1+0x714] ;  /* 0x0007140001357983 */ /* 0x000f220000300800 */
[----:B--2---:R-:W-:Y:S01]  /*30e70*/  IADD3 R19, P1, R19, R240, RZ ;  /* 0x000000f013137210 */ /* 0x004fe20007f3e0ff */
[----:B-1----:R-:W-:Y:S01]  /*30e80*/  IMAD.MOV.U32 R7, RZ, RZ, R48 ;  /* 0x000000ffff077224 */ /* 0x002fe200078e0030 */
[----:B------:R-:W-:-:S03]  /*30e90*/  MOV R6, R5 ;  /* 0x0000000500067202 */ /* 0x000fc60000000f00 */
[----:B------:R-:W-:Y:S01]  /*30ea0*/  STL [R1+0xe08], R19 ;  /* 0x000e081301007387 */ /* 0x000fe20000100800 */
[----:B------:R-:W-:-:S03]  /*30eb0*/  IMAD.X R51, R51, 0x1, R3, P1 ;  /* 0x0000000133337824 */ /* 0x000fc600008e0603 */
[----:B------:R1:W-:Y:S04]  /*30ec0*/  STL [R1+0xdfc], R48 ;  /* 0x000dfc3001007387 */ /* 0x0003e80000100800 */
[----:B------:R-:W2:Y:S04]  /*30ed0*/  LDL.LU R8, [R1+0x798] ;  /* 0x0007980001087983 */ /* 0x000ea80000300800 */
[----:B---3--:R-:W3:Y:S04]  /*30ee0*/  LDL.LU R52, [R1+0x78c] ;  /* 0x00078c0001347983 */ /* 0x008ee80000300800 */
[----:B------:R1:W-:Y:S01]  /*30ef0*/  LDGSTS.E [R4+0x7a00], desc[UR8][R6.64], P3 ;  /* 0x07a0000006047fae */ /* 0x0003e20009921848 */
[----:B------:R-:W-:-:S05]  /*30f00*/  IADD3 R10, P0, R10, R240, RZ ;  /* 0x000000f00a0a7210 */ /* 0x000fca0007f1e0ff */
[----:B------:R-:W-:Y:S01]  /*30f10*/  STL [R1+0x690], R10 ;  /* 0x0006900a01007387 */ /* 0x000fe20000100800 */
[----:B----4-:R-:W-:-:S03]  /*30f20*/  IADD3 R15, P1, R15, R240, RZ ;  /* 0x000000f00f0f7210 */ /* 0x010fc60007f3e0ff */
[----:B------:R4:W-:Y:S01]  /*30f30*/  STL [R1+0xe04], R51 ;  /* 0x000e043301007387 */ /* 0x0009e20000100800 */
[----:B-1----:R-:W-:Y:S01]  /*30f40*/  IMAD.MOV.U32 R6, RZ, RZ, R19 ;  /* 0x000000ffff067224 */ /* 0x002fe200078e0013 */
[----:B------:R-:W-:Y:S02]  /*30f50*/  MOV R7, R51 ;  /* 0x0000003300077202 */ /* 0x000fe40000000f00 */
[----:B------:R-:W3:Y:S01]  /*30f60*/  LDL.LU R48, [R1+0x810] ;  /* 0x0008100001307983 */ /* 0x000ee20000300800 */
[----:B------:R-:W-:-:S03]  /*30f70*/  LOP3.LUT R5, R18, 0x30, RZ, 0x3c, !PT ;  /* 0x0000003012057812 */ /* 0x000fc600078e3cff */
[----:B------:R-:W3:Y:S01]  /*30f80*/  LDL.LU R19, [R1+0x794] ;  /* 0x0007940001137983 */ /* 0x000ee20000300800 */
[----:B------:R-:W-:-:S03]  /*30f90*/  IADD3.X R54, R54, R3, RZ, P0, !PT ;  /* 0x0000000336367210 */ /* 0x000fc600007fe4ff */
[----:B------:R-:W-:Y:S04]  /*30fa0*/  STL [R1+0x698], R15 ;  /* 0x0006980f01007387 */ /* 0x000fe80000100800 */
[----:B------:R1:W-:Y:S04]  /*30fb0*/  STL [R1+0x68c], R54 ;  /* 0x00068c3601007387 */ /* 0x0003e80000100800 */
[----:B------:R1:W-:Y:S01]  /*30fc0*/  LDGSTS.E [R4+0x7a80], desc[UR8][R6.64], P2 ;  /* 0x07a8000006047fae */ /* 0x0003e20009121848 */
[----:B------:R-:W-:-:S03]  /*30fd0*/  VIADD R5, R5, UR7 ;  /* 0x0000000705057c36 */ /* 0x000fc60008000000 */
[----:B----4-:R-:W4:Y:S01]  /*30fe0*/  LDL.LU R51, [R1+0x818] ;  /* 0x0008180001337983 */ /* 0x010f220000300800 */
[----:B-1----:R-:W-:Y:S02]  /*30ff0*/  MOV R7, R54 ;  /* 0x0000003600077202 */ /* 0x002fe40000000f00 */
[-C--:B------:R-:W-:Y:S01]  /*31000*/  IADD3 R9, P0, R9, R240.reuse, RZ ;  /* 0x000000f009097210 */ /* 0x080fe20007f1e0ff */
[----:B------:R-:W4:Y:S01]  /*31010*/  LDL.LU R54, [R1+0x80c] ;  /* 0x00080c0001367983 */ /* 0x000f220000300800 */
[----:B------:R-:W-:Y:S01]  /*31020*/  IMAD.MOV.U32 R6, RZ, RZ, R10 ;  /* 0x000000ffff067224 */ /* 0x000fe200078e000a */
[----:B------:R-:W-:Y:S02]  /*31030*/  IADD3.X R49, R49, R3, RZ, P1, !PT ;  /* 0x0000000331317210 */ /* 0x000fe40000ffe4ff */
[----:B------:R-:W-:Y:S04]  /*31040*/  STL [R1+0x710], R9 ;  /* 0x0007100901007387 */ /* 0x000fe80000100800 */
[----:B------:R1:W-:Y:S04]  /*31050*/  STL [R1+0x694], R49 ;  /* 0x0006943101007387 */ /* 0x0003e80000100800 */
[----:B------:R-:W4:Y:S04]  /*31060*/  LDL.LU R10, [R1+0x890] ;  /* 0x00089000010a7983 */ /* 0x000f280000300800 */
[----:B------:R-:W4:Y:S04]  /*31070*/  LDL.LU R4, [R1+0x814] ;  /* 0x0008140001047983 */ /* 0x000f280000300800 */
[----:B------:R1:W-:Y:S01]  /*31080*/  LDGSTS.E [R5+0x300], desc[UR8][R6.64], P3 ;  /* 0x0030000006057fae */ /* 0x0003e20009921848 */
[----:B------:R-:W-:Y:S01]  /*31090*/  IADD3 R16, P1, R16, R240, RZ ;  /* 0x000000f010107210 */ /* 0x000fe20007f3e0ff */
[----:B------:R-:W-:-:S04]  /*310a0*/  IMAD.X R50, R50, 0x1, R3, P0 ;  /* 0x0000000132327824 */ /* 0x000fc800000e0603 */
[----:B------:R-:W-:Y:S01]  /*310b0*/  STL [R1+0x718], R16 ;  /* 0x0007181001007387 */ /* 0x000fe20000100800 */
[----:B-1----:R-:W-:Y:S01]  /*310c0*/  IMAD.MOV.U32 R7, RZ, RZ, R49 ;  /* 0x000000ffff077224 */ /* 0x002fe200078e0031 */
[----:B------:R-:W-:Y:S02]  /*310d0*/  MOV R6, R15 ;  /* 0x0000000f00067202 */ /* 0x000fe40000000f00 */
[----:B------:R1:W-:Y:S04]  /*310e0*/  STL [R1+0x70c], R50 ;  /* 0x00070c3201007387 */ /* 0x0003e80000100800 */
[----:B------:R-:W4:Y:S04]  /*310f0*/  LDL.LU R49, [R1+0x88c] ;  /* 0x00088c0001317983 */ /* 0x000f280000300800 */
[----:B------:R-:W4:Y:S04]  /*31100*/  LDL.LU R15, [R1+0x898] ;  /* 0x00089800010f7983 */ /* 0x000f280000300800 */
[----:B------:R1:W-:Y:S02]  /*31110*/  LDGSTS.E [R5+0x380], desc[UR8][R6.64], P2 ;  /* 0x0038000006057fae */ /* 0x0003e40009121848 */
[----:B-1----:R-:W-:Y:S01]  /*31120*/  IMAD.MOV.U32 R6, RZ, RZ, R9 ;  /* 0x000000ffff067224 */ /* 0x002fe200078e0009 */
[----:B------:R-:W-:-:S02]  /*31130*/  MOV R7, R50 ;  /* 0x0000003200077202 */ /* 0x000fc40000000f00 */
[----:B------:R-:W4:Y:S04]  /*31140*/  LDL.LU R50, [R1+0x894] ;  /* 0x0008940001327983 */ /* 0x000f280000300800 */
[----:B------:R1:W-:Y:S02]  /*31150*/  LDGSTS.E [R5+0xb00], desc[UR8][R6.64], P3 ;  /* 0x00b0000006057fae */ /* 0x0003e40009921848 */
[----:B-1----:R-:W-:Y:S02]  /*31160*/  MOV R6, R16 ;  /* 0x0000001000067202 */ /* 0x002fe40000000f00 */
[----:B------:R-:W-:Y:S02]  /*31170*/  IADD3 R11, P0, R11, R240, RZ ;  /* 0x000000f00b0b7210 */ /* 0x000fe40007f1e0ff */
[----:B------:R-:W-:-:S03]  /*31180*/  IADD3.X R53, R53, R3, RZ, P1, !PT ;  /* 0x0000000335357210 */ /* 0x000fc60000ffe4ff */
[----:B------:R-:W-:Y:S02]  /*31190*/  STL [R1+0x790], R11 ;  /* 0x0007900b01007387 */ /* 0x000fe40000100800 */
[----:B------:R-:W-:Y:S02]  /*311a0*/  IMAD.MOV.U32 R7, RZ, RZ, R53 ;  /* 0x000000ffff077224 */ /* 0x000fe400078e0035 */
[----:B------:R1:W-:Y:S04]  /*311b0*/  STL [R1+0x714], R53 ;  /* 0x0007143501007387 */ /* 0x0003e80000100800 */
[----:B------:R-:W4:Y:S04]  /*311c0*/  LDL.LU R9, [R1+0x910] ;  /* 0x0009100001097983 */ /* 0x000f280000300800 */
[----:B------:R3:W-:Y:S01]  /*311d0*/  LDGSTS.E [R5+0xb80], desc[UR8][R6.64], P2 ;  /* 0x00b8000006057fae */ /* 0x0007e20009121848 */
[----:B--2---:R-:W-:-:S03]  /*311e0*/  IADD3 R8, P1, R8, R240, RZ ;  /* 0x000000f008087210 */ /* 0x004fc60007f3e0ff */
[----:B-1----:R-:W2:Y:S01]  /*311f0*/  LDL.LU R53, [R1+0x90c] ;  /* 0x00090c0001357983 */ /* 0x002ea20000300800 */
[----:B---3--:R-:W-:-:S03]  /*31200*/  IMAD.X R52, R52, 0x1, R3, P0 ;  /* 0x0000000134347824 */ /* 0x008fc600000e0603 */
[----:B------:R-:W-:Y:S01]  /*31210*/  STL [R1+0x798], R8 ;  /* 0x0007980801007387 */ /* 0x000fe20000100800 */
[----:B------:R-:W-:-:S03]  /*31220*/  IMAD.MOV.U32 R6, RZ, RZ, R11 ;  /* 0x000000ffff067224 */ /* 0x000fc600078e000b */
[----:B------:R1:W-:Y:S01]  /*31230*/  STL [R1+0x78c], R52 ;  /* 0x00078c3401007387 */ /* 0x0003e20000100800 */
[----:B------:R-:W-:-:S03]  /*31240*/  MOV R7, R52 ;  /* 0x0000003400077202 */ /* 0x000fc60000000f00 */
[----:B------:R-:W3:Y:S04]  /*31250*/  LDL.LU R16, [R1+0x918] ;  /* 0x0009180001107983 */ /* 0x000ee80000300800 */
[----:B------:R1:W-:Y:S04]  /*31260*/  LDGSTS.E [R5+0x1300], desc[UR8][R6.64], P3 ;  /* 0x0130000006057fae */ /* 0x0003e80009921848 */
[----:B-1----:R-:W3:Y:S01]  /*31270*/  LDL.LU R52, [R1+0x914] ;  /* 0x0009140001347983 */ /* 0x002ee20000300800 */
[----:B------:R-:W-:Y:S02]  /*31280*/  IADD3 R48, P0, R48, R240, RZ ;  /* 0x000000f030307210 */ /* 0x000fe40007f1e0ff */
[----:B------:R-:W-:-:S03]  /*31290*/  IADD3.X R19, R19, R3, RZ, P1, !PT ;  /* 0x0000000313137210 */ /* 0x000fc60000ffe4ff */
[----:B------:R-:W-:Y:S01]  /*312a0*/  STL [R1+0x810], R48 ;  /* 0x0008103001007387 */ /* 0x000fe20000100800 */
[----:B------:R-:W-:Y:S01]  /*312b0*/  MOV R6, R8 ;  /* 0x0000000800067202 */ /* 0x000fe20000000f00 */
[----:B------:R-:W-:Y:S02]  /*312c0*/  IMAD.MOV.U32 R7, RZ, RZ, R19 ;  /* 0x000000ffff077224 */ /* 0x000fe400078e0013 */
[----:B------:R1:W-:Y:S04]  /*312d0*/  STL [R1+0x794], R19 ;  /* 0x0007941301007387 */ /* 0x0003e80000100800 */
[----:B------:R-:W3:Y:S04]  /*312e0*/  LDL.LU R11, [R1+0x990] ;  /* 0x00099000010b7983 */ /* 0x000ee80000300800 */
[----:B------:R1:W-:Y:S01]  /*312f0*/  LDGSTS.E [R5+0x1380], desc[UR8][R6.64], P2 ;  /* 0x0138000006057fae */ /* 0x0003e20009121848 */
[----:B----4-:R-:W-:-:S03]  /*31300*/  IADD3 R51, P1, R51, R240, RZ ;  /* 0x000000f033337210 */ /* 0x010fc60007f3e0ff */
[----:B-1----:R-:W4:Y:S04]  /*31310*/  LDL.LU R19, [R1+0x98c] ;  /* 0x00098c0001137983 */ /* 0x002f280000300800 */
[----:B------:R1:W-:Y:S01]  /*31320*/  STL [R1+0x818], R51 ;  /* 0x0008183301007387 */ /* 0x0003e20000100800 */
[----:B------:R-:W-:Y:S02]  /*31330*/  IMAD.X R54, R54, 0x1, R3, P0 ;  /* 0x0000000136367824 */ /* 0x000fe400000e0603 */
[----:B------:R-:W-:-:S03]  /*31340*/  IMAD.MOV.U32 R6, RZ, RZ, R48 ;  /* 0x000000ffff067224 */ /* 0x000fc600078e0030 */
[----:B------:R-:W-:Y:S01]  /*31350*/  STL [R1+0x80c], R54 ;  /* 0x00080c3601007387 */ /* 0x000fe20000100800 */
[----:B------:R-:W-:-:S03]  /*31360*/  MOV R7, R54 ;  /* 0x0000003600077202 */ /* 0x000fc60000000f00 */
[----:B------:R-:W4:Y:S04]  /*31370*/  LDL.LU R8, [R1+0x998] ;  /* 0x0009980001087983 */ /* 0x000f280000300800 */
[----:B------:R1:W-:Y:S01]  /*31380*/  LDGSTS.E [R5+0x1b00], desc[UR8][R6.64], P3 ;  /* 0x01b0000006057fae */ /* 0x0003e20009921848 */
[----:B------:R-:W-:-:S03]  /*31390*/  IADD3 R10, P0, R10, R240, RZ ;  /* 0x000000f00a0a7210 */ /* 0x000fc60007f1e0ff */
[----:B------:R-:W4:Y:S01]  /*313a0*/  LDL.LU R48, [R1+0xa10] ;  /* 0x000a100001307983 */ /* 0x000f220000300800 */
[----:B------:R-:W-:-:S03]  /*313b0*/  IADD3.X R4, R4, R3, RZ, P1, !PT ;  /* 0x0000000304047210 */ /* 0x000fc60000ffe4ff */
[----:B------:R-:W-:Y:S01]  /*313c0*/  STL [R1+0x890], R10 ;  /* 0x0008900a01007387 */ /* 0x000fe20000100800 */
[----:B-1----:R-:W-:Y:S01]  /*313d0*/  MOV R6, R51 ;  /* 0x0000003300067202 */ /* 0x002fe20000000f00 */
[----:B------:R-:W-:Y:S02]  /*313e0*/  IMAD.MOV.U32 R7, RZ, RZ, R4 ;  /* 0x000000ffff077224 */ /* 0x000fe400078e0004 */
[----:B------:R1:W-:Y:S04]  /*313f0*/  STL [R1+0x814], R4 ;  /* 0x0008140401007387 */ /* 0x0003e80000100800 */
[----:B------:R-:W4:Y:S04]  /*31400*/  LDL.LU R51, [R1+0x994] ;  /* 0x0009940001337983 */ /* 0x000f280000300800 */
[----:B------:R1:W-:Y:S01]  /*31410*/  LDGSTS.E [R5+0x1b80], desc[UR8][R6.64], P2 ;  /* 0x01b8000006057fae */ /* 0x0003e20009121848 */
[----:B------:R-:W-:Y:S01]  /*31420*/  IMAD.X R49, R49, 0x1, R3, P0 ;  /* 0x0000000131317824 */ /* 0x000fe200000e0603 */
[----:B------:R-:W-:-:S04]  /*31430*/  IADD3 R15, P1, R15, R240, RZ ;  /* 0x000000f00f0f7210 */ /* 0x000fc80007f3e0ff */
[----:B-1----:R-:W-:Y:S01]  /*31440*/  MOV R7, R49 ;  /* 0x0000003100077202 */ /* 0x002fe20000000f00 */
[----:B------:R-:W-:Y:S04]  /*31450*/  STL [R1+0x898], R15 ;  /* 0x0008980f01007387 */ /* 0x000fe80000100800 */
[----:B------:R1:W-:Y:S04]  /*31460*/  STL [R1+0x88c], R49 ;  /* 0x00088c3101007387 */ /* 0x0003e80000100800 */
[----:B------:R-:W4:Y:S04]  /*31470*/  LDL.LU R4, [R1+0xa18] ;  /* 0x000a180001047983 */ /* 0x000f280000300800 */
[----:B-1----:R-:W4:Y:S01]  /*31480*/  LDL.LU R49, [R1+0xa0c] ;  /* 0x000a0c0001317983 */ /* 0x002f220000300800 */
[----:B------:R-:W-:Y:S01]  /*31490*/  IADD3.X R50, R50, R3, RZ, P1, !PT ;  /* 0x0000000332327210 */ /* 0x000fe20000ffe4ff */
[----:B------:R-:W-:-:S05]  /*314a0*/  IMAD.MOV.U32 R6, RZ, RZ, R10 ;  /* 0x000000ffff067224 */ /* 0x000fca00078e000a */
[----:B------:R1:W-:Y:S02]  /*314b0*/  LDGSTS.E [R5+0x2300], desc[UR8][R6.64], P3 ;  /* 0x0230000006057fae */ /* 0x0003e40009921848 */
[----:B-1----:R-:W-:Y:S01]  /*314c0*/  MOV R6, R15 ;  /* 0x0000000f00067202 */ /* 0x002fe20000000f00 */
[----:B------:R-:W-:-:S05]  /*314d0*/  IMAD.MOV.U32 R7, RZ, RZ, R50 ;  /* 0x000000ffff077224 */ /* 0x000fca00078e0032 */
[----:B------:R1:W-:Y:S01]  /*314e0*/  LDGSTS.E [R5+0x2380], desc[UR8][R6.64], P2 ;  /* 0x0238000006057fae */ /* 0x0003e20009121848 */
[----:B------:R-:W-:-:S05]  /*314f0*/  IADD3 R9, P0, R9, R240, RZ ;  /* 0x000000f009097210 */ /* 0x000fca0007f1e0ff */
[----:B------:R-:W-:Y:S04]  /*31500*/  STL [R1+0x910], R9 ;  /* 0x0009100901007387 */ /* 0x000fe80000100800 */
[----:B------:R1:W-:Y:S01]  /*31510*/  STL [R1+0x894], R50 ;  /* 0x0008943201007387 */ /* 0x0003e20000100800 */
[----:B--2---:R-:W-:-:S03]  /*31520*/  IMAD.X R53, R53, 0x1, R3, P0 ;  /* 0x0000000135357824 */ /* 0x004fc600000e0603 */
[----:B------:R-:W2:Y:S01]  /*31530*/  LDL.LU R10, [R1+0xa90] ;  /* 0x000a9000010a7983 */ /* 0x000ea20000300800 */
[----:B---3--:R-:W-:-:S03]  /*31540*/  IADD3 R16, P1, R16, R240, RZ ;  /* 0x000000f010107210 */ /* 0x008fc60007f3e0ff */
[----:B-1----:R-:W3:Y:S01]  /*31550*/  LDL.LU R50, [R1+0xa14] ;  /* 0x000a140001327983 */ /* 0x002ee20000300800 */
[----:B------:R-:W-:-:S03]  /*31560*/  IMAD.MOV.U32 R6, RZ, RZ, R9 ;  /* 0x000000ffff067224 */ /* 0x000fc600078e0009 */
[----:B------:R-:W-:Y:S01]  /*31570*/  STL [R1+0x918], R16 ;  /* 0x0009181001007387 */ /* 0x000fe20000100800 */
[----:B------:R-:W-:-:S03]  /*31580*/  MOV R7, R53 ;  /* 0x0000003500077202 */ /* 0x000fc60000000f00 */
[----:B------:R-:W-:Y:S01]  /*31590*/  STL [R1+0x90c], R53 ;  /* 0x00090c3501007387 */ /* 0x000fe20000100800 */
[----:B------:R-:W-:-:S03]  /*315a0*/  IADD3.X R52, R52, R3, RZ, P1, !PT ;  /* 0x0000000334347210 */ /* 0x000fc60000ffe4ff */
[----:B------:R-:W3:Y:S04]  /*315b0*/  LDL.LU R15, [R1+0xa98] ;  /* 0x000a9800010f7983 */ /* 0x000ee80000300800 */
[----:B------:R-:W3:Y:S04]  /*315c0*/  LDL.LU R54, [R1+0xa8c] ;  /* 0x000a8c0001367983 */ /* 0x000ee80000300800 */
[----:B------:R1:W-:Y:S01]  /*315d0*/  LDGSTS.E [R5+0x2b00], desc[UR8][R6.64], P3 ;  /* 0x02b0000006057fae */ /* 0x0003e20009921848 */
[----:B------:R-:W-:-:S05]  /*315e0*/  IADD3 R11, P0, R11, R240, RZ ;  /* 0x000000f00b0b7210 */ /* 0x000fca0007f1e0ff */
[----:B------:R-:W-:Y:S01]  /*315f0*/  STL [R1+0x990], R11 ;  /* 0x0009900b01007387 */ /* 0x000fe20000100800 */
[----:B----4-:R-:W-:-:S03]  /*31600*/  IMAD.X R19, R19, 0x1, R3, P0 ;  /* 0x0000000113137824 */ /* 0x010fc600000e0603 */
[----:B------:R4:W-:Y:S01]  /*31610*/  STL [R1+0x914], R52 ;  /* 0x0009143401007387 */ /* 0x0009e20000100800 */
[----:B-1----:R-:W-:Y:S01]  /*31620*/  MOV R6, R16 ;  /* 0x0000001000067202 */ /* 0x002fe20000000f00 */
[----:B------:R-:W-:Y:S02]  /*31630*/  IMAD.MOV.U32 R7, RZ, RZ, R52 ;  /* 0x000000ffff077224 */ /* 0x000fe400078e0034 */
[----:B------:R-:W3:Y:S04]  /*31640*/  LDL.LU R9, [R1+0xb10] ;  /* 0x000b100001097983 */ /* 0x000ee80000300800 */
[----:B------:R1:W-:Y:S04]  /*31650*/  LDGSTS.E [R5+0x2b80], desc[UR8][R6.64], P2 ;  /* 0x02b8000006057fae */ /* 0x0003e80009121848 */
[----:B----4-:R-:W4:Y:S01]  /*31660*/  LDL.LU R52, [R1+0xa94] ;  /* 0x000a940001347983 */ /* 0x010f220000300800 */
[----:B------:R-:W-:Y:S01]  /*31670*/  IADD3 R8, P1, R8, R240, RZ ;  /* 0x000000f008087210 */ /* 0x000fe20007f3e0ff */
[----:B-1----:R-:W-:-:S04]  /*31680*/  IMAD.MOV.U32 R6, RZ, RZ, R11 ;  /* 0x000000ffff067224 */ /* 0x002fc800078e000b */
[----:B------:R-:W-:Y:S01]  /*31690*/  STL [R1+0x998], R8 ;  /* 0x0009980801007387 */ /* 0x000fe20000100800 */
[----:B------:R-:W-:Y:S02]  /*316a0*/  MOV R7, R19 ;  /* 0x0000001300077202 */ /* 0x000fe40000000f00 */
[----:B------:R-:W-:Y:S01]  /*316b0*/  IADD3 R48, P0, R48, R240, RZ ;  /* 0x000000f030307210 */ /* 0x000fe20007f1e0ff */
[----:B------:R1:W-:Y:S04]  /*316c0*/  STL [R1+0x98c], R19 ;  /* 0x00098c1301007387 */ /* 0x0003e80000100800 */
[----:B------:R-:W4:Y:S04]  /*316d0*/  LDL.LU R53, [R1+0xb0c] ;  /* 0x000b0c0001357983 */ /* 0x000f280000300800 */
[----:B------:R-:W4:Y:S04]  /*316e0*/  LDL.LU R16, [R1+0xb18] ;  /* 0x000b180001107983 */ /* 0x000f280000300800 */
[----:B-1----:R-:W4:Y:S01]  /*316f0*/  LDL.LU R19, [R1+0xb14] ;  /* 0x000b140001137983 */ /* 0x002f220000300800 */
[----:B------:R-:W-:-:S03]  /*31700*/  IADD3.X R51, R51, R3, RZ, P1, !PT ;  /* 0x0000000333337210 */ /* 0x000fc60000ffe4ff */
[----:B------:R-:W-:Y:S04]  /*31710*/  STL [R1+0xa10], R48 ;  /* 0x000a103001007387 */ /* 0x000fe80000100800 */
[----:B------:R1:W-:Y:S04]  /*31720*/  STL [R1+0x994], R51 ;  /* 0x0009943301007387 */ /* 0x0003e80000100800 */
[----:B------:R1:W-:Y:S04]  /*31730*/  LDGSTS.E [R5+0x3300], desc[UR8][R6.64], P3 ;  /* 0x0330000006057fae */ /* 0x0003e80009921848 */
[----:B------:R-:W4:Y:S01]  /*31740*/  LDL.LU R11, [R1+0xb90] ;  /* 0x000b9000010b7983 */ /* 0x000f220000300800 */
[----:B-1----:R-:W-:-:S03]  /*31750*/  IMAD.MOV.U32 R7, RZ, RZ, R51 ;  /* 0x000000ffff077224 */ /* 0x002fc600078e0033 */
[----:B------:R-:W4:Y:S01]  /*31760*/  LDL.LU R51, [R1+0xb8c] ;  /* 0x000b8c0001337983 */ /* 0x000f220000300800 */
[----:B------:R-:W-:Y:S01]  /*31770*/  IADD3 R4, P1, R4, R240, RZ ;  /* 0x000000f004047210 */ /* 0x000fe20007f3e0ff */
[----:B------:R-:W-:-:S04]  /*31780*/  IMAD.X R49, R49, 0x1, R3, P0 ;  /* 0x0000000131317824 */ /* 0x000fc800000e0603 */
[----:B------:R-:W-:Y:S01]  /*31790*/  STL [R1+0xa18], R4 ;  /* 0x000a180401007387 */ /* 0x000fe20000100800 */
[----:B------:R-:W-:-:S03]  /*317a0*/  MOV R6, R8 ;  /* 0x0000000800067202 */ /* 0x000fc60000000f00 */
[----:B------:R1:W-:Y:S04]  /*317b0*/  STL [R1+0xa0c], R49 ;  /* 0x000a0c3101007387 */ /* 0x0003e80000100800 */
[----:B------:R-:W4:Y:S04]  /*317c0*/  LDL.LU R8, [R1+0xb98] ;  /* 0x000b980001087983 */ /* 0x000f280000300800 */
[----:B------:R1:W-:Y:S02]  /*317d0*/  LDGSTS.E [R5+0x3380], desc[UR8][R6.64], P2 ;  /* 0x0338000006057fae */ /* 0x0003e40009121848 */
[----:B-1----:R-:W-:Y:S01]  /*317e0*/  IMAD.MOV.U32 R6, RZ, RZ, R48 ;  /* 0x000000ffff067224 */ /* 0x002fe200078e0030 */
[----:B------:R-:W-:-:S02]  /*317f0*/  MOV R7, R49 ;  /* 0x0000003100077202 */ /* 0x000fc40000000f00 */
[----:B------:R-:W4:Y:S04]  /*31800*/  LDL.LU R49, [R1+0xb94] ;  /* 0x000b940001317983 */ /* 0x000f280000300800 */
[----:B------:R1:W-:Y:S02]  /*31810*/  LDGSTS.E [R5+0x3b00], desc[UR8][R6.64], P3 ;  /* 0x03b0000006057fae */ /* 0x0003e40009921848 */
[----:B-1----:R-:W-:Y:S02]  /*31820*/  MOV R6, R4 ;  /* 0x0000000400067202 */ /* 0x002fe40000000f00 */
[----:B--2---:R-:W-:-:S05]  /*31830*/  IADD3 R10, P0, R10, R240, RZ ;  /* 0x000000f00a0a7210 */ /* 0x004fca0007f1e0ff */
[----:B------:R-:W-:Y:S01]  /*31840*/  STL [R1+0xa90], R10 ;  /* 0x000a900a01007387 */ /* 0x000fe20000100800 */
[----:B---3--:R-:W-:-:S05]  /*31850*/  IADD3.X R50, R50, R3, RZ, P1, !PT ;  /* 0x0000000332327210 */ /* 0x008fca0000ffe4ff */
[----:B------:R1:W-:Y:S01]  /*31860*/  STL [R1+0xa14], R50 ;  /* 0x000a143201007387 */ /* 0x0003e20000100800 */
[----:B------:R-:W-:-:S03]  /*31870*/  IMAD.MOV.U32 R7, RZ, RZ, R50 ;  /* 0x000000ffff077224 */ /* 0x000fc600078e0032 */
[----:B------:R-:W2:Y:S01]  /*31880*/  LDL.LU R48, [R1+0xc10] ;  /* 0x000c100001307983 */ /* 0x000ea20000300800 */
[----:B------:R-:W-:-:S03]  /*31890*/  IADD3 R15, P1, R15, R240, RZ ;  /* 0x000000f00f0f7210 */ /* 0x000fc60007f3e0ff */
[----:B------:R3:W-:Y:S01]  /*318a0*/  LDGSTS.E [R5+0x3b80], desc[UR8][R6.64], P2 ;  /* 0x03b8000006057fae */ /* 0x0007e20009121848 */
[----:B------:R-:W-:-:S03]  /*318b0*/  IMAD.X R54, R54, 0x1, R3, P0 ;  /* 0x0000000136367824 */ /* 0x000fc600000e0603 */
[----:B-1----:R-:W2:Y:S04]  /*318c0*/  LDL.LU R50, [R1+0xc0c] ;  /* 0x000c0c0001327983 */ /* 0x002ea80000300800 */
[----:B------:R-:W-:Y:S04]  /*318d0*/  STL [R1+0xa98], R15 ;  /* 0x000a980f01007387 */ /* 0x000fe80000100800 */
[----:B------:R-:W-:Y:S01]  /*318e0*/  STL [R1+0xa8c], R54 ;  /* 0x000a8c3601007387 */ /* 0x000fe20000100800 */
[----:B---3--:R-:W-:Y:S01]  /*318f0*/  IMAD.MOV.U32 R6, RZ, RZ, R10 ;  /* 0x000000ffff067224 */ /* 0x008fe200078e000a */
[----:B------:R-:W-:-:S02]  /*31900*/  MOV R7, R54 ;  /* 0x0000003600077202 */ /* 0x000fc40000000f00 */
[----:B------:R-:W3:Y:S04]  /*31910*/  LDL.LU R4, [R1+0xc18] ;  /* 0x000c180001047983 */ /* 0x000ee80000300800 */
[----:B------:R-:W3:Y:S01]  /*31920*/  LDL.LU R10, [R1+0xc90] ;  /* 0x000c9000010a7983 */ /* 0x000ee20000300800 */
[----:B------:R-:W-:-:S03]  /*31930*/  IADD3 R9, P0, R9, R240, RZ ;  /* 0x000000f009097210 */ /* 0x000fc60007f1e0ff */
[----:B------:R1:W-:Y:S01]  /*31940*/  LDGSTS.E [R5+0x4300], desc[UR8][R6.64], P3 ;  /* 0x0430000006057fae */ /* 0x0003e20009921848 */
[----:B----4-:R-:W-:-:S03]  /*31950*/  IADD3.X R52, R52, R3, RZ, P1, !PT ;  /* 0x0000000334347210 */ /* 0x010fc60000ffe4ff */
[----:B------:R-:W-:Y:S04]  /*31960*/  STL [R1+0xb10], R9 ;  /* 0x000b100901007387 */ /* 0x000fe80000100800 */
[----:B------:R4:W-:Y:S01]  /*31970*/  STL [R1+0xa94], R52 ;  /* 0x000a943401007387 */ /* 0x0009e20000100800 */
[----:B-1----:R-:W-:Y:S01]  /*31980*/  MOV R6, R15 ;  /* 0x0000000f00067202 */ /* 0x002fe20000000f00 */
[----:B------:R-:W-:-:S05]  /*31990*/  IMAD.MOV.U32 R7, RZ, RZ, R52 ;  /* 0x000000ffff077224 */ /* 0x000fca00078e0034 */
[----:B------:R1:W-:Y:S04]  /*319a0*/  LDGSTS.E [R5+0x4380], desc[UR8][R6.64], P2 ;  /* 0x0438000006057fae */ /* 0x0003e80009121848 */
[----:B----4-:R-:W4:Y:S01]  /*319b0*/  LDL.LU R52, [R1+0xc14] ;  /* 0x000c140001347983 */ /* 0x010f220000300800 */
[----:B------:R-:W-:Y:S01]  /*319c0*/  IMAD.X R53, R53, 0x1, R3, P0 ;  /* 0x0000000135357824 */ /* 0x000fe200000e0603 */
[----:B------:R-:W-:Y:S01]  /*319d0*/  IADD3 R16, P1, R16, R240, RZ ;  /* 0x000000f010107210 */ /* 0x000fe20007f3e0ff */
[----:B-1----:R-:W-:-:S03]  /*319e0*/  IMAD.MOV.U32 R6, RZ, RZ, R9 ;  /* 0x000000ffff067224 */ /* 0x002fc600078e0009 */
[----:B------:R-:W-:Y:S01]  /*319f0*/  MOV R7, R53 ;  /* 0x0000003500077202 */ /* 0x000fe20000000f00 */
[----:B------:R-:W-:Y:S01]  /*31a00*/  STL [R1+0xb18], R16 ;  /* 0x000b181001007387 */ /* 0x000fe20000100800 */
[----:B------:R-:W-:-:S03]  /*31a10*/  IADD3.X R19, R19, R3, RZ, P1, !PT ;  /* 0x0000000313137210 */ /* 0x000fc60000ffe4ff */
[----:B------:R1:W-:Y:S04]  /*31a20*/  STL [R1+0xb0c], R53 ;  /* 0x000b0c3501007387 */ /* 0x0003e80000100800 */
[----:B------:R-:W4:Y:S04]  /*31a30*/  LDL.LU R15, [R1+0xc98] ;  /* 0x000c9800010f7983 */ /* 0x000f280000300800 */
[----:B------:R1:W-:Y:S01]  /*31a40*/  LDGSTS.E [R5+0x4b00], desc[UR8][R6.64], P3 ;  /* 0x04b0000006057fae */ /* 0x0003e20009921848 */
[----:B------:R-:W-:-:S03]  /*31a50*/  IADD3 R11, P0, R11, R240, RZ ;  /* 0x000000f00b0b7210 */ /* 0x000fc60007f1e0ff */
[----:B-1----:R-:W4:Y:S04]  /*31a60*/  LDL.LU R53, [R1+0xc8c] ;  /* 0x000c8c0001357983 */ /* 0x002f280000300800 */
[----:B------:R-:W-:Y:S04]  /*31a70*/  STL [R1+0xb90], R11 ;  /* 0x000b900b01007387 */ /* 0x000fe80000100800 */
[----:B------:R1:W-:Y:S01]  /*31a80*/  STL [R1+0xb14], R19 ;  /* 0x000b141301007387 */ /* 0x0003e20000100800 */
[----:B------:R-:W-:Y:S02]  /*31a90*/  IMAD.X R51, R51, 0x1, R3, P0 ;  /* 0x0000000133337824 */ /* 0x000fe400000e0603 */
[----:B------:R-:W-:Y:S01]  /*31aa0*/  IMAD.MOV.U32 R7, RZ, RZ, R19 ;  /* 0x000000ffff077224 */ /* 0x000fe200078e0013 */
[----:B------:R-:W4:Y:S01]  /*31ab0*/  LDL.LU R9, [R1+0xd10] ;  /* 0x000d100001097983 */ /* 0x000f220000300800 */
[----:B------:R-:W-:-:S03]  /*31ac0*/  MOV R6, R16 ;  /* 0x0000001000067202 */ /* 0x000fc60000000f00 */
[----:B-1----:R-:W4:Y:S04]  /*31ad0*/  LDL.LU R19, [R1+0xc94] ;  /* 0x000c940001137983 */ /* 0x002f280000300800 */
[----:B------:R1:W-:Y:S01]  /*31ae0*/  LDGSTS.E [R5+0x4b80], desc[UR8][R6.64], P2 ;  /* 0x04b8000006057fae */ /* 0x0003e20009121848 */
[----:B------:R-:W-:-:S05]  /*31af0*/  IADD3 R8, P1, R8, R240, RZ ;  /* 0x000000f008087210 */ /* 0x000fca0007f3e0ff */
[----:B------:R-:W-:Y:S04]  /*31b00*/  STL [R1+0xb98], R8 ;  /* 0x000b980801007387 */ /* 0x000fe80000100800 */
[----:B------:R-:W-:Y:S04]  /*31b10*/  STL [R1+0xb8c], R51 ;  /* 0x000b8c3301007387 */ /* 0x000fe80000100800 */
[----:B------:R-:W4:Y:S04]  /*31b20*/  LDL.LU R16, [R1+0xd18] ;  /* 0x000d180001107983 */ /* 0x000f280000300800 */
[----:B------:R-:W4:Y:S01]  /*31b30*/  LDL.LU R54, [R1+0xd0c] ;  /* 0x000d0c0001367983 */ /* 0x000f220000300800 */
[----:B-1----:R-:W-:Y:S01]  /*31b40*/  IMAD.MOV.U32 R6, RZ, RZ, R11 ;  /* 0x000000ffff067224 */ /* 0x002fe200078e000b */
[----:B------:R-:W-:-:S02]  /*31b50*/  IADD3.X R49, R49, R3, RZ, P1, !PT ;  /* 0x0000000331317210 */ /* 0x000fc40000ffe4ff */
[----:B------:R-:W-:-:S05]  /*31b60*/  MOV R7, R51 ;  /* 0x0000003300077202 */ /* 0x000fca0000000f00 */
[----:B------:R1:W-:Y:S02]  /*31b70*/  LDGSTS.E [R5+0x5300], desc[UR8][R6.64], P3 ;  /* 0x0530000006057fae */ /* 0x0003e40009921848 */
[----:B-1----:R-:W-:Y:S01]  /*31b80*/  MOV R6, R8 ;  /* 0x0000000800067202 */ /* 0x002fe20000000f00 */
[----:B------:R-:W-:-:S05]  /*31b90*/  IMAD.MOV.U32 R7, RZ, RZ, R49 ;  /* 0x000000ffff077224 */ /* 0x000fca00078e0031 */
[----:B------:R1:W-:Y:S01]  /*31ba0*/  LDGSTS.E [R5+0x5380], desc[UR8][R6.64], P2 ;  /* 0x0538000006057fae */ /* 0x0003e20009121848 */
[----:B--2---:R-:W-:-:S05]  /*31bb0*/  IADD3 R48, P0, R48, R240, RZ ;  /* 0x000000f030307210 */ /* 0x004fca0007f1e0ff */
[----:B------:R-:W-:Y:S01]  /*31bc0*/  STL [R1+0xc10], R48 ;  /* 0x000c103001007387 */ /* 0x000fe20000100800 */
[----:B------:R-:W-:-:S03]  /*31bd0*/  IMAD.X R50, R50, 0x1, R3, P0 ;  /* 0x0000000132327824 */ /* 0x000fc600000e0603 */
[----:B------:R2:W-:Y:S04]  /*31be0*/  STL [R1+0xb94], R49 ;  /* 0x000b943101007387 */ /* 0x0005e80000100800 */
[----:B------:R-:W4:Y:S01]  /*31bf0*/  LDL.LU R11, [R1+0xd90] ;  /* 0x000d9000010b7983 */ /* 0x000f220000300800 */
[----:B---3--:R-:W-:-:S03]  /*31c00*/  IADD3 R4, P1, R4, R240, RZ ;  /* 0x000000f004047210 */ /* 0x008fc60007f3e0ff */
[----:B--2---:R-:W2:Y:S01]  /*31c10*/  LDL.LU R49, [R1+0xd14] ;  /* 0x000d140001317983 */ /* 0x004ea20000300800 */
[----:B-1----:R-:W-:-:S03]  /*31c20*/  IMAD.MOV.U32 R6, RZ, RZ, R48 ;  /* 0x000000ffff067224 */ /* 0x002fc600078e0030 */
[----:B------:R-:W-:Y:S01]  /*31c30*/  STL [R1+0xc18], R4 ;  /* 0x000c180401007387 */ /* 0x000fe20000100800 */
[----:B------:R-:W-:-:S03]  /*31c40*/  IADD3 R10, P0, R10, R240, RZ ;  /* 0x000000f00a0a7210 */ /* 0x000fc60007f1e0ff */
[----:B------:R1:W-:Y:S01]  /*31c50*/  STL [R1+0xc0c], R50 ;  /* 0x000c0c3201007387 */ /* 0x0003e20000100800 */
[----:B------:R-:W-:-:S03]  /*31c60*/  MOV R7, R50 ;  /* 0x0000003200077202 */ /* 0x000fc60000000f00 */
[----:B------:R-:W3:Y:S04]  /*31c70*/  LDL.LU R51, [R1+0xd8c] ;  /* 0x000d8c0001337983 */ /* 0x000ee80000300800 */
[----:B------:R-:W3:Y:S04]  /*31c80*/  LDL.LU R8, [R1+0xd98] ;  /* 0x000d980001087983 */ /* 0x000ee80000300800 */
[----:B------:R-:W3:Y:S04]  /*31c90*/  LDL.LU R48, [R1+0xd94] ;  /* 0x000d940001307983 */ /* 0x000ee80000300800 */
[----:B------:R-:W-:Y:S04]  /*31ca0*/  STL [R1+0xc90], R10 ;  /* 0x000c900a01007387 */ /* 0x000fe80000100800 */
[----:B------:R1:W-:Y:S01]  /*31cb0*/  LDGSTS.E [R5+0x5b00], desc[UR8][R6.64], P3 ;  /* 0x05b0000006057fae */ /* 0x0003e20009921848 */
[----:B----4-:R-:W-:-:S05]  /*31cc0*/  IADD3.X R52, R52, R3, RZ, P1, !PT ;  /* 0x0000000334347210 */ /* 0x010fca0000ffe4ff */
[----:B------:R4:W-:Y:S04]  /*31cd0*/  STL [R1+0xc14], R52 ;  /* 0x000c143401007387 */ /* 0x0009e80000100800 */
[----:B-1----:R-:W3:Y:S01]  /*31ce0*/  LDL.LU R50, [R1+0xe10] ;  /* 0x000e100001327983 */ /* 0x002ee20000300800 */
[----:B------:R-:W-:Y:S01]  /*31cf0*/  MOV R6, R4 ;  /* 0x0000000400067202 */ /* 0x000fe20000000f00 */
[----:B------:R-:W-:Y:S02]  /*31d00*/  IMAD.MOV.U32 R7, RZ, RZ, R52 ;  /* 0x000000ffff077224 */ /* 0x000fe400078e0034 */
[----:B----4-:R-:W4:Y:S04]  /*31d10*/  LDL.LU R52, [R1+0xe0c] ;  /* 0x000e0c0001347983 */ /* 0x010f280000300800 */
[----:B------:R1:W-:Y:S01]  /*31d20*/  LDGSTS.E [R5+0x5b80], desc[UR8][R6.64], P2 ;  /* 0x05b8000006057fae */ /* 0x0003e20009121848 */
[----:B------:R-:W-:Y:S01]  /*31d30*/  IADD3 R15, P1, R15, R240, RZ ;  /* 0x000000f00f0f7210 */ /* 0x000fe20007f3e0ff */
[----:B------:R-:W-:-:S04]  /*31d40*/  IMAD.X R53, R53, 0x1, R3, P0 ;  /* 0x0000000135357824 */ /* 0x000fc800000e0603 */
[----:B------:R-:W-:Y:S01]  /*31d50*/  STL [R1+0xc98], R15 ;  /* 0x000c980f01007387 */ /* 0x000fe20000100800 */
[----:B-1----:R-:W-:-:S03]  /*31d60*/  IMAD.MOV.U32 R6, RZ, RZ, R10 ;  /* 0x000000ffff067224 */ /* 0x002fc600078e000a */
[----:B------:R1:W-:Y:S01]  /*31d70*/  STL [R1+0xc8c], R53 ;  /* 0x000c8c3501007387 */ /* 0x0003e20000100800 */
[----:B------:R-:W-:-:S03]  /*31d80*/  MOV R7, R53 ;  /* 0x0000003500077202 */ /* 0x000fc60000000f00 */
[----:B------:R-:W4:Y:S01]  /*31d90*/  LDL.LU R4, [R1+0xe18] ;  /* 0x000e180001047983 */ /* 0x000f220000300800 */
[----:B------:R-:W-:-:S03]  /*31da0*/  IADD3 R9, P0, R9, R240, RZ ;  /* 0x000000f009097210 */ /* 0x000fc60007f1e0ff */
[----:B------:R1:W-:Y:S04]  /*31db0*/  LDGSTS.E [R5+0x6300], desc[UR8][R6.64], P3 ;  /* 0x0630000006057fae */ /* 0x0003e80009921848 */
[----:B-1----:R-:W4:Y:S01]  /*31dc0*/  LDL.LU R53, [R1+0xe14] ;  /* 0x000e140001357983 */ /* 0x002f220000300800 */
[----:B------:R-:W-:-:S03]  /*31dd0*/  IADD3.X R19, R19, R3, RZ, P1, !PT ;  /* 0x0000000313137210 */ /* 0x000fc60000ffe4ff */
[----:B------:R-:W-:Y:S04]  /*31de0*/  STL [R1+0xd10], R9 ;  /* 0x000d100901007387 */ /* 0x000fe80000100800 */
[----:B------:R1:W-:Y:S01]  /*31df0*/  STL [R1+0xc94], R19 ;  /* 0x000c941301007387 */ /* 0x0003e20000100800 */
[----:B------:R-:W-:-:S03]  /*31e00*/  IMAD.MOV.U32 R7, RZ, RZ, R19 ;  /* 0x000000ffff077224 */ /* 0x000fc600078e0013 */
[----:B------:R-:W4:Y:S01]  /*31e10*/  LDL.LU R10, [R1+0x6a0] ;  /* 0x0006a000010a7983 */ /* 0x000f220000300800 */
[----:B------:R-:W-:-:S03]  /*31e20*/  MOV R6, R15 ;  /* 0x0000000f00067202 */ /* 0x000fc60000000f00 */
[----:B-1----:R-:W4:Y:S04]  /*31e30*/  LDL.LU R19, [R1+0x69c] ;  /* 0x00069c0001137983 */ /* 0x002f280000300800 */
[----:B------:R1:W-:Y:S01]  /*31e40*/  LDGSTS.E [R5+0x6380], desc[UR8][R6.64], P2 ;  /* 0x0638000006057fae */ /* 0x0003e20009121848 */
[----:B------:R-:W-:Y:S01]  /*31e50*/  IADD3 R16, P1, R16, R240, RZ ;  /* 0x000000f010107210 */ /* 0x000fe20007f3e0ff */
[----:B------:R-:W-:-:S04]  /*31e60*/  IMAD.X R54, R54, 0x1, R3, P0 ;  /* 0x0000000136367824 */ /* 0x000fc800000e0603 */
[----:B------:R-:W-:Y:S04]  /*31e70*/  STL [R1+0xd18], R16 ;  /* 0x000d181001007387 */ /* 0x000fe80000100800 */
[----:B------:R-:W-:Y:S04]  /*31e80*/  STL [R1+0xd0c], R54 ;  /* 0x000d0c3601007387 */ /* 0x000fe80000100800 */
[----:B------:R-:W4:Y:S01]  /*31e90*/  LDL.LU R15, [R1+0x6a8] ;  /* 0x0006a800010f7983 */ /* 0x000f220000300800 */
[----:B-1----:R-:W-:Y:S01]  /*31ea0*/  IMAD.MOV.U32 R6, RZ, RZ, R9 ;  /* 0x000000ffff067224 */ /* 0x002fe200078e0009 */
[----:B------:R-:W-:-:S02]  /*31eb0*/  MOV R7, R54 ;  /* 0x0000003600077202 */ /* 0x000fc40000000f00 */
[----:B------:R-:W4:Y:S04]  /*31ec0*/  LDL.LU R9, [R1+0x720] ;  /* 0x0007200001097983 */ /* 0x000f280000300800 */
[----:B------:R1:W-:Y:S02]  /*31ed0*/  LDGSTS.E [R5+0x6b00], desc[UR8][R6.64], P3 ;  /* 0x06b0000006057fae */ /* 0x0003e40009921848 */
[----:B-1----:R-:W-:Y:S02]  /*31ee0*/  MOV R6, R16 ;  /* 0x0000001000067202 */ /* 0x002fe40000000f00 */
[----:B------:R-:W-:Y:S02]  /*31ef0*/  IADD3 R11, P0, R11, R240, RZ ;  /* 0x000000f00b0b7210 */ /* 0x000fe40007f1e0ff */
[----:B--2---:R-:W-:-:S03]  /*31f00*/  IADD3.X R49, R49, R3, RZ, P1, !PT ;  /* 0x0000000331317210 */ /* 0x004fc60000ffe4ff */
[----:B------:R-:W-:Y:S04]  /*31f10*/  STL [R1+0xd90], R11 ;  /* 0x000d900b01007387 */ /* 0x000fe80000100800 */
[----:B------:R1:W-:Y:S01]  /*31f20*/  STL [R1+0xd14], R49 ;  /* 0x000d143101007387 */ /* 0x0003e20000100800 */
[----:B------:R-:W-:-:S05]  /*31f30*/  IMAD.MOV.U32 R7, RZ, RZ, R49 ;  /* 0x000000ffff077224 */ /* 0x000fca00078e0031 */
[----:B------:R2:W-:Y:S01]  /*31f40*/  LDGSTS.E [R5+0x6b80], desc[UR8][R6.64], P2 ;  /* 0x06b8000006057fae */ /* 0x0005e20009121848 */
[----:B---3--:R-:W-:-:S03]  /*31f50*/  IMAD.X R51, R51, 0x1, R3, P0 ;  /* 0x0000000133337824 */ /* 0x008fc600000e0603 */
[----:B-1----:R-:W3:Y:S01]  /*31f60*/  LDL.LU R49, [R1+0x6a4] ;  /* 0x0006a40001317983 */ /* 0x002ee20000300800 */
[----:B------:R-:W-:-:S05]  /*31f70*/  IADD3 R8, P1, R8, R240, RZ ;  /* 0x000000f008087210 */ /* 0x000fca0007f3e0ff */
[----:B------:R-:W-:Y:S01]  /*31f80*/  STL [R1+0xd98], R8 ;  /* 0x000d980801007387 */ /* 0x000fe20000100800 */
[----:B------:R-:W-:Y:S01]  /*31f90*/  IADD3.X R48, R48, R3, RZ, P1, !PT ;  /* 0x0000000330307210 */ /* 0x000fe20000ffe4ff */
[----:B--2---:R-:W-:Y:S01]  /*31fa0*/  IMAD.MOV.U32 R6, RZ, RZ, R11 ;  /* 0x000000ffff067224 */ /* 0x004fe200078e000b */
[----:B------:R-:W-:Y:S01]  /*31fb0*/  MOV R7, R51 ;  /* 0x0000003300077202 */ /* 0x000fe20000000f00 */
[----:B------:R1:W-:Y:S04]  /*31fc0*/  STL [R1+0xd8c], R51 ;  /* 0x000d8c3301007387 */ /* 0x0003e80000100800 */
[----:B------:R-:W2:Y:S04]  /*31fd0*/  LDL.LU R16, [R1+0x728] ;  /* 0x0007280001107983 */ /* 0x000ea80000300800 */
[----:B------:R4:W-:Y:S04]  /*31fe0*/  LDGSTS.E [R5+0x7300], desc[UR8][R6.64], P3 ;  /* 0x0730000006057fae */ /* 0x0009e80009921848 */
[----:B-1----:R-:W2:Y:S01]  /*31ff0*/  LDL.LU R51, [R1+0x71c] ;  /* 0x00071c0001337983 */ /* 0x002ea20000300800 */
[----:B------:R-:W-:-:S05]  /*32000*/  IADD3 R50, P0, R50, R240, RZ ;  /* 0x000000f032327210 */ /* 0x000fca0007f1e0ff */
[----:B------:R-:W-:Y:S01]  /*32010*/  STL [R1+0xe10], R50 ;  /* 0x000e103201007387 */ /* 0x000fe20000100800 */
[----:B----4-:R-:W-:Y:S01]  /*32020*/  IMAD.X R52, R52, 0x1, R3, P0 ;  /* 0x0000000134347824 */ /* 0x010fe200000e0603 */
[----:B------:R-:W-:Y:S01]  /*32030*/  MOV R6, R8 ;  /* 0x0000000800067202 */ /* 0x000fe20000000f00 */
[----:B------:R-:W-:Y:S01]  /*32040*/  IMAD.MOV.U32 R7, RZ, RZ, R48 ;  /* 0x000000ffff077224 */ /* 0x000fe200078e0030 */
[----:B------:R1:W-:Y:S04]  /*32050*/  STL [R1+0xd94], R48 ;  /* 0x000d943001007387 */ /* 0x0003e80000100800 */
[----:B------:R-:W4:Y:S04]  /*32060*/  LDL.LU R11, [R1+0x7a0] ;  /* 0x0007a000010b7983 */ /* 0x000f280000300800 */
[----:B------:R1:W-:Y:S04]  /*32070*/  LDGSTS.E [R5+0x7380], desc[UR8][R6.64], P2 ;  /* 0x0738000006057fae */ /* 0x0003e80009121848 */
[----:B-1----:R-:W4:Y:S01]  /*32080*/  LDL.LU R48, [R1+0x724] ;  /* 0x0007240001307983 */ /* 0x002f220000300800 */
[----:B------:R-:W-:Y:S01]  /*32090*/  IADD3 R4, P1, R4, R240, RZ ;  /* 0x000000f004047210 */ /* 0x000fe20007f3e0ff */
[----:B------:R-:W-:-:S04]  /*320a0*/  IMAD.MOV.U32 R6, RZ, RZ, R50 ;  /* 0x000000ffff067224 */ /* 0x000fc800078e0032 */
[----:B------:R-:W-:Y:S04]  /*320b0*/  STL [R1+0xe18], R4 ;  /* 0x000e180401007387 */ /* 0x000fe80000100800 */
[----:B------:R1:W-:Y:S01]  /*320c0*/  STL [R1+0xe0c], R52 ;  /* 0x000e0c3401007387 */ /* 0x0003e20000100800 */
[----:B------:R-:W-:-:S03]  /*320d0*/  IADD3.X R53, R53, R3, RZ, P1, !PT ;  /* 0x0000000335357210 */ /* 0x000fc60000ffe4ff */
[----:B------:R-:W4:Y:S01]  /*320e0*/  LDL.LU R8, [R1+0x7a8] ;  /* 0x0007a80001087983 */ /* 0x000f220000300800 */
[----:B------:R-:W-:-:S03]  /*320f0*/  MOV R7, R52 ;  /* 0x0000003400077202 */ /* 0x000fc60000000f00 */
[----:B------:R-:W4:Y:S01]  /*32100*/  LDL.LU R50, [R1+0x79c] ;  /* 0x00079c0001327983 */ /* 0x000f220000300800 */
[----:B------:R-:W-:-:S03]  /*32110*/  IADD3 R10, P0, R10, R240, RZ ;  /* 0x000000f00a0a7210 */ /* 0x000fc60007f1e0ff */
[----:B------:R1:W-:Y:S04]  /*32120*/  LDGSTS.E [R5+0x7b00], desc[UR8][R6.64], P3 ;  /* 0x07b0000006057fae */ /* 0x0003e80009921848 */
[----:B------:R-:W-:Y:S01]  /*32130*/  STL [R1+0x6a0], R10 ;  /* 0x0006a00a01007387 */ /* 0x000fe20000100800 */
[----:B------:R-:W-:-:S03]  /*32140*/  IMAD.X R19, R19, 0x1, R3, P0 ;  /* 0x0000000113137824 */ /* 0x000fc600000e0603 */
[----:B------:R1:W-:Y:S04]  /*32150*/  STL [R1+0xe14], R53 ;  /* 0x000e143501007387 */ /* 0x0003e80000100800 */
[----:B-1----:R-:W4:Y:S01]  /*32160*/  LDL.LU R52, [R1+0x820] ;  /* 0x0008200001347983 */ /* 0x002f220000300800 */
[----:B------:R-:W-:Y:S01]  /*32170*/  IMAD.MOV.U32 R7, RZ, RZ, R53 ;  /* 0x000000ffff077224 */ /* 0x000fe200078e0035 */
[----:B------:R-:W-:-:S05]  /*32180*/  IADD3 R15, P1, R15, R240, RZ ;  /* 0x000000f00f0f7210 */ /* 0x000fca0007f3e0ff */
[----:B------:R-:W-:Y:S04]  /*32190*/  STL [R1+0x6a8], R15 ;  /* 0x0006a80f01007387 */ /* 0x000fe80000100800 */
[----:B------:R1:W-:Y:S04]  /*321a0*/  STL [R1+0x69c], R19 ;  /* 0x00069c1301007387 */ /* 0x0003e80000100800 */
[----:B------:R-:W4:Y:S01]  /*321b0*/  LDL.LU R53, [R1+0x7a4] ;  /* 0x0007a40001357983 */ /* 0x000f220000300800 */
[----:B------:R-:W-:Y:S02]  /*321c0*/  MOV R6, R4 ;  /* 0x0000000400067202 */ /* 0x000fe40000000f00 */
[----:B------:R-:W-:-:S02]  /*321d0*/  IADD3 R9, P0, R9, R240, RZ ;  /* 0x000000f009097210 */ /* 0x000fc40007f1e0ff */
[----:B------:R-:W-:Y:S01]  /*321e0*/  IADD3 R4, R17, UR7, RZ ;  /* 0x0000000711047c10 */ /* 0x000fe2000fffe0ff */
[----:B------:R1:W-:Y:S04]  /*321f0*/  LDGSTS.E [R5+0x7b80], desc[UR8][R6.64], P2 ;  /* 0x07b8000006057fae */ /* 0x0003e80009121848 */
[----:B------:R-:W4:Y:S01]  /*32200*/  LDL.LU R17, [R1+0x828] ;  /* 0x0008280001117983 */ /* 0x000f220000300800 */
[----:B-1----:R-:W-:Y:S01]  /*32210*/  MOV R6, R10 ;  /* 0x0000000a00067202 */ /* 0x002fe20000000f00 */
[----:B------:R-:W-:Y:S02]  /*32220*/  IMAD.MOV.U32 R7, RZ, RZ, R19 ;  /* 0x000000ffff077224 */ /* 0x000fe400078e0013 */
[----:B------:R-:W4:Y:S04]  /*32230*/  LDL.LU R5, [R1+0x81c] ;  /* 0x00081c0001057983 */ /* 0x000f280000300800 */
[----:B------:R-:W-:Y:S04]  /*32240*/  STL [R1+0x720], R9 ;  /* 0x0007200901007387 */ /* 0x000fe80000100800 */
[----:B------:R1:W-:Y:S02]  /*32250*/  LDGSTS.E [R4+0x400], desc[UR8][R6.64], P3 ;  /* 0x0040000006047fae */ /* 0x0003e40009921848 */
[----:B-1----:R-:W-:-:S02]  /*32260*/  IMAD.MOV.U32 R6, RZ, RZ, R15 ;  /* 0x000000ffff067224 */ /* 0x002fc400078e000f */
        /* <DEDUP_REMOVED lines=13> */
[----:B------:R-:W-:Y:S01]  /*32340*/  IMAD.X R48, R48, 0x1, R3, P1 ;  /* 0x0000000130307824 */ /* 0x000fe200008e0603 */
[----:B-1----:R-:W-:Y:S01]  /*32350*/  MOV R6, R9 ;  /* 0x0000000900067202 */ /* 0x002fe20000000f00 */
[----:B------:R-:W-:-:S02]  /*32360*/  IMAD.MOV.U32 R7, RZ, RZ, R51 ;  /* 0x000000ffff077224 */ /* 0x000fc400078e0033 */
[----:B------:R-:W4:Y:S04]  /*32370*/  LDL.LU R51, [R1+0x8a4] ;  /* 0x0008a40001337983 */ /* 0x000f280000300800 */
[----:B------:R-:W-:Y:S04]  /*32380*/  STL [R1+0x7a0], R11 ;  /* 0x0007a00b01007387 */ /* 0x000fe80000100800 */
[----:B------:R1:W-:Y:S04]  /*32390*/  STL [R1+0x724], R48 ;  /* 0x0007243001007387 */ /* 0x0003e80000100800 */
[----:B------:R-:W4:Y:S01]  /*323a0*/  LDL.LU R9, [R1+0x920] ;  /* 0x0009200001097983 */ /* 0x000f220000300800 */
[----:B------:R-:W-:-:S03]  /*323b0*/  IADD3 R8, P1, R8, R240, RZ ;  /* 0x000000f008087210 */ /* 0x000fc60007f3e0ff */
[----:B------:R1:W-:Y:S01]  /*323c0*/  LDGSTS.E [R4+0xc00], desc[UR8][R6.64], P3 ;  /* 0x00c0000006047fae */ /* 0x0003e20009921848 */
[----:B------:R-:W-:Y:S02]  /*323d0*/  IADD3.X R50, R50, R3, RZ, P0, !PT ;  /* 0x0000000332327210 */ /* 0x000fe400007fe4ff */
[----:B-1----:R-:W-:Y:S02]  /*323e0*/  MOV R7, R48 ;  /* 0x0000003000077202 */ /* 0x002fe40000000f00 */
[----:B------:R-:W4:Y:S01]  /*323f0*/  LDL.LU R48, [R1+0x91c] ;  /* 0x00091c0001307983 */ /* 0x000f220000300800 */
[----:B------:R-:W-:-:S03]  /*32400*/  IMAD.MOV.U32 R6, RZ, RZ, R16 ;  /* 0x000000ffff067224 */ /* 0x000fc600078e0010 */
[----:B------:R-:W-:Y:S01]  /*32410*/  STL [R1+0x7a8], R8 ;  /* 0x0007a80801007387 */ /* 0x000fe20000100800 */
[----:B------:R-:W-:-:S03]  /*32420*/  IADD3 R52, P0, R52, R240, RZ ;  /* 0x000000f034347210 */ /* 0x000fc60007f1e0ff */
[----:B------:R1:W-:Y:S04]  /*32430*/  STL [R1+0x79c], R50 ;  /* 0x00079c3201007387 */ /* 0x0003e80000100800 */
[----:B------:R-:W4:Y:S04]  /*32440*/  LDL.LU R16, [R1+0x928] ;  /* 0x0009280001107983 */ /* 0x000f280000300800 */
[----:B------:R1:W-:Y:S01]  /*32450*/  LDGSTS.E [R4+0xc80], desc[UR8][R6.64], P2 ;  /* 0x00c8000006047fae */ /* 0x0003e20009121848 */
[----:B------:R-:W-:Y:S02]  /*32460*/  IMAD.X R53, R53, 0x1, R3, P1 ;  /* 0x0000000135357824 */ /* 0x000fe400008e0603 */
[----:B-1----:R-:W-:-:S02]  /*32470*/  IMAD.MOV.U32 R7, RZ, RZ, R50 ;  /* 0x000000ffff077224 */ /* 0x002fc400078e0032 */
[----:B------:R-:W4:Y:S01]  /*32480*/  LDL.LU R50, [R1+0x924] ;  /* 0x0009240001327983 */ /* 0x000f220000300800 */
[----:B------:R-:W-:-:S03]  /*32490*/  MOV R6, R11 ;  /* 0x0000000b00067202 */ /* 0x000fc60000000f00 */
[----:B------:R1:W-:Y:S04]  /*324a0*/  STL [R1+0x820], R52 ;  /* 0x0008203401007387 */ /* 0x0003e80000100800 */
[----:B------:R-:W-:Y:S04]  /*324b0*/  STL [R1+0x7a4], R53 ;  /* 0x0007a43501007387 */ /* 0x000fe80000100800 */
[----:B------:R-:W4:Y:S01]  /*324c0*/  LDL.LU R11, [R1+0x9a0] ;  /* 0x0009a000010b7983 */ /* 0x000f220000300800 */
[----:B------:R-:W-:-:S03]  /*324d0*/  IADD3 R17, P1, R17, R240, RZ ;  /* 0x000000f011117210 */ /* 0x000fc60007f3e0ff */
[----:B------:R1:W-:Y:S01]  /*324e0*/  LDGSTS.E [R4+0x1400], desc[UR8][R6.64], P3 ;  /* 0x0140000006047fae */ /* 0x0003e20009921848 */
[----:B------:R-:W-:Y:S01]  /*324f0*/  IADD3.X R5, R5, R3, RZ, P0, !PT ;  /* 0x0000000305057210 */ /* 0x000fe200007fe4ff */
[----:B-1----:R-:W-:Y:S01]  /*32500*/  IMAD.MOV.U32 R6, RZ, RZ, R8 ;  /* 0x000000ffff067224 */ /* 0x002fe200078e0008 */
[----:B------:R-:W-:Y:S01]  /*32510*/  MOV R7, R53 ;  /* 0x0000003500077202 */ /* 0x000fe20000000f00 */
[----:B------:R-:W4:Y:S04]  /*32520*/  LDL.LU R8, [R1+0x9a8] ;  /* 0x0009a80001087983 */ /* 0x000f280000300800 */
[----:B------:R-:W-:Y:S04]  /*32530*/  STL [R1+0x828], R17 ;  /* 0x0008281101007387 */ /* 0x000fe80000100800 */
[----:B------:R1:W-:Y:S04]  /*32540*/  LDGSTS.E [R4+0x1480], desc[UR8][R6.64], P2 ;  /* 0x0148000006047fae */ /* 0x0003e80009121848 */
[----:B------:R2:W-:Y:S01]  /*32550*/  STL [R1+0x81c], R5 ;  /* 0x00081c0501007387 */ /* 0x0005e20000100800 */
[----:B-1----:R-:W-:Y:S01]  /*32560*/  MOV R6, R52 ;  /* 0x0000003400067202 */ /* 0x002fe20000000f00 */
[----:B------:R-:W-:-:S02]  /*32570*/  IMAD.MOV.U32 R7, RZ, RZ, R5 ;  /* 0x000000ffff077224 */ /* 0x000fc400078e0005 */
[----:B------:R-:W4:Y:S04]  /*32580*/  LDL.LU R52, [R1+0x99c] ;  /* 0x00099c0001347983 */ /* 0x000f280000300800 */
[----:B------:R1:W-:Y:S02]  /*32590*/  LDGSTS.E [R4+0x1c00], desc[UR8][R6.64], P3 ;  /* 0x01c0000006047fae */ /* 0x0003e40009921848 */
[----:B-1----:R-:W-:Y:S02]  /*325a0*/  IMAD.MOV.U32 R6, RZ, RZ, R17 ;  /* 0x000000ffff067224 */ /* 0x002fe400078e0011 */
[----:B---3--:R-:W-:Y:S01]  /*325b0*/  IMAD.X R19, R19, 0x1, R3, P1 ;  /* 0x0000000113137824 */ /* 0x008fe200008e0603 */
[----:B------:R-:W-:-:S04]  /*325c0*/  IADD3 R10, P0, R10, R240, RZ ;  /* 0x000000f00a0a7210 */ /* 0x000fc80007f1e0ff */
[----:B------:R-:W-:Y:S01]  /*325d0*/  MOV R7, R19 ;  /* 0x0000001300077202 */ /* 0x000fe20000000f00 */
[----:B------:R-:W-:Y:S01]  /*325e0*/  STL [R1+0x8a0], R10 ;  /* 0x0008a00a01007387 */ /* 0x000fe20000100800 */
[----:B--2---:R-:W-:-:S03]  /*325f0*/  IADD3.X R49, R49, R3, RZ, P0, !PT ;  /* 0x0000000331317210 */ /* 0x004fc600007fe4ff */
[----:B------:R1:W-:Y:S04]  /*32600*/  STL [R1+0x824], R19 ;  /* 0x0008241301007387 */ /* 0x0003e80000100800 */
[----:B------:R-:W2:Y:S04]  /*32610*/  LDL.LU R5, [R1+0xa20] ;  /* 0x000a200001057983 */ /* 0x000ea80000300800 */
[----:B------:R3:W-:Y:S01]  /*32620*/  LDGSTS.E [R4+0x1c80], desc[UR8][R6.64], P2 ;  /* 0x01c8000006047fae */ /* 0x0007e20009121848 */
[----:B------:R-:W-:-:S03]  /*32630*/  IADD3 R15, P1, R15, R240, RZ ;  /* 0x000000f00f0f7210 */ /* 0x000fc60007f3e0ff */
[----:B-1----:R-:W2:Y:S04]  /*32640*/  LDL.LU R19, [R1+0x9a4] ;  /* 0x0009a40001137983 */ /* 0x002ea80000300800 */
[----:B------:R-:W-:Y:S04]  /*32650*/  STL [R1+0x8a8], R15 ;  /* 0x0008a80f01007387 */ /* 0x000fe80000100800 */
[----:B------:R1:W-:Y:S01]  /*32660*/  STL [R1+0x89c], R49 ;  /* 0x00089c3101007387 */ /* 0x0003e20000100800 */
[----:B---3--:R-:W-:-:S03]  /*32670*/  IMAD.MOV.U32 R7, RZ, RZ, R49 ;  /* 0x000000ffff077224 */ /* 0x008fc600078e0031 */
[----:B------:R-:W3:Y:S01]  /*32680*/  LDL.LU R17, [R1+0xa28] ;  /* 0x000a280001117983 */ /* 0x000ee20000300800 */
[----:B----4-:R-:W-:-:S03]  /*32690*/  IMAD.X R51, R51, 0x1, R3, P1 ;  /* 0x0000000133337824 */ /* 0x010fc600008e0603 */
[----:B-1----:R-:W4:Y:S01]  /*326a0*/  LDL.LU R49, [R1+0xa1c] ;  /* 0x000a1c0001317983 */ /* 0x002f220000300800 */
[----:B------:R-:W-:-:S05]  /*326b0*/  MOV R6, R10 ;  /* 0x0000000a00067202 */ /* 0x000fca0000000f00 */
[----:B------:R1:W-:Y:S01]  /*326c0*/  LDGSTS.E [R4+0x2400], desc[UR8][R6.64], P3 ;  /* 0x0240000006047fae */ /* 0x0003e20009921848 */
[----:B------:R-:W-:-:S05]  /*326d0*/  IADD3 R9, P0, R9, R240, RZ ;  /* 0x000000f009097210 */ /* 0x000fca0007f1e0ff */
[----:B------:R-:W-:Y:S04]  /*326e0*/  STL [R1+0x920], R9 ;  /* 0x0009200901007387 */ /* 0x000fe80000100800 */
[----:B------:R1:W-:Y:S04]  /*326f0*/  STL [R1+0x8a4], R51 ;  /* 0x0008a43301007387 */ /* 0x0003e80000100800 */
[----:B------:R-:W4:Y:S04]  /*32700*/  LDL.LU R10, [R1+0xaa0] ;  /* 0x000aa000010a7983 */ /* 0x000f280000300800 */
[----:B------:R-:W4:Y:S01]  /*32710*/  LDL.LU R53, [R1+0xa24] ;  /* 0x000a240001357983 */ /* 0x000f220000300800 */
[----:B------:R-:W-:Y:S01]  /*32720*/  IADD3.X R48, R48, R3, RZ, P0, !PT ;  /* 0x0000000330307210 */ /* 0x000fe200007fe4ff */
[----:B-1----:R-:W-:Y:S01]  /*32730*/  IMAD.MOV.U32 R6, RZ, RZ, R15 ;  /* 0x000000ffff067224 */ /* 0x002fe200078e000f */
[----:B------:R-:W-:-:S05]  /*32740*/  MOV R7, R51 ;  /* 0x0000003300077202 */ /* 0x000fca0000000f00 */
[----:B------:R1:W-:Y:S01]  /*32750*/  LDGSTS.E [R4+0x2480], desc[UR8][R6.64], P2 ;  /* 0x0248000006047fae */ /* 0x0003e20009121848 */
[----:B------:R-:W-:-:S05]  /*32760*/  IADD3 R16, P1, R16, R240, RZ ;  /* 0x000000f010107210 */ /* 0x000fca0007f3e0ff */
[----:B------:R-:W-:Y:S04]  /*32770*/  STL [R1+0x928], R16 ;  /* 0x0009281001007387 */ /* 0x000fe80000100800 */
[----:B------:R1:W-:Y:S04]  /*32780*/  STL [R1+0x91c], R48 ;  /* 0x00091c3001007387 */ /* 0x0003e80000100800 */
[----:B------:R-:W4:Y:S04]  /*32790*/  LDL.LU R15, [R1+0xaa8] ;  /* 0x000aa800010f7983 */ /* 0x000f280000300800 */
[----:B------:R-:W4:Y:S01]  /*327a0*/  LDL.LU R51, [R1+0xa9c] ;  /* 0x000a9c0001337983 */ /* 0x000f220000300800 */
[----:B------:R-:W-:Y:S01]  /*327b0*/  IMAD.X R50, R50, 0x1, R3, P1 ;  /* 0x0000000132327824 */ /* 0x000fe200008e0603 */
[----:B-1----:R-:W-:Y:S01]  /*327c0*/  MOV R6, R9 ;  /* 0x0000000900067202 */ /* 0x002fe20000000f00 */
[----:B------:R-:W-:-:S05]  /*327d0*/  IMAD.MOV.U32 R7, RZ, RZ, R48 ;  /* 0x000000ffff077224 */ /* 0x000fca00078e0030 */
[----:B------:R1:W-:Y:S01]  /*327e0*/  LDGSTS.E [R4+0x2c00], desc[UR8][R6.64], P3 ;  /* 0x02c0000006047fae */ /* 0x0003e20009921848 */
[----:B------:R-:W-:-:S05]  /*327f0*/  IADD3 R11, P0, R11, R240, RZ ;  /* 0x000000f00b0b7210 */ /* 0x000fca0007f1e0ff */
        /* <DEDUP_REMOVED lines=10> */
[----:B------:R-:W-:Y:S02]  /*328a0*/  IADD3.X R52, R52, R3, RZ, P0, !PT ;  /* 0x0000000334347210 */ /* 0x000fe400007fe4ff */
[----:B-1----:R-:W-:-:S03]  /*328b0*/  MOV R6, R11 ;  /* 0x0000000b00067202 */ /* 0x002fc60000000f00 */
[----:B------:R1:W-:Y:S01]  /*328c0*/  STL [R1+0x99c], R52 ;  /* 0x00099c3401007387 */ /* 0x0003e20000100800 */
[----:B------:R-:W-:-:S03]  /*328d0*/  IMAD.MOV.U32 R7, RZ, RZ, R52 ;  /* 0x000000ffff077224 */ /* 0x000fc600078e0034 */
[----:B------:R-:W4:Y:S04]  /*328e0*/  LDL.LU R16, [R1+0xb28] ;  /* 0x000b280001107983 */ /* 0x000f280000300800 */
[----:B------:R1:W-:Y:S04]  /*328f0*/  LDGSTS.E [R4+0x3400], desc[UR8][R6.64], P3 ;  /* 0x0340000006047fae */ /* 0x0003e80009921848 */
[----:B-1----:R-:W4:Y:S01]  /*32900*/  LDL.LU R52, [R1+0xb24] ;  /* 0x000b240001347983 */ /* 0x002f220000300800 */
[----:B------:R-:W-:Y:S01]  /*32910*/  IMAD.MOV.U32 R6, RZ, RZ, R8 ;  /* 0x000000ffff067224 */ /* 0x000fe200078e0008 */
[----:B--2---:R-:W-:Y:S01]  /*32920*/  IADD3 R5, P0, R5, R240, RZ ;  /* 0x000000f005057210 */ /* 0x004fe20007f1e0ff */
[----:B------:R-:W-:-:S04]  /*32930*/  IMAD.X R19, R19, 0x1, R3, P1 ;  /* 0x0000000113137824 */ /* 0x000fc800008e0603 */
[----:B------:R-:W-:Y:S04]  /*32940*/  STL [R1+0xa20], R5 ;  /* 0x000a200501007387 */ /* 0x000fe80000100800 */
[----:B------:R1:W-:Y:S01]  /*32950*/  STL [R1+0x9a4], R19 ;  /* 0x0009a41301007387 */ /* 0x0003e20000100800 */
[----:B------:R-:W-:-:S03]  /*32960*/  MOV R7, R19 ;  /* 0x0000001300077202 */ /* 0x000fc60000000f00 */
[----:B------:R-:W2:Y:S01]  /*32970*/  LDL.LU R11, [R1+0xba0] ;  /* 0x000ba000010b7983 */ /* 0x000ea20000300800 */
[----:B---3--:R-:W-:-:S03]  /*32980*/  IADD3 R17, P1, R17, R240, RZ ;  /* 0x000000f011117210 */ /* 0x008fc60007f3e0ff */
[----:B------:R3:W-:Y:S04]  /*32990*/  LDGSTS.E [R4+0x3480], desc[UR8][R6.64], P2 ;  /* 0x0348000006047fae */ /* 0x0007e80009121848 */
[----:B-1----:R-:W2:Y:S01]  /*329a0*/  LDL.LU R19, [R1+0xb9c] ;  /* 0x000b9c0001137983 */ /* 0x002ea20000300800 */
[----:B----4-:R-:W-:-:S03]  /*329b0*/  IADD3.X R49, R49, R3, RZ, P0, !PT ;  /* 0x0000000331317210 */ /* 0x010fc600007fe4ff */
[----:B------:R-:W-:Y:S04]  /*329c0*/  STL [R1+0xa28], R17 ;  /* 0x000a281101007387 */ /* 0x000fe80000100800 */
[----:B------:R1:W-:Y:S01]  /*329d0*/  STL [R1+0xa1c], R49 ;  /* 0x000a1c3101007387 */ /* 0x0003e20000100800 */
[----:B---3--:R-:W-:Y:S01]  /*329e0*/  MOV R6, R5 ;  /* 0x0000000500067202 */ /* 0x008fe20000000f00 */
[----:B------:R-:W-:Y:S02]  /*329f0*/  IMAD.MOV.U32 R7, RZ, RZ, R49 ;  /* 0x000000ffff077224 */ /* 0x000fe400078e0031 */
[----:B------:R-:W3:Y:S04]  /*32a00*/  LDL.LU R8, [R1+0xba8] ;  /* 0x000ba80001087983 */ /* 0x000ee80000300800 */
[----:B------:R4:W-:Y:S04]  /*32a10*/  LDGSTS.E [R4+0x3c00], desc[UR8][R6.64], P3 ;  /* 0x03c0000006047fae */ /* 0x0009e80009921848 */
[----:B-1----:R-:W3:Y:S01]  /*32a20*/  LDL.LU R49, [R1+0xba4] ;  /* 0x000ba40001317983 */ /* 0x002ee20000300800 */
[----:B------:R-:W-:Y:S01]  /*32a30*/  IADD3 R10, P0, R10, R240, RZ ;  /* 0x000000f00a0a7210 */ /* 0x000fe20007f1e0ff */
[----:B------:R-:W-:-:S04]  /*32a40*/  IMAD.X R53, R53, 0x1, R3, P1 ;  /* 0x0000000135357824 */ /* 0x000fc800008e0603 */
[----:B------:R-:W-:Y:S01]  /*32a50*/  STL [R1+0xaa0], R10 ;  /* 0x000aa00a01007387 */ /* 0x000fe20000100800 */
[----:B----4-:R-:W-:-:S03]  /*32a60*/  IMAD.MOV.U32 R6, RZ, RZ, R17 ;  /* 0x000000ffff067224 */ /* 0x010fc600078e0011 */
        /* <DEDUP_REMOVED lines=9> */
[----:B-1----:R-:W-:Y:S01]  /*32b00*/  IMAD.MOV.U32 R7, RZ, RZ, R51 ;  /* 0x000000ffff077224 */ /* 0x002fe200078e0033 */
[----:B------:R-:W-:-:S05]  /*32b10*/  MOV R6, R10 ;  /* 0x0000000a00067202 */ /* 0x000fca0000000f00 */
[----:B------:R1:W-:Y:S04]  /*32b20*/  LDGSTS.E [R4+0x4400], desc[UR8][R6.64], P3 ;  /* 0x0440000006047fae */ /* 0x0003e80009921848 */
[----:B------:R-:W4:Y:S01]  /*32b30*/  LDL.LU R51, [R1+0xc1c] ;  /* 0x000c1c0001337983 */ /* 0x000f220000300800 */
        /* <DEDUP_REMOVED lines=9> */
[----:B------:R1:W-:Y:S01]  /*32bd0*/  LDGSTS.E [R4+0x4480], desc[UR8][R6.64], P2 ;  /* 0x0448000006047fae */ /* 0x0003e20009121848 */
[----:B------:R-:W-:-:S05]  /*32be0*/  IADD3 R16, P1, R16, R240, RZ ;  /* 0x000000f010107210 */ /* 0x000fca0007f3e0ff */
[----:B------:R-:W-:Y:S01]  /*32bf0*/  STL [R1+0xb28], R16 ;  /* 0x000b281001007387 */ /* 0x000fe20000100800 */
[----:B-1----:R-:W-:Y:S01]  /*32c00*/  IMAD.MOV.U32 R7, RZ, RZ, R50 ;  /* 0x000000ffff077224 */ /* 0x002fe200078e0032 */
[----:B------:R-:W-:Y:S01]  /*32c10*/  MOV R6, R9 ;  /* 0x0000000900067202 */ /* 0x000fe20000000f00 */
[----:B------:R-:W-:Y:S01]  /*32c20*/  IMAD.X R52, R52, 0x1, R3, P1 ;  /* 0x0000000134347824 */ /* 0x000fe200008e0603 */
[----:B------:R1:W-:Y:S04]  /*32c30*/  STL [R1+0xb1c], R50 ;  /* 0x000b1c3201007387 */ /* 0x0003e80000100800 */
[----:B------:R-:W4:Y:S04]  /*32c40*/  LDL.LU R15, [R1+0xca8] ;  /* 0x000ca800010f7983 */ /* 0x000f280000300800 */
[----:B------:R1:W-:Y:S04]  /*32c50*/  LDGSTS.E [R4+0x4c00], desc[UR8][R6.64], P3 ;  /* 0x04c0000006047fae */ /* 0x0003e80009921848 */
[----:B-1----:R-:W4:Y:S01]  /*32c60*/  LDL.LU R50, [R1+0xc9c] ;  /* 0x000c9c0001327983 */ /* 0x002f220000300800 */
[----:B------:R-:W-:Y:S01]  /*32c70*/  IMAD.MOV.U32 R6, RZ, RZ, R16 ;  /* 0x000000ffff067224 */ /* 0x000fe200078e0010 */
[----:B------:R-:W-:-:S05]  /*32c80*/  MOV R7, R52 ;  /* 0x0000003400077202 */ /* 0x000fca0000000f00 */
[----:B------:R1:W-:Y:S01]  /*32c90*/  LDGSTS.E [R4+0x4c80], desc[UR8][R6.64], P2 ;  /* 0x04c8000006047fae */ /* 0x0003e20009121848 */
[----:B--2---:R-:W-:-:S05]  /*32ca0*/  IADD3 R11, P0, R11, R240, RZ ;  /* 0x000000f00b0b7210 */ /* 0x004fca0007f1e0ff */
[----:B------:R-:W-:Y:S01]  /*32cb0*/  STL [R1+0xba0], R11 ;  /* 0x000ba00b01007387 */ /* 0x000fe20000100800 */
[----:B------:R-:W-:-:S03]  /*32cc0*/  IADD3.X R19, R19, R3, RZ, P0, !PT ;  /* 0x0000000313137210 */ /* 0x000fc600007fe4ff */
[----:B------:R2:W-:Y:S04]  /*32cd0*/  STL [R1+0xb24], R52 ;  /* 0x000b243401007387 */ /* 0x0005e80000100800 */
[----:B------:R-:W4:Y:S04]  /*32ce0*/  LDL.LU R9, [R1+0xd20] ;  /* 0x000d200001097983 */ /* 0x000f280000300800 */
[----:B------:R-:W4:Y:S01]  /*32cf0*/  LDL.LU R53, [R1+0xca4] ;  /* 0x000ca40001357983 */ /* 0x000f220000300800 */
[----:B---3--:R-:W-:Y:S01]  /*32d00*/  IADD3 R8, P1, R8, R240, RZ ;  /* 0x000000f008087210 */ /* 0x008fe20007f3e0ff */
[----:B-1----:R-:W-:Y:S01]  /*32d10*/  IMAD.MOV.U32 R7, RZ, RZ, R19 ;  /* 0x000000ffff077224 */ /* 0x002fe200078e0013 */
[----:B------:R-:W-:-:S03]  /*32d20*/  MOV R6, R11 ;  /* 0x0000000b00067202 */ /* 0x000fc60000000f00 */
[----:B------:R-:W-:Y:S01]  /*32d30*/  STL [R1+0xba8], R8 ;  /* 0x000ba80801007387 */ /* 0x000fe20000100800 */
[----:B------:R-:W-:-:S03]  /*32d40*/  IMAD.X R49, R49, 0x1, R3, P1 ;  /* 0x0000000131317824 */ /* 0x000fc600008e0603 */
[----:B------:R1:W-:Y:S04]  /*32d50*/  STL [R1+0xb9c], R19 ;  /* 0x000b9c1301007387 */ /* 0x0003e80000100800 */
[----:B------:R-:W3:Y:S04]  /*32d60*/  LDL.LU R16, [R1+0xd28] ;  /* 0x000d280001107983 */ /* 0x000ee80000300800 */
[----:B--2---:R-:W2:Y:S04]  /*32d70*/  LDL.LU R52, [R1+0xd1c] ;  /* 0x000d1c0001347983 */ /* 0x004ea80000300800 */
[----:B------:R1:W-:Y:S01]  /*32d80*/  LDGSTS.E [R4+0x5400], desc[UR8][R6.64], P3 ;  /* 0x0540000006047fae */ /* 0x0003e20009921848 */
[----:B----4-:R-:W-:-:S02]  /*32d90*/  IADD3 R5, P0, R5, R240, RZ ;  /* 0x000000f005057210 */ /* 0x010fc40007f1e0ff */
[----:B------:R-:W-:-:S03]  /*32da0*/  IADD3 R17, P1, R17, R240, RZ ;  /* 0x000000f011117210 */ /* 0x000fc60007f3e0ff */
[----:B------:R-:W-:Y:S04]  /*32db0*/  STL [R1+0xc20], R5 ;  /* 0x000c200501007387 */ /* 0x000fe80000100800 */
[----:B------:R4:W-:Y:S01]  /*32dc0*/  STL [R1+0xba4], R49 ;  /* 0x000ba43101007387 */ /* 0x0009e20000100800 */
[----:B-1----:R-:W-:-:S03]  /*32dd0*/  MOV R7, R49 ;  /* 0x0000003100077202 */ /* 0x002fc60000000f00 */
[----:B------:R-:W2:Y:S01]  /*32de0*/  LDL.LU R19, [R1+0xd24] ;  /* 0x000d240001137983 */ /* 0x000ea20000300800 */
[----:B------:R-:W-:-:S03]  /*32df0*/  IMAD.MOV.U32 R6, RZ, RZ, R8 ;  /* 0x000000ffff067224 */ /* 0x000fc600078e0008 */
[----:B------:R-:W2:Y:S04]  /*32e00*/  LDL.LU R11, [R1+0xda0] ;  /* 0x000da000010b7983 */ /* 0x000ea80000300800 */
[----:B----4-:R-:W4:Y:S04]  /*32e10*/  LDL.LU R49, [R1+0xd9c] ;  /* 0x000d9c0001317983 */ /* 0x010f280000300800 */
[----:B------:R-:W-:Y:S04]  /*32e20*/  STL [R1+0xc28], R17 ;  /* 0x000c281101007387 */ /* 0x000fe80000100800 */
[----:B------:R1:W-:Y:S01]  /*32e30*/  LDGSTS.E [R4+0x5480], desc[UR8][R6.64], P2 ;  /* 0x0548000006047fae */ /* 0x0003e20009121848 */
[----:B------:R-:W-:-:S05]  /*32e40*/  IADD3.X R51, R51, R3, RZ, P0, !PT ;  /* 0x0000000333337210 */ /* 0x000fca00007fe4ff */
[----:B------:R1:W-:Y:S04]  /*32e50*/  STL [R1+0xc1c], R51 ;  /* 0x000c1c3301007387 */ /* 0x0003e80000100800 */
[----:B------:R-:W4:Y:S01]  /*32e60*/  LDL.LU R8, [R1+0xda8] ;  /* 0x000da80001087983 */ /* 0x000f220000300800 */
[----:B-1----:R-:W-:Y:S01]  /*32e70*/  IMAD.MOV.U32 R7, RZ, RZ, R51 ;  /* 0x000000ffff077224 */ /* 0x002fe200078e0033 */
[----:B------:R-:W-:Y:S02]  /*32e80*/  MOV R6, R5 ;  /* 0x0000000500067202 */ /* 0x000fe40000000f00 */
[----:B------:R-:W4:Y:S04]  /*32e90*/  LDL.LU R51, [R1+0xda4] ;  /* 0x000da40001337983 */ /* 0x000f280000300800 */
[----:B------:R1:W-:Y:S01]  /*32ea0*/  LDGSTS.E [R4+0x5c00], desc[UR8][R6.64], P3 ;  /* 0x05c0000006047fae */ /* 0x0003e20009921848 */
[----:B------:R-:W-:Y:S01]  /*32eb0*/  IADD3 R10, P0, R10, R240, RZ ;  /* 0x000000f00a0a7210 */ /* 0x000fe20007f1e0ff */
[----:B------:R-:W-:-:S04]  /*32ec0*/  IMAD.X R48, R48, 0x1, R3, P1 ;  /* 0x0000000130307824 */ /* 0x000fc800008e0603 */
[----:B------:R-:W-:Y:S04]  /*32ed0*/  STL [R1+0xca0], R10 ;  /* 0x000ca00a01007387 */ /* 0x000fe80000100800 */
[----:B------:R1:W-:Y:S04]  /*32ee0*/  STL [R1+0xc24], R48 ;  /* 0x000c243001007387 */ /* 0x0003e80000100800 */
[----:B------:R-:W4:Y:S01]  /*32ef0*/  LDL.LU R5, [R1+0xe20] ;  /* 0x000e200001057983 */ /* 0x000f220000300800 */
[----:B-1----:R-:W-:Y:S01]  /*32f00*/  IMAD.MOV.U32 R6, RZ, RZ, R17 ;  /* 0x000000ffff067224 */ /* 0x002fe200078e0011 */
[----:B------:R-:W-:-:S02]  /*32f10*/  MOV R7, R48 ;  /* 0x0000003000077202 */ /* 0x000fc40000000f00 */
[----:B------:R-:W4:Y:S04]  /*32f20*/  LDL.LU R17, [R1+0xe1c] ;  /* 0x000e1c0001117983 */ /* 0x000f280000300800 */
[----:B------:R1:W-:Y:S01]  /*32f30*/  LDGSTS.E [R4+0x5c80], desc[UR8][R6.64], P2 ;  /* 0x05c8000006047fae */ /* 0x0003e20009121848 */
[----:B------:R-:W-:Y:S02]  /*32f40*/  IADD3 R15, P1, R15, R240, RZ ;  /* 0x000000f00f0f7210 */ /* 0x000fe40007f3e0ff */
[----:B-1----:R-:W-:Y:S02]  /*32f50*/  MOV R6, R10 ;  /* 0x0000000a00067202 */ /* 0x002fe40000000f00 */
[----:B------:R-:W-:Y:S01]  /*32f60*/  IADD3.X R50, R50, R3, RZ, P0, !PT ;  /* 0x0000000332327210 */ /* 0x000fe200007fe4ff */
[----:B------:R-:W-:Y:S04]  /*32f70*/  STL [R1+0xca8], R15 ;  /* 0x000ca80f01007387 */ /* 0x000fe80000100800 */
[----:B------:R-:W-:Y:S01]  /*32f80*/  IMAD.MOV.U32 R7, RZ, RZ, R50 ;  /* 0x000000ffff077224 */ /* 0x000fe200078e0032 */
[----:B------:R1:W-:Y:S04]  /*32f90*/  STL [R1+0xc9c], R50 ;  /* 0x000c9c3201007387 */ /* 0x0003e80000100800 */
[----:B------:R-:W4:Y:S04]  /*32fa0*/  LDL.LU R48, [R1+0xe28] ;  /* 0x000e280001307983 */ /* 0x000f280000300800 */
[----:B------:R1:W-:Y:S04]  /*32fb0*/  LDGSTS.E [R4+0x6400], desc[UR8][R6.64], P3 ;  /* 0x0640000006047fae */ /* 0x0003e80009921848 */
[----:B-1----:R-:W4:Y:S01]  /*32fc0*/  LDL.LU R50, [R1+0xe24] ;  /* 0x000e240001327983 */ /* 0x002f220000300800 */
[----:B------:R-:W-:Y:S01]  /*32fd0*/  IMAD.MOV.U32 R6, RZ, RZ, R15 ;  /* 0x000000ffff067224 */ /* 0x000fe200078e000f */
[----:B------:R-:W-:Y:S01]  /*32fe0*/  IADD3 R9, P0, R9, R240, RZ ;  /* 0x000000f009097210 */ /* 0x000fe20007f1e0ff */
[----:B------:R-:W-:-:S04]  /*32ff0*/  IMAD.X R53, R53, 0x1, R3, P1 ;  /* 0x0000000135357824 */ /* 0x000fc800008e0603 */
[----:B------:R-:W-:Y:S01]  /*33000*/  STL [R1+0xd20], R9 ;  /* 0x000d200901007387 */ /* 0x000fe20000100800 */
[----:B------:R-:W-:-:S03]  /*33010*/  MOV R7, R53 ;  /* 0x0000003500077202 */ /* 0x000fc60000000f00 */
[----:B------:R1:W-:Y:S04]  /*33020*/  STL [R1+0xca4], R53 ;  /* 0x000ca43501007387 */ /* 0x0003e80000100800 */
[----:B------:R-:W4:Y:S04]  /*33030*/  LDL.LU R10, [R1+0x6b0] ;  /* 0x0006b000010a7983 */ /* 0x000f280000300800 */
[----:B------:R1:W-:Y:S01]  /*33040*/  LDGSTS.E [R4+0x6480], desc[UR8][R6.64], P2 ;  /* 0x0648000006047fae */ /* 0x0003e20009121848 */
[----:B---3--:R-:W-:-:S03]  /*33050*/  IADD3 R16, P1, R16, R240, RZ ;  /* 0x000000f010107210 */ /* 0x008fc60007f3e0ff */
[----:B------:R-:W3:Y:S01]  /*33060*/  LDL.LU R15, [R1+0x6b8] ;  /* 0x0006b800010f7983 */ /* 0x000ee20000300800 */
[----:B--2---:R-:W-:-:S03]  /*33070*/  IADD3.X R52, R52, R3, RZ, P0, !PT ;  /* 0x0000000334347210 */ /* 0x004fc600007fe4ff */
[----:B------:R-:W-:Y:S01]  /*33080*/  STL [R1+0xd28], R16 ;  /* 0x000d281001007387 */ /* 0x000fe20000100800 */
[----:B-1----:R-:W-:Y:S01]  /*33090*/  MOV R6, R9 ;  /* 0x0000000900067202 */ /* 0x002fe20000000f00 */
[----:B------:R-:W-:Y:S02]  /*330a0*/  IMAD.MOV.U32 R7, RZ, RZ, R52 ;  /* 0x000000ffff077224 */ /* 0x000fe400078e0034 */
[----:B------:R-:W-:Y:S04]  /*330b0*/  STL [R1+0xd1c], R52 ;  /* 0x000d1c3401007387 */ /* 0x000fe80000100800 */
[----:B------:R-:W2:Y:S04]  /*330c0*/  LDL.LU R53, [R1+0x6ac] ;  /* 0x0006ac0001357983 */ /* 0x000ea80000300800 */
[----:B------:R1:W-:Y:S01]  /*330d0*/  LDGSTS.E [R4+0x6c00], desc[UR8][R6.64], P3 ;  /* 0x06c0000006047fae */ /* 0x0003e20009921848 */
[----:B------:R-:W-:Y:S01]  /*330e0*/  IMAD.X R19, R19, 0x1, R3, P1 ;  /* 0x0000000113137824 */ /* 0x000fe200008e0603 */
[----:B------:R-:W-:Y:S01]  /*330f0*/  IADD3 R11, P0, R11, R240, RZ ;  /* 0x000000f00b0b7210 */ /* 0x000fe20007f1e0ff */
[----:B-1----:R-:W-:-:S03]  /*33100*/  IMAD.MOV.U32 R6, RZ, RZ, R16 ;  /* 0x000000ffff067224 */ /* 0x002fc600078e0010 */
[----:B----4-:R-:W-:Y:S01]  /*33110*/  IADD3.X R49, R49, R3, RZ, P0, !PT ;  /* 0x0000000331317210 */ /* 0x010fe200007fe4ff */
[----:B------:R-:W-:Y:S01]  /*33120*/  STL [R1+0xda0], R11 ;  /* 0x000da00b01007387 */ /* 0x000fe20000100800 */
[----:B------:R-:W-:-:S03]  /*33130*/  MOV R7, R19 ;  /* 0x0000001300077202 */ /* 0x000fc60000000f00 */
        /* <DEDUP_REMOVED lines=8> */
[----:B------:R-:W4:Y:S01]  /*331c0*/  LDL.LU R16, [R1+0x738] ;  /* 0x0007380001107983 */ /* 0x000f220000300800 */
[----:B------:R-:W-:-:S03]  /*331d0*/  IMAD.X R51, R51, 0x1, R3, P1 ;  /* 0x0000000133337824 */ /* 0x000fc600008e0603 */
        /* <DEDUP_REMOVED lines=12> */
[----:B------:R-:W-:Y:S02]  /*332a0*/  IADD3 R48, P1, R48, R240, RZ ;  /* 0x000000f030307210 */ /* 0x000fe40007f3e0ff */
[----:B-1----:R-:W-:Y:S01]  /*332b0*/  MOV R6, R5 ;  /* 0x0000000500067202 */ /* 0x002fe20000000f00 */
[----:B------:R-:W-:Y:S02]  /*332c0*/  IMAD.MOV.U32 R7, RZ, RZ, R17 ;  /* 0x000000ffff077224 */ /* 0x000fe400078e0011 */
[----:B------:R-:W-:Y:S01]  /*332d0*/  STL [R1+0xe28], R48 ;  /* 0x000e283001007387 */ /* 0x000fe20000100800 */
[----:B------:R-:W-:-:S03]  /*332e0*/  IMAD.X R50, R50, 0x1, R3, P1 ;  /* 0x0000000132327824 */ /* 0x000fc600008e0603 */
[----:B------:R1:W-:Y:S04]  /*332f0*/  STL [R1+0xe1c], R17 ;  /* 0x000e1c1101007387 */ /* 0x0003e80000100800 */
[----:B------:R-:W4:Y:S04]  /*33300*/  LDL.LU R8, [R1+0x7b8] ;  /* 0x0007b80001087983 */ /* 0x000f280000300800 */
[----:B------:R-:W4:Y:S04]  /*33310*/  LDL.LU R51, [R1+0x7ac] ;  /* 0x0007ac0001337983 */ /* 0x000f280000300800 */
[----:B------:R1:W-:Y:S01]  /*33320*/  LDGSTS.E [R4+0x7c00], desc[UR8][R6.64], P3 ;  /* 0x07c0000006047fae */ /* 0x0003e20009921848 */
[----:B------:R-:W-:Y:S01]  /*33330*/  LOP3.LUT R5, R18, 0x50, RZ, 0x3c, !PT ;  /* 0x0000005012057812 */ /* 0x000fe200078e3cff */
[----:B-1----:R-:W-:Y:S01]  /*33340*/  IMAD.MOV.U32 R6, RZ, RZ, R48 ;  /* 0x000000ffff067224 */ /* 0x002fe200078e0030 */
[----:B------:R-:W-:-:S03]  /*33350*/  MOV R7, R50 ;  /* 0x0000003200077202 */ /* 0x000fc60000000f00 */
[----:B------:R-:W-:Y:S02]  /*33360*/  VIADD R5, R5, UR7 ;  /* 0x0000000705057c36 */ /* 0x000fe40008000000 */
[----:B------:R1:W-:Y:S01]  /*33370*/  LDGSTS.E [R4+0x7c80], desc[UR8][R6.64], P2 ;  /* 0x07c8000006047fae */ /* 0x0003e20009121848 */
[----:B------:R-:W-:-:S05]  /*33380*/  IADD3 R10, P0, R10, R240, RZ ;  /* 0x000000f00a0a7210 */ /* 0x000fca0007f1e0ff */
[----:B------:R-:W-:Y:S01]  /*33390*/  STL [R1+0x6b0], R10 ;  /* 0x0006b00a01007387 */ /* 0x000fe20000100800 */
[----:B---3--:R-:W-:-:S03]  /*333a0*/  IADD3 R15, P1, R15, R240, RZ ;  /* 0x000000f00f0f7210 */ /* 0x008fc60007f3e0ff */
[----:B------:R3:W-:Y:S04]  /*333b0*/  STL [R1+0xe24], R50 ;  /* 0x000e243201007387 */ /* 0x0007e80000100800 */
[----:B------:R-:W4:Y:S04]  /*333c0*/  LDL.LU R17, [R1+0x830] ;  /* 0x0008300001117983 */ /* 0x000f280000300800 */
[----:B------:R-:W4:Y:S01]  /*333d0*/  LDL.LU R48, [R1+0x7b4] ;  /* 0x0007b40001307983 */ /* 0x000f220000300800 */
[----:B--2---:R-:W-:-:S03]  /*333e0*/  IADD3.X R53, R53, R3, RZ, P0, !PT ;  /* 0x0000000335357210 */ /* 0x004fc600007fe4ff */
[----:B------:R-:W-:Y:S01]  /*333f0*/  STL [R1+0x6b8], R15 ;  /* 0x0006b80f01007387 */ /* 0x000fe20000100800 */
[----:B-1----:R-:W-:-:S03]  /*33400*/  MOV R7, R53 ;  /* 0x0000003500077202 */ /* 0x002fc60000000f00 */
[----:B------:R1:W-:Y:S01]  /*33410*/  STL [R1+0x6ac], R53 ;  /* 0x0006ac3501007387 */ /* 0x0003e20000100800 */
[----:B------:R-:W-:-:S03]  /*33420*/  IMAD.MOV.U32 R6, RZ, RZ, R10 ;  /* 0x000000ffff067224 */ /* 0x000fc600078e000a */
[----:B---3--:R-:W2:Y:S04]  /*33430*/  LDL.LU R50, [R1+0x838] ;  /* 0x0008380001327983 */ /* 0x008ea80000300800 */
[----:B------:R3:W-:Y:S04]  /*33440*/  LDGSTS.E [R5+0x500], desc[UR8][R6.64], P3 ;  /* 0x0050000006057fae */ /* 0x0007e80009921848 */
[----:B-1----:R-:W2:Y:S01]  /*33450*/  LDL.LU R53, [R1+0x82c] ;  /* 0x00082c0001357983 */ /* 0x002ea20000300800 */
[----:B----4-:R-:W-:Y:S02]  /*33460*/  IADD3 R9, P0, R9, R240, RZ ;  /* 0x000000f009097210 */ /* 0x010fe40007f1e0ff */
[----:B------:R-:W-:-:S03]  /*33470*/  IADD3.X R19, R19, R3, RZ, P1, !PT ;  /* 0x0000000313137210 */ /* 0x000fc60000ffe4ff */
[----:B------:R-:W-:Y:S04]  /*33480*/  STL [R1+0x730], R9 ;  /* 0x0007300901007387 */ /* 0x000fe80000100800 */
[----:B------:R1:W-:Y:S01]  /*33490*/  STL [R1+0x6b4], R19 ;  /* 0x0006b41301007387 */ /* 0x0003e20000100800 */
[----:B---3--:R-:W-:-:S03]  /*334a0*/  IMAD.MOV.U32 R7, RZ, RZ, R19 ;  /* 0x000000ffff077224 */ /* 0x008fc600078e0013 */
[----:B------:R-:W3:Y:S01]  /*334b0*/  LDL.LU R10, [R1+0x8b0] ;  /* 0x0008b000010a7983 */ /* 0x000ee20000300800 */
[----:B------:R-:W-:-:S03]  /*334c0*/  MOV R6, R15 ;  /* 0x0000000f00067202 */ /* 0x000fc60000000f00 */
[----:B------:R-:W4:Y:S04]  /*334d0*/  LDL.LU R4, [R1+0x834] ;  /* 0x0008340001047983 */ /* 0x000f280000300800 */
[----:B------:R1:W-:Y:S01]  /*334e0*/  LDGSTS.E [R5+0x580], desc[UR8][R6.64], P2 ;  /* 0x0058000006057fae */ /* 0x0003e20009121848 */
[----:B------:R-:W-:Y:S01]  /*334f0*/  IADD3 R16, P1, R16, R240, RZ ;  /* 0x000000f010107210 */ /* 0x000fe20007f3e0ff */
[----:B------:R-:W-:-:S04]  /*33500*/  IMAD.X R49, R49, 0x1, R3, P0 ;  /* 0x0000000131317824 */ /* 0x000fc800000e0603 */
[----:B------:R-:W-:Y:S04]  /*33510*/  STL [R1+0x738], R16 ;  /* 0x0007381001007387 */ /* 0x000fe80000100800 */
[----:B------:R1:W-:Y:S04]  /*33520*/  STL [R1+0x72c], R49 ;  /* 0x00072c3101007387 */ /* 0x0003e80000100800 */
[----:B-1----:R-:W4:Y:S04]  /*33530*/  LDL.LU R19, [R1+0x8ac] ;  /* 0x0008ac0001137983 */ /* 0x002f280000300800 */
[----:B------:R-:W4:Y:S01]  /*33540*/  LDL.LU R15, [R1+0x8b8] ;  /* 0x0008b800010f7983 */ /* 0x000f220000300800 */
[----:B------:R-:W-:Y:S01]  /*33550*/  MOV R7, R49 ;  /* 0x0000003100077202 */ /* 0x000fe20000000f00 */
[----:B------:R-:W-:-:S02]  /*33560*/  IMAD.MOV.U32 R6, RZ, RZ, R9 ;  /* 0x000000ffff067224 */ /* 0x000fc400078e0009 */
[----:B------:R-:W4:Y:S04]  /*33570*/  LDL.LU R49, [R1+0x8b4] ;  /* 0x0008b40001317983 */ /* 0x000f280000300800 */
[----:B------:R1:W-:Y:S01]  /*33580*/  LDGSTS.E [R5+0xd00], desc[UR8][R6.64], P3 ;  /* 0x00d0000006057fae */ /* 0x0003e20009921848 */
[----:B------:R-:W-:Y:S02]  /*33590*/  IADD3 R11, P0, R11, R240, RZ ;  /* 0x000000f00b0b7210 */ /* 0x000fe40007f1e0ff */
[----:B------:R-:W-:-:S03]  /*335a0*/  IADD3.X R52, R52, R3, RZ, P1, !PT ;  /* 0x0000000334347210 */ /* 0x000fc60000ffe4ff */
[----:B------:R-:W-:Y:S04]  /*335b0*/  STL [R1+0x7b0], R11 ;  /* 0x0007b00b01007387 */ /* 0x000fe80000100800 */
[----:B------:R1:W-:Y:S04]  /*335c0*/  STL [R1+0x734], R52 ;  /* 0x0007343401007387 */ /* 0x0003e80000100800 */
[----:B------:R-:W4:Y:S01]  /*335d0*/  LDL.LU R9, [R1+0x930] ;  /* 0x0009300001097983 */ /* 0x000f220000300800 */
[----:B-1----:R-:W-:Y:S01]  /*335e0*/  MOV R6, R16 ;  /* 0x0000001000067202 */ /* 0x002fe20000000f00 */
[----:B------:R-:W-:-:S02]  /*335f0*/  IMAD.MOV.U32 R7, RZ, RZ, R52 ;  /* 0x000000ffff077224 */ /* 0x000fc400078e0034 */
        /* <DEDUP_REMOVED lines=9> */
[----:B------:R1:W-:Y:S04]  /*33690*/  LDGSTS.E [R5+0x1500], desc[UR8][R6.64], P3 ;  /* 0x0150000006057fae */ /* 0x0003e80009921848 */
[----:B-1----:R-:W4:Y:S01]  /*336a0*/  LDL.LU R51, [R1+0x934] ;  /* 0x0009340001337983 */ /* 0x002f220000300800 */
[----:B------:R-:W-:-:S02]  /*336b0*/  MOV R6, R8 ;  /* 0x0000000800067202 */ /* 0x000fc40000000f00 */
[----:B------:R-:W-:Y:S02]  /*336c0*/  IADD3 R17, P0, R17, R240, RZ ;  /* 0x000000f011117210 */ /* 0x000fe40007f1e0ff */
[----:B------:R-:W-:-:S03]  /*336d0*/  IADD3.X R48, R48, R3, RZ, P1, !PT ;  /* 0x0000000330307210 */ /* 0x000fc60000ffe4ff */
[----:B------:R-:W-:Y:S02]  /*336e0*/  STL [R1+0x830], R17 ;  /* 0x0008301101007387 */ /* 0x000fe40000100800 */
[----:B------:R-:W-:Y:S02]  /*336f0*/  IMAD.MOV.U32 R7, RZ, RZ, R48 ;  /* 0x000000ffff077224 */ /* 0x000fe400078e0030 */
[----:B------:R1:W-:Y:S04]  /*33700*/  STL [R1+0x7b4], R48 ;  /* 0x0007b43001007387 */ /* 0x0003e80000100800 */
[----:B------:R-:W4:Y:S01]  /*33710*/  LDL.LU R11, [R1+0x9b0] ;  /* 0x0009b000010b7983 */ /* 0x000f220000300800 */
[----:B--2---:R-:W-:-:S03]  /*33720*/  IADD3 R50, P1, R50, R240, RZ ;  /* 0x000000f032327210 */ /* 0x004fc60007f3e0ff */
[----:B------:R2:W-:Y:S04]  /*33730*/  LDGSTS.E [R5+0x1580], desc[UR8][R6.64], P2 ;  /* 0x0158000006057fae */ /* 0x0005e80009121848 */
[----:B-1----:R-:W4:Y:S01]  /*33740*/  LDL.LU R48, [R1+0x9ac] ;  /* 0x0009ac0001307983 */ /* 0x002f220000300800 */
[----:B------:R-:W-:-:S03]  /*33750*/  IMAD.X R53, R53, 0x1, R3, P0 ;  /* 0x0000000135357824 */ /* 0x000fc600000e0603 */
[----:B------:R1:W-:Y:S01]  /*33760*/  STL [R1+0x838], R50 ;  /* 0x0008383201007387 */ /* 0x0003e20000100800 */
[----:B--2---:R-:W-:Y:S01]  /*33770*/  IMAD.MOV.U32 R6, RZ, RZ, R17 ;  /* 0x000000ffff067224 */ /* 0x004fe200078e0011 */
[----:B------:R-:W-:Y:S02]  /*33780*/  MOV R7, R53 ;  /* 0x0000003500077202 */ /* 0x000fe40000000f00 */
[----:B------:R-:W-:Y:S04]  /*33790*/  STL [R1+0x82c], R53 ;  /* 0x00082c3501007387 */ /* 0x000fe80000100800 */
[----:B------:R-:W2:Y:S04]  /*337a0*/  LDL.LU R8, [R1+0x9b8] ;  /* 0x0009b80001087983 */ /* 0x000ea80000300800 */
[----:B------:R1:W-:Y:S04]  /*337b0*/  LDGSTS.E [R5+0x1d00], desc[UR8][R6.64], P3 ;  /* 0x01d0000006057fae */ /* 0x0003e80009921848 */
[----:B------:R-:W2:Y:S01]  /*337c0*/  LDL.LU R17, [R1+0xa30] ;  /* 0x000a300001117983 */ /* 0x000ea20000300800 */
[----:B---3--:R-:W-:-:S02]  /*337d0*/  IADD3 R10, P0, R10, R240, RZ ;  /* 0x000000f00a0a7210 */ /* 0x008fc40007f1e0ff */
[----:B----4-:R-:W-:-:S03]  /*337e0*/  IADD3.X R4, R4, R3, RZ, P1, !PT ;  /* 0x0000000304047210 */ /* 0x010fc60000ffe4ff */
[----:B------:R-:W-:Y:S01]  /*337f0*/  STL [R1+0x8b0], R10 ;  /* 0x0008b00a01007387 */ /* 0x000fe20000100800 */
[----:B-1----:R-:W-:Y:S01]  /*33800*/  MOV R6, R50 ;  /* 0x0000003200067202 */ /* 0x002fe20000000f00 */
[----:B------:R-:W-:Y:S02]  /*33810*/  IMAD.MOV.U32 R7, RZ, RZ, R4 ;  /* 0x000000ffff077224 */ /* 0x000fe400078e0004 */
[----:B------:R1:W-:Y:S04]  /*33820*/  STL [R1+0x834], R4 ;  /* 0x0008340401007387 */ /* 0x0003e80000100800 */
[----:B------:R-:W3:Y:S04]  /*33830*/  LDL.LU R50, [R1+0x9b4] ;  /* 0x0009b40001327983 */ /* 0x000ee80000300800 */
[----:B------:R4:W-:Y:S01]  /*33840*/  LDGSTS.E [R5+0x1d80], desc[UR8][R6.64], P2 ;  /* 0x01d8000006057fae */ /* 0x0009e20009121848 */
[----:B------:R-:W-:Y:S01]  /*33850*/  IMAD.X R19, R19, 0x1, R3, P0 ;  /* 0x0000000113137824 */ /* 0x000fe200000e0603 */
[----:B------:R-:W-:-:S04]  /*33860*/  IADD3 R15, P1, R15, R240, RZ ;  /* 0x000000f00f0f7210 */ /* 0x000fc80007f3e0ff */
[----:B----4-:R-:W-:Y:S01]  /*33870*/  MOV R7, R19 ;  /* 0x0000001300077202 */ /* 0x010fe20000000f00 */
[----:B------:R-:W-:Y:S04]  /*33880*/  STL [R1+0x8b8], R15 ;  /* 0x0008b80f01007387 */ /* 0x000fe80000100800 */
[----:B------:R4:W-:Y:S04]  /*33890*/  STL [R1+0x8ac], R19 ;  /* 0x0008ac1301007387 */ /* 0x0009e80000100800 */
[----:B-1----:R-:W3:Y:S01]  /*338a0*/  LDL.LU R4, [R1+0xa38] ;  /* 0x000a380001047983 */ /* 0x002ee20000300800 */
[----:B------:R-:W-:Y:S01]  /*338b0*/  IADD3.X R49, R49, R3, RZ, P1, !PT ;  /* 0x0000000331317210 */ /* 0x000fe20000ffe4ff */
[----:B------:R-:W-:-:S02]  /*338c0*/  IMAD.MOV.U32 R6, RZ, RZ, R10 ;  /* 0x000000ffff067224 */ /* 0x000fc400078e000a */
[----:B----4-:R-:W4:Y:S04]  /*338d0*/  LDL.LU R19, [R1+0xa2c] ;  /* 0x000a2c0001137983 */ /* 0x010f280000300800 */
[----:B------:R1:W-:Y:S01]  /*338e0*/  LDGSTS.E [R5+0x2500], desc[UR8][R6.64], P3 ;  /* 0x0250000006057fae */ /* 0x0003e20009921848 */
[----:B------:R-:W-:-:S05]  /*338f0*/  IADD3 R9, P0, R9, R240, RZ ;  /* 0x000000f009097210 */ /* 0x000fca0007f1e0ff */
[----:B------:R-:W-:Y:S01]  /*33900*/  STL [R1+0x930], R9 ;  /* 0x0009300901007387 */ /* 0x000fe20000100800 */
[----:B-1----:R-:W-:-:S03]  /*33910*/  IMAD.MOV.U32 R7, RZ, RZ, R49 ;  /* 0x000000ffff077224 */ /* 0x002fc600078e0031 */
[----:B------:R1:W-:Y:S04]  /*33920*/  STL [R1+0x8b4], R49 ;  /* 0x0008b43101007387 */ /* 0x0003e80000100800 */
[----:B------:R-:W4:Y:S04]  /*33930*/  LDL.LU R10, [R1+0xab0] ;  /* 0x000ab000010a7983 */ /* 0x000f280000300800 */
[----:B-1----:R-:W4:Y:S01]  /*33940*/  LDL.LU R49, [R1+0xa34] ;  /* 0x000a340001317983 */ /* 0x002f220000300800 */
[----:B------:R-:W-:Y:S01]  /*33950*/  IMAD.X R52, R52, 0x1, R3, P0 ;  /* 0x0000000134347824 */ /* 0x000fe200000e0603 */
[----:B------:R-:W-:-:S05]  /*33960*/  MOV R6, R15 ;  /* 0x0000000f00067202 */ /* 0x000fca0000000f00 */
[----:B------:R1:W-:Y:S01]  /*33970*/  LDGSTS.E [R5+0x2580], desc[UR8][R6.64], P2 ;  /* 0x0258000006057fae */ /* 0x0003e20009121848 */
[----:B------:R-:W-:Y:S01]  /*33980*/  IADD3 R16, P1, R16, R240, RZ ;  /* 0x000000f010107210 */ /* 0x000fe20007f3e0ff */
[----:B-1----:R-:W-:Y:S01]  /*33990*/  IMAD.MOV.U32 R6, RZ, RZ, R9 ;  /* 0x000000ffff067224 */ /* 0x002fe200078e0009 */
[----:B------:R-:W-:-:S03]  /*339a0*/  MOV R7, R52 ;  /* 0x0000003400077202 */ /* 0x000fc60000000f00 */
[----:B------:R-:W-:Y:S04]  /*339b0*/  STL [R1+0x938], R16 ;  /* 0x0009381001007387 */ /* 0x000fe80000100800 */
[----:B------:R-:W-:Y:S01]  /*339c0*/  STL [R1+0x92c], R52 ;  /* 0x00092c3401007387 */ /* 0x000fe20000100800 */
[----:B------:R-:W-:-:S03]  /*339d0*/  IADD3.X R51, R51, R3, RZ, P1, !PT ;  /* 0x0000000333337210 */ /* 0x000fc60000ffe4ff */
[----:B------:R-:W4:Y:S04]  /*339e0*/  LDL.LU R15, [R1+0xab8] ;  /* 0x000ab800010f7983 */ /* 0x000f280000300800 */
[----:B------:R-:W4:Y:S04]  /*339f0*/  LDL.LU R53, [R1+0xaac] ;  /* 0x000aac0001357983 */ /* 0x000f280000300800 */
[----:B------:R1:W-:Y:S02]  /*33a00*/  LDGSTS.E [R5+0x2d00], desc[UR8][R6.64], P3 ;  /* 0x02d0000006057fae */ /* 0x0003e40009921848 */
[----:B-1----:R-:W-:Y:S01]  /*33a10*/  MOV R6, R16 ;  /* 0x0000001000067202 */ /* 0x002fe20000000f00 */
[----:B------:R-:W-:-:S05]  /*33a20*/  IMAD.MOV.U32 R7, RZ, RZ, R51 ;  /* 0x000000ffff077224 */ /* 0x000fca00078e0033 */
[----:B------:R1:W-:Y:S01]  /*33a30*/  LDGSTS.E [R5+0x2d80], desc[UR8][R6.64], P2 ;  /* 0x02d8000006057fae */ /* 0x0003e20009121848 */
[----:B------:R-:W-:-:S05]  /*33a40*/  IADD3 R11, P0, R11, R240, RZ ;  /* 0x000000f00b0b7210 */ /* 0x000fca0007f1e0ff */
[----:B------:R-:W-:Y:S04]  /*33a50*/  STL [R1+0x9b0], R11 ;  /* 0x0009b00b01007387 */ /* 0x000fe80000100800 */
[----:B------:R1:W-:Y:S01]  /*33a60*/  STL [R1+0x934], R51 ;  /* 0x0009343301007387 */ /* 0x0003e20000100800 */
[----:B------:R-:W-:-:S03]  /*33a70*/  IMAD.X R48, R48, 0x1, R3, P0 ;  /* 0x0000000130307824 */ /* 0x000fc600000e0603 */
[----:B------:R-:W4:Y:S01]  /*33a80*/  LDL.LU R9, [R1+0xb30] ;  /* 0x000b300001097983 */ /* 0x000f220000300800 */
[----:B-1----:R-:W-:Y:S01]  /*33a90*/  IMAD.MOV.U32 R6, RZ, RZ, R11 ;  /* 0x000000ffff067224 */ /* 0x002fe200078e000b */
[----:B------:R-:W-:Y:S02]  /*33aa0*/  MOV R7, R48 ;  /* 0x0000003000077202 */ /* 0x000fe40000000f00 */
[----:B------:R-:W4:Y:S01]  /*33ab0*/  LDL.LU R51, [R1+0xab4] ;  /* 0x000ab40001337983 */ /* 0x000f220000300800 */
[----:B--2---:R-:W-:-:S03]  /*33ac0*/  IADD3 R8, P1, R8, R240, RZ ;  /* 0x000000f008087210 */ /* 0x004fc60007f3e0ff */
[----:B------:R1:W-:Y:S04]  /*33ad0*/  LDGSTS.E [R5+0x3500], desc[UR8][R6.64], P3 ;  /* 0x0350000006057fae */ /* 0x0003e80009921848 */
[----:B------:R-:W-:Y:S01]  /*33ae0*/  STL [R1+0x9b8], R8 ;  /* 0x0009b80801007387 */ /* 0x000fe20000100800 */
[----:B------:R-:W-:-:S03]  /*33af0*/  IADD3 R17, P0, R17, R240, RZ ;  /* 0x000000f011117210 */ /* 0x000fc60007f1e0ff */
[----:B------:R2:W-:Y:S04]  /*33b00*/  STL [R1+0x9ac], R48 ;  /* 0x0009ac3001007387 */ /* 0x0005e80000100800 */
[----:B------:R-:W4:Y:S04]  /*33b10*/  LDL.LU R52, [R1+0xb2c] ;  /* 0x000b2c0001347983 */ /* 0x000f280000300800 */
[----:B------:R-:W4:Y:S04]  /*33b20*/  LDL.LU R16, [R1+0xb38] ;  /* 0x000b380001107983 */ /* 0x000f280000300800 */
[----:B--2---:R-:W2:Y:S04]  /*33b30*/  LDL.LU R48, [R1+0xb34] ;  /* 0x000b340001307983 */ /* 0x004ea80000300800 */
[----:B------:R-:W-:Y:S01]  /*33b40*/  STL [R1+0xa30], R17 ;  /* 0x000a301101007387 */ /* 0x000fe20000100800 */
[----:B---3--:R-:W-:-:S05]  /*33b50*/  IADD3.X R50, R50, R3, RZ, P1, !PT ;  /* 0x0000000332327210 */ /* 0x008fca0000ffe4ff */
[----:B------:R3:W-:Y:S01]  /*33b60*/  STL [R1+0x9b4], R50 ;  /* 0x0009b43201007387 */ /* 0x0007e20000100800 */
[----:B-1----:R-:W-:-:S03]  /*33b70*/  IMAD.MOV.U32 R7, RZ, RZ, R50 ;  /* 0x000000ffff077224 */ /* 0x002fc600078e0032 */
[----:B------:R-:W2:Y:S01]  /*33b80*/  LDL.LU R11, [R1+0xbb0] ;  /* 0x000bb000010b7983 */ /* 0x000ea20000300800 */
[----:B------:R-:W-:-:S03]  /*33b90*/  MOV R6, R8 ;  /* 0x0000000800067202 */ /* 0x000fc60000000f00 */
[----:B---3--:R-:W3:Y:S04]  /*33ba0*/  LDL.LU R50, [R1+0xbac] ;  /* 0x000bac0001327983 */ /* 0x008ee80000300800 */
[----:B------:R1:W-:Y:S01]  /*33bb0*/  LDGSTS.E [R5+0x3580], desc[UR8][R6.64], P2 ;  /* 0x0358000006057fae */ /* 0x0003e20009121848 */
[----:B------:R-:W-:Y:S01]  /*33bc0*/  IADD3 R4, P1, R4, R240, RZ ;  /* 0x000000f004047210 */ /* 0x000fe20007f3e0ff */
[----:B----4-:R-:W-:-:S04]  /*33bd0*/  IMAD.X R19, R19, 0x1, R3, P0 ;  /* 0x0000000113137824 */ /* 0x010fc800000e0603 */
[----:B------:R-:W-:Y:S04]  /*33be0*/  STL [R1+0xa38], R4 ;  /* 0x000a380401007387 */ /* 0x000fe80000100800 */
[----:B------:R4:W-:Y:S04]  /*33bf0*/  STL [R1+0xa2c], R19 ;  /* 0x000a2c1301007387 */ /* 0x0009e80000100800 */
[----:B------:R-:W3:Y:S01]  /*33c00*/  LDL.LU R8, [R1+0xbb8] ;  /* 0x000bb80001087983 */ /* 0x000ee20000300800 */
[----:B-1----:R-:W-:Y:S01]  /*33c10*/  MOV R7, R19 ;  /* 0x0000001300077202 */ /* 0x002fe20000000f00 */
[----:B------:R-:W-:-:S02]  /*33c20*/  IMAD.MOV.U32 R6, RZ, RZ, R17 ;  /* 0x000000ffff067224 */ /* 0x000fc400078e0011 */
[----:B----4-:R-:W4:Y:S04]  /*33c30*/  LDL.LU R19, [R1+0xbb4] ;  /* 0x000bb40001137983 */ /* 0x010f280000300800 */
        /* <DEDUP_REMOVED lines=13> */
[----:B-1----:R-:W-:-:S03]  /*33d10*/  IMAD.MOV.U32 R6, RZ, RZ, R10 ;  /* 0x000000ffff067224 */ /* 0x002fc600078e000a */
[----:B------:R-:W-:Y:S01]  /*33d20*/  STL [R1+0xaac], R53 ;  /* 0x000aac3501007387 */ /* 0x000fe20000100800 */
[----:B------:R-:W-:-:S03]  /*33d30*/  MOV R7, R53 ;  /* 0x0000003500077202 */ /* 0x000fc60000000f00 */
[----:B------:R-:W4:Y:S04]  /*33d40*/  LDL.LU R4, [R1+0xc38] ;  /* 0x000c380001047983 */ /* 0x000f280000300800 */
[----:B------:R-:W4:Y:S04]  /*33d50*/  LDL.LU R10, [R1+0xcb0] ;  /* 0x000cb000010a7983 */ /* 0x000f280000300800 */
[----:B------:R1:W-:Y:S02]  /*33d60*/  LDGSTS.E [R5+0x4500], desc[UR8][R6.64], P3 ;  /* 0x0450000006057fae */ /* 0x0003e40009921848 */
[----:B-1----:R-:W-:-:S02]  /*33d70*/  MOV R6, R15 ;  /* 0x0000000f00067202 */ /* 0x002fc40000000f00 */
[----:B------:R-:W-:Y:S02]  /*33d80*/  IADD3 R9, P0, R9, R240, RZ ;  /* 0x000000f009097210 */ /* 0x000fe40007f1e0ff */
[----:B------:R-:W-:-:S03]  /*33d90*/  IADD3.X R51, R51, R3, RZ, P1, !PT ;  /* 0x0000000333337210 */ /* 0x000fc60000ffe4ff */
[----:B------:R-:W-:Y:S02]  /*33da0*/  STL [R1+0xb30], R9 ;  /* 0x000b300901007387 */ /* 0x000fe40000100800 */
[----:B------:R-:W-:Y:S02]  /*33db0*/  IMAD.MOV.U32 R7, RZ, RZ, R51 ;  /* 0x000000ffff077224 */ /* 0x000fe400078e0033 */
[----:B------:R1:W-:Y:S04]  /*33dc0*/  STL [R1+0xab4], R51 ;  /* 0x000ab43301007387 */ /* 0x0003e80000100800 */
[----:B------:R2:W-:Y:S04]  /*33dd0*/  LDGSTS.E [R5+0x4580], desc[UR8][R6.64], P2 ;  /* 0x0458000006057fae */ /* 0x0005e80009121848 */
[----:B-1----:R-:W4:Y:S01]  /*33de0*/  LDL.LU R51, [R1+0xc34] ;  /* 0x000c340001337983 */ /* 0x002f220000300800 */
[----:B------:R-:W-:Y:S01]  /*33df0*/  IMAD.X R52, R52, 0x1, R3, P0 ;  /* 0x0000000134347824 */ /* 0x000fe200000e0603 */
[----:B------:R-:W-:Y:S01]  /*33e00*/  IADD3 R16, P1, R16, R240, RZ ;  /* 0x000000f010107210 */ /* 0x000fe20007f3e0ff */
[----:B--2---:R-:W-:-:S03]  /*33e10*/  IMAD.MOV.U32 R6, RZ, RZ, R9 ;  /* 0x000000ffff067224 */ /* 0x004fc600078e0009 */
[----:B------:R-:W-:Y:S02]  /*33e20*/  MOV R7, R52 ;  /* 0x0000003400077202 */ /* 0x000fe40000000f00 */
[----:B------:R-:W-:Y:S01]  /*33e30*/  IADD3.X R48, R48, R3, RZ, P1, !PT ;  /* 0x0000000330307210 */ /* 0x000fe20000ffe4ff */
[----:B------:R-:W-:Y:S04]  /*33e40*/  STL [R1+0xb38], R16 ;  /* 0x000b381001007387 */ /* 0x000fe80000100800 */
[----:B------:R1:W-:Y:S04]  /*33e50*/  STL [R1+0xb2c], R52 ;  /* 0x000b2c3401007387 */ /* 0x0003e80000100800 */
[----:B------:R-:W2:Y:S04]  /*33e60*/  LDL.LU R15, [R1+0xcb8] ;  /* 0x000cb800010f7983 */ /* 0x000ea80000300800 */
[----:B------:R3:W-:Y:S01]  /*33e70*/  LDGSTS.E [R5+0x4d00], desc[UR8][R6.64], P3 ;  /* 0x04d0000006057fae */ /* 0x0007e20009921848 */
[----:B------:R-:W-:-:S03]  /*33e80*/  IADD3 R11, P0, R11, R240, RZ ;  /* 0x000000f00b0b7210 */ /* 0x000fc60007f1e0ff */
[----:B-1----:R-:W2:Y:S04]  /*33e90*/  LDL.LU R52, [R1+0xcac] ;  /* 0x000cac0001347983 */ /* 0x002ea80000300800 */
[----:B------:R-:W-:Y:S01]  /*33ea0*/  STL [R1+0xbb0], R11 ;  /* 0x000bb00b01007387 */ /* 0x000fe20000100800 */
[----:B---3--:R-:W-:Y:S02]  /*33eb0*/  IMAD.X R50, R50, 0x1, R3, P0 ;  /* 0x0000000132327824 */ /* 0x008fe400000e0603 */
[----:B------:R-:W-:Y:S01]  /*33ec0*/  IMAD.MOV.U32 R7, RZ, RZ, R48 ;  /* 0x000000ffff077224 */ /* 0x000fe200078e0030 */
[----:B------:R1:W-:Y:S01]  /*33ed0*/  STL [R1+0xb34], R48 ;  /* 0x000b343001007387 */ /* 0x0003e20000100800 */
[----:B------:R-:W-:-:S03]  /*33ee0*/  MOV R6, R16 ;  /* 0x0000001000067202 */ /* 0x000fc60000000f00 */
[----:B------:R-:W3:Y:S04]  /*33ef0*/  LDL.LU R9, [R1+0xd30] ;  /* 0x000d300001097983 */ /* 0x000ee80000300800 */
[----:B------:R4:W-:Y:S04]  /*33f00*/  LDGSTS.E [R5+0x4d80], desc[UR8][R6.64], P2 ;  /* 0x04d8000006057fae */ /* 0x0009e80009121848 */
[----:B-1----:R-:W3:Y:S01]  /*33f10*/  LDL.LU R48, [R1+0xcb4] ;  /* 0x000cb40001307983 */ /* 0x002ee20000300800 */
[----:B------:R-:W-:-:S05]  /*33f20*/  IADD3 R8, P1, R8, R240, RZ ;  /* 0x000000f008087210 */ /* 0x000fca0007f3e0ff */
[----:B------:R-:W-:Y:S04]  /*33f30*/  STL [R1+0xbb8], R8 ;  /* 0x000bb80801007387 */ /* 0x000fe80000100800 */
[----:B------:R-:W-:Y:S04]  /*33f40*/  STL [R1+0xbac], R50 ;  /* 0x000bac3201007387 */ /* 0x000fe80000100800 */
[----:B------:R-:W3:Y:S01]  /*33f50*/  LDL.LU R16, [R1+0xd38] ;  /* 0x000d380001107983 */ /* 0x000ee20000300800 */
[----:B----4-:R-:W-:-:S03]  /*33f60*/  IADD3.X R19, R19, R3, RZ, P1, !PT ;  /* 0x0000000313137210 */ /* 0x010fc60000ffe4ff */
[----:B------:R-:W4:Y:S01]  /*33f70*/  LDL.LU R53, [R1+0xd2c] ;  /* 0x000d2c0001357983 */ /* 0x000f220000300800 */
[----:B------:R-:W-:Y:S01]  /*33f80*/  IMAD.MOV.U32 R6, RZ, RZ, R11 ;  /* 0x000000ffff067224 */ /* 0x000fe200078e000b */
[----:B------:R-:W-:-:S05]  /*33f90*/  MOV R7, R50 ;  /* 0x0000003200077202 */ /* 0x000fca0000000f00 */
        /* <DEDUP_REMOVED lines=10> */
[----:B------:R-:W-:-:S05]  /*34040*/  IADD3 R4, P1, R4, R240, RZ ;  /* 0x000000f004047210 */ /* 0x000fca0007f3e0ff */
[----:B------:R-:W-:Y:S01]  /*34050*/  STL [R1+0xc38], R4 ;  /* 0x000c380401007387 */ /* 0x000fe20000100800 */
[----:B-1----:R-:W-:Y:S01]  /*34060*/  IMAD.MOV.U32 R6, RZ, RZ, R17 ;  /* 0x000000ffff067224 */ /* 0x002fe200078e0011 */
[----:B------:R-:W-:Y:S02]  /*34070*/  MOV R7, R49 ;  /* 0x0000003100077202 */ /* 0x000fe40000000f00 */
[----:B------:R1:W-:Y:S01]  /*34080*/  STL [R1+0xc2c], R49 ;  /* 0x000c2c3101007387 */ /* 0x0003e20000100800 */
[----:B------:R-:W-:-:S03]  /*34090*/  IADD3 R10, P0, R10, R240, RZ ;  /* 0x000000f00a0a7210 */ /* 0x000fc60007f1e0ff */
[----:B------:R-:W4:Y:S04]  /*340a0*/  LDL.LU R50, [R1+0xdac] ;  /* 0x000dac0001327983 */ /* 0x000f280000300800 */
[----:B------:R-:W4:Y:S04]  /*340b0*/  LDL.LU R8, [R1+0xdb8] ;  /* 0x000db80001087983 */ /* 0x000f280000300800 */
[----:B-1----:R-:W4:Y:S04]  /*340c0*/  LDL.LU R49, [R1+0xdb4] ;  /* 0x000db40001317983 */ /* 0x002f280000300800 */
[----:B------:R1:W-:Y:S04]  /*340d0*/  LDGSTS.E [R5+0x5d00], desc[UR8][R6.64], P3 ;  /* 0x05d0000006057fae */ /* 0x0003e80009921848 */
[----:B------:R-:W-:Y:S01]  /*340e0*/  STL [R1+0xcb0], R10 ;  /* 0x000cb00a01007387 */ /* 0x000fe20000100800 */
[----:B-1----:R-:W-:-:S02]  /*340f0*/  MOV R6, R4 ;  /* 0x0000000400067202 */ /* 0x002fc40000000f00 */
[----:B------:R-:W-:-:S05]  /*34100*/  IADD3.X R51, R51, R3, RZ, P1, !PT ;  /* 0x0000000333337210 */ /* 0x000fca0000ffe4ff */
[----:B------:R-:W-:Y:S01]  /*34110*/  IMAD.MOV.U32 R7, RZ, RZ, R51 ;  /* 0x000000ffff077224 */ /* 0x000fe200078e0033 */
[----:B------:R1:W-:Y:S04]  /*34120*/  STL [R1+0xc34], R51 ;  /* 0x000c343301007387 */ /* 0x0003e80000100800 */
[----:B------:R-:W4:Y:S04]  /*34130*/  LDL.LU R17, [R1+0xe30] ;  /* 0x000e300001117983 */ /* 0x000f280000300800 */
[----:B------:R1:W-:Y:S01]  /*34140*/  LDGSTS.E [R5+0x5d80], desc[UR8][R6.64], P2 ;  /* 0x05d8000006057fae */ /* 0x0003e20009121848 */
[----:B--2---:R-:W-:-:S03]  /*34150*/  IADD3 R15, P1, R15, R240, RZ ;  /* 0x000000f00f0f7210 */ /* 0x004fc60007f3e0ff */
[----:B-1----:R-:W2:Y:S01]  /*34160*/  LDL.LU R51, [R1+0xe2c] ;  /* 0x000e2c0001337983 */ /* 0x002ea20000300800 */
[----:B------:R-:W-:-:S03]  /*34170*/  IMAD.X R52, R52, 0x1, R3, P0 ;  /* 0x0000000134347824 */ /* 0x000fc600000e0603 */
[----:B------:R-:W-:Y:S01]  /*34180*/  STL [R1+0xcb8], R15 ;  /* 0x000cb80f01007387 */ /* 0x000fe20000100800 */
[----:B------:R-:W-:Y:S01]  /*34190*/  IMAD.MOV.U32 R6, RZ, RZ, R10 ;  /* 0x000000ffff067224 */ /* 0x000fe200078e000a */
[----:B------:R-:W-:Y:S02]  /*341a0*/  MOV R7, R52 ;  /* 0x0000003400077202 */ /* 0x000fe40000000f00 */
[----:B------:R1:W-:Y:S04]  /*341b0*/  STL [R1+0xcac], R52 ;  /* 0x000cac3401007387 */ /* 0x0003e80000100800 */
[----:B------:R-:W2:Y:S01]  /*341c0*/  LDL.LU R4, [R1+0xe38] ;  /* 0x000e380001047983 */ /* 0x000ea20000300800 */
[----:B---3--:R-:W-:-:S03]  /*341d0*/  IADD3 R9, P0, R9, R240, RZ ;  /* 0x000000f009097210 */ /* 0x008fc60007f1e0ff */
[----:B------:R3:W-:Y:S04]  /*341e0*/  LDGSTS.E [R5+0x6500], desc[UR8][R6.64], P3 ;  /* 0x0650000006057fae */ /* 0x0007e80009921848 */
[----:B-1----:R-:W2:Y:S01]  /*341f0*/  LDL.LU R52, [R1+0xe34] ;  /* 0x000e340001347983 */ /* 0x002ea20000300800 */
[----:B------:R-:W-:-:S03]  /*34200*/  IADD3.X R48, R48, R3, RZ, P1, !PT ;  /* 0x0000000330307210 */ /* 0x000fc60000ffe4ff */
[----:B------:R-:W-:Y:S04]  /*34210*/  STL [R1+0xd30], R9 ;  /* 0x000d300901007387 */ /* 0x000fe80000100800 */
[----:B------:R1:W-:Y:S01]  /*34220*/  STL [R1+0xcb4], R48 ;  /* 0x000cb43001007387 */ /* 0x0003e20000100800 */
[----:B---3--:R-:W-:Y:S01]  /*34230*/  IMAD.MOV.U32 R7, RZ, RZ, R48 ;  /* 0x000000ffff077224 */ /* 0x008fe200078e0030 */
[----:B------:R-:W-:Y:S02]  /*34240*/  MOV R6, R15 ;  /* 0x0000000f00067202 */ /* 0x000fe40000000f00 */
[----:B------:R-:W3:Y:S04]  /*34250*/  LDL.LU R10, [R1+0x6c0] ;  /* 0x0006c000010a7983 */ /* 0x000ee80000300800 */
[----:B------:R4:W-:Y:S04]  /*34260*/  LDGSTS.E [R5+0x6580], desc[UR8][R6.64], P2 ;  /* 0x0658000006057fae */ /* 0x0009e80009121848 */
[----:B-1----:R-:W3:Y:S01]  /*34270*/  LDL.LU R48, [R1+0x6bc] ;  /* 0x0006bc0001307983 */ /* 0x002ee20000300800 */
[----:B------:R-:W-:Y:S01]  /*34280*/  IADD3 R16, P1, R16, R240, RZ ;  /* 0x000000f010107210 */ /* 0x000fe20007f3e0ff */
[----:B----4-:R-:W-:-:S04]  /*34290*/  IMAD.X R53, R53, 0x1, R3, P0 ;  /* 0x0000000135357824 */ /* 0x010fc800000e0603 */
[----:B------:R-:W-:Y:S04]  /*342a0*/  STL [R1+0xd38], R16 ;  /* 0x000d381001007387 */ /* 0x000fe80000100800 */
[----:B------:R-:W-:Y:S01]  /*342b0*/  STL [R1+0xd2c], R53 ;  /* 0x000d2c3501007387 */ /* 0x000fe20000100800 */
[----:B------:R-:W-:-:S03]  /*342c0*/  IMAD.MOV.U32 R6, RZ, RZ, R9 ;  /* 0x000000ffff067224 */ /* 0x000fc600078e0009 */
[----:B------:R-:W4:Y:S01]  /*342d0*/  LDL.LU R15, [R1+0x6c8] ;  /* 0x0006c800010f7983 */ /* 0x000f220000300800 */
[----:B------:R-:W-:-:S03]  /*342e0*/  MOV R7, R53 ;  /* 0x0000003500077202 */ /* 0x000fc60000000f00 */
        /* <DEDUP_REMOVED lines=9> */
[----:B------:R1:W-:Y:S01]  /*34380*/  LDGSTS.E [R5+0x6d80], desc[UR8][R6.64], P2 ;  /* 0x06d8000006057fae */ /* 0x0003e20009121848 */
        /* <DEDUP_REMOVED lines=8> */
[----:B------:R1:W-:Y:S04]  /*34410*/  LDGSTS.E [R5+0x7500], desc[UR8][R6.64], P3 ;  /* 0x0750000006057fae */ /* 0x0003e80009921848 */
[----:B-1----:R-:W4:Y:S01]  /*34420*/  LDL.LU R50, [R1+0x73c] ;  /* 0x00073c0001327983 */ /* 0x002f220000300800 */
[----:B------:R-:W-:Y:S01]  /*34430*/  MOV R6, R8 ;  /* 0x0000000800067202 */ /* 0x000fe20000000f00 */
[----:B------:R-:W-:-:S05]  /*34440*/  IMAD.MOV.U32 R7, RZ, RZ, R49 ;  /* 0x000000ffff077224 */ /* 0x000fca00078e0031 */
[----:B------:R1:W-:Y:S01]  /*34450*/  LDGSTS.E [R5+0x7580], desc[UR8][R6.64], P2 ;  /* 0x0758000006057fae */ /* 0x0003e20009121848 */
[----:B------:R-:W-:-:S05]  /*34460*/  IADD3 R17, P0, R17, R240, RZ ;  /* 0x000000f011117210 */ /* 0x000fca0007f1e0ff */
[----:B------:R-:W-:Y:S04]  /*34470*/  STL [R1+0xe30], R17 ;  /* 0x000e301101007387 */ /* 0x000fe80000100800 */
[----:B------:R1:W-:Y:S01]  /*34480*/  STL [R1+0xdb4], R49 ;  /* 0x000db43101007387 */ /* 0x0003e20000100800 */
[----:B--2---:R-:W-:-:S03]  /*34490*/  IMAD.X R51, R51, 0x1, R3, P0 ;  /* 0x0000000133337824 */ /* 0x004fc600000e0603 */
[----:B------:R-:W2:Y:S01]  /*344a0*/  LDL.LU R11, [R1+0x7c0] ;  /* 0x0007c000010b7983 */ /* 0x000ea20000300800 */
[----:B-1----:R-:W-:-:S03]  /*344b0*/  IMAD.MOV.U32 R6, RZ, RZ, R17 ;  /* 0x000000ffff067224 */ /* 0x002fc600078e0011 */
[----:B------:R-:W2:Y:S01]  /*344c0*/  LDL.LU R49, [R1+0x744] ;  /* 0x0007440001317983 */ /* 0x000ea20000300800 */
[----:B------:R-:W-:Y:S02]  /*344d0*/  IADD3 R4, P1, R4, R240, RZ ;  /* 0x000000f004047210 */ /* 0x000fe40007f3e0ff */
[----:B------:R-:W-:-:S03]  /*344e0*/  MOV R7, R51 ;  /* 0x0000003300077202 */ /* 0x000fc60000000f00 */
[----:B------:R-:W-:Y:S01]  /*344f0*/  STL [R1+0xe38], R4 ;  /* 0x000e380401007387 */ /* 0x000fe20000100800 */
[----:B------:R-:W-:-:S03]  /*34500*/  IADD3.X R52, R52, R3, RZ, P1, !PT ;  /* 0x0000000334347210 */ /* 0x000fc60000ffe4ff */
[----:B------:R1:W-:Y:S04]  /*34510*/  STL [R1+0xe2c], R51 ;  /* 0x000e2c3301007387 */ /* 0x0003e80000100800 */
[----:B------:R-:W2:Y:S04]  /*34520*/  LDL.LU R8, [R1+0x7c8] ;  /* 0x0007c80001087983 */ /* 0x000ea80000300800 */
[----:B------:R-:W2:Y:S01]  /*34530*/  LDL.LU R17, [R1+0x7bc] ;  /* 0x0007bc0001117983 */ /* 0x000ea20000300800 */
[----:B---3--:R-:W-:-:S03]  /*34540*/  IADD3 R10, P0, R10, R240, RZ ;  /* 0x000000f00a0a7210 */ /* 0x008fc60007f1e0ff */
[----:B------:R3:W-:Y:S04]  /*34550*/  LDGSTS.E [R5+0x7d00], desc[UR8][R6.64], P3 ;  /* 0x07d0000006057fae */ /* 0x0007e80009921848 */
[----:B------:R-:W-:Y:S01]  /*34560*/  STL [R1+0x6c0], R10 ;  /* 0x0006c00a01007387 */ /* 0x000fe20000100800 */
[----:B------:R-:W-:-:S03]  /*34570*/  IMAD.X R48, R48, 0x1, R3, P0 ;  /* 0x0000000130307824 */ /* 0x000fc600000e0603 */
[----:B------:R4:W-:Y:S04]  /*34580*/  STL [R1+0xe34], R52 ;  /* 0x000e343401007387 */ /* 0x0009e80000100800 */
[----:B-1----:R-:W2:Y:S01]  /*34590*/  LDL.LU R51, [R1+0x840] ;  /* 0x0008400001337983 */ /* 0x002ea20000300800 */
[----:B---3--:R-:W-:Y:S01]  /*345a0*/  IMAD.MOV.U32 R7, RZ, RZ, R52 ;  /* 0x000000ffff077224 */ /* 0x008fe200078e0034 */
[----:B------:R-:W-:Y:S02]  /*345b0*/  MOV R6, R4 ;  /* 0x0000000400067202 */ /* 0x000fe40000000f00 */
[----:B------:R-:W-:-:S03]  /*345c0*/  IADD3 R4, R14, UR7, RZ ;  /* 0x000000070e047c10 */ /* 0x000fc6000fffe0ff */
[----:B------:R1:W-:Y:S01]  /*345d0*/  LDGSTS.E [R5+0x7d80], desc[UR8][R6.64], P2 ;  /* 0x07d8000006057fae */ /* 0x0003e20009121848 */
[----:B----4-:R-:W-:-:S05]  /*345e0*/  IADD3 R15, P1, R15, R240, RZ ;  /* 0x000000f00f0f7210 */ /* 0x010fca0007f3e0ff */
[----:B------:R-:W-:Y:S01]  /*345f0*/  STL [R1+0x6c8], R15 ;  /* 0x0006c80f01007387 */ /* 0x000fe20000100800 */
[----:B------:R-:W-:-:S03]  /*34600*/  IADD3 R9, P0, R9, R240, RZ ;  /* 0x000000f009097210 */ /* 0x000fc60007f1e0ff */
[----:B------:R3:W-:Y:S04]  /*34610*/  STL [R1+0x6bc], R48 ;  /* 0x0006bc3001007387 */ /* 0x0007e80000100800 */
[----:B------:R-:W4:Y:S01]  /*34620*/  LDL.LU R52, [R1+0x7c4] ;  /* 0x0007c40001347983 */ /* 0x000f220000300800 */
[----:B-1----:R-:W-:-:S03]  /*34630*/  IMAD.MOV.U32 R7, RZ, RZ, R48 ;  /* 0x000000ffff077224 */ /* 0x002fc600078e0030 */
[----:B------:R-:W4:Y:S01]  /*34640*/  LDL.LU R14, [R1+0x848] ;  /* 0x00084800010e7983 */ /* 0x000f220000300800 */
[----:B------:R-:W-:-:S03]  /*34650*/  MOV R6, R10 ;  /* 0x0000000a00067202 */ /* 0x000fc60000000f00 */
[----:B------:R-:W4:Y:S04]  /*34660*/  LDL.LU R5, [R1+0x83c] ;  /* 0x00083c0001057983 */ /* 0x000f280000300800 */
[----:B------:R-:W-:Y:S04]  /*34670*/  STL [R1+0x740], R9 ;  /* 0x0007400901007387 */ /* 0x000fe80000100800 */
[----:B------:R1:W-:Y:S01]  /*34680*/  LDGSTS.E [R4+0x600], desc[UR8][R6.64], P3 ;  /* 0x0060000006047fae */ /* 0x0003e20009921848 */
[----:B------:R-:W-:-:S05]  /*34690*/  IMAD.X R19, R19, 0x1, R3, P1 ;  /* 0x0000000113137824 */ /* 0x000fca00008e0603 */
[----:B------:R1:W-:Y:S04]  /*346a0*/  STL [R1+0x6c4], R19 ;  /* 0x0006c41301007387 */ /* 0x0003e80000100800 */
[----:B---3--:R-:W3:Y:S04]  /*346b0*/  LDL.LU R48, [R1+0x844] ;  /* 0x0008440001307983 */ /* 0x008ee80000300800 */
[----:B------:R-:W3:Y:S01]  /*346c0*/  LDL.LU R10, [R1+0x8c0] ;  /* 0x0008c000010a7983 */ /* 0x000ee20000300800 */
[----:B-1----:R-:W-:Y:S01]  /*346d0*/  IMAD.MOV.U32 R6, RZ, RZ, R15 ;  /* 0x000000ffff067224 */ /* 0x002fe200078e000f */
[----:B------:R-:W-:-:S02]  /*346e0*/  MOV R7, R19 ;  /* 0x0000001300077202 */ /* 0x000fc40000000f00 */
[----:B------:R-:W3:Y:S04]  /*346f0*/  LDL.LU R19, [R1+0x8bc] ;  /* 0x0008bc0001137983 */ /* 0x000ee80000300800 */
[----:B------:R1:W-:Y:S01]  /*34700*/  LDGSTS.E [R4+0x680], desc[UR8][R6.64], P2 ;  /* 0x0068000006047fae */ /* 0x0003e20009121848 */
[----:B------:R-:W-:Y:S02]  /*34710*/  IADD3 R16, P1, R16, R240, RZ ;  /* 0x000000f010107210 */ /* 0x000fe40007f3e0ff */
[----:B------:R-:W-:-:S03]  /*34720*/  IADD3.X R50, R50, R3, RZ, P0, !PT ;  /* 0x0000000332327210 */ /* 0x000fc600007fe4ff */
[----:B------:R-:W-:Y:S01]  /*34730*/  STL [R1+0x748], R16 ;  /* 0x0007481001007387 */ /* 0x000fe20000100800 */
[----:B-1----:R-:W-:-:S03]  /*34740*/  MOV R6, R9 ;  /* 0x0000000900067202 */ /* 0x002fc60000000f00 */
[----:B------:R1:W-:Y:S01]  /*34750*/  STL [R1+0x73c], R50 ;  /* 0x00073c3201007387 */ /* 0x0003e20000100800 */
[----:B------:R-:W-:-:S03]  /*34760*/  IMAD.MOV.U32 R7, RZ, RZ, R50 ;  /* 0x000000ffff077224 */ /* 0x000fc600078e0032 */
[----:B------:R-:W3:Y:S04]  /*34770*/  LDL.LU R15, [R1+0x8c8] ;  /* 0x0008c800010f7983 */ /* 0x000ee80000300800 */
[----:B------:R1:W-:Y:S04]  /*34780*/  LDGSTS.E [R4+0xe00], desc[UR8][R6.64], P3 ;  /* 0x00e0000006047fae */ /* 0x0003e80009921848 */
[----:B-1----:R-:W3:Y:S01]  /*34790*/  LDL.LU R50, [R1+0x8c4] ;  /* 0x0008c40001327983 */ /* 0x002ee20000300800 */
[----:B------:R-:W-:Y:S01]  /*347a0*/  IMAD.MOV.U32 R6, RZ, RZ, R16 ;  /* 0x000000ffff067224 */ /* 0x000fe200078e0010 */
[----:B--2---:R-:W-:Y:S01]  /*347b0*/  IADD3 R11, P0, R11, R240, RZ ;  /* 0x000000f00b0b7210 */ /* 0x004fe20007f1e0ff */
[----:B------:R-:W-:-:S04]  /*347c0*/  IMAD.X R49, R49, 0x1, R3, P1 ;  /* 0x0000000131317824 */ /* 0x000fc800008e0603 */
[----:B------:R-:W-:Y:S04]  /*347d0*/  STL [R1+0x7c0], R11 ;  /* 0x0007c00b01007387 */ /* 0x000fe80000100800 */
[----:B------:R1:W-:Y:S01]  /*347e0*/  STL [R1+0x744], R49 ;  /* 0x0007443101007387 */ /* 0x0003e20000100800 */
[----:B------:R-:W-:-:S03]  /*347f0*/  MOV R7, R49 ;  /* 0x0000003100077202 */ /* 0x000fc60000000f00 */
[----:B------:R-:W2:Y:S04]  /*34800*/  LDL.LU R9, [R1+0x940] ;  /* 0x0009400001097983 */ /* 0x000ea80000300800 */
[----:B------:R1:W-:Y:S04]  /*34810*/  LDGSTS.E [R4+0xe80], desc[UR8][R6.64], P2 ;  /* 0x00e8000006047fae */ /* 0x0003e80009121848 */
[----:B-1----:R-:W2:Y:S01]  /*34820*/  LDL.LU R49, [R1+0x93c] ;  /* 0x00093c0001317983 */ /* 0x002ea20000300800 */
[----:B------:R-:W-:Y:S02]  /*34830*/  IADD3 R8, P1, R8, R240, RZ ;  /* 0x000000f008087210 */ /* 0x000fe40007f3e0ff */
[----:B------:R-:W-:-:S03]  /*34840*/  IADD3.X R17, R17, R3, RZ, P0, !PT ;  /* 0x0000000311117210 */ /* 0x000fc600007fe4ff */
[----:B------:R-:W-:Y:S01]  /*34850*/  STL [R1+0x7c8], R8 ;  /* 0x0007c80801007387 */ /* 0x000fe20000100800 */
[----:B------:R-:W-:-:S03]  /*34860*/  MOV R6, R11 ;  /* 0x0000000b00067202 */ /* 0x000fc60000000f00 */
[----:B------:R1:W-:Y:S01]  /*34870*/  STL [R1+0x7bc], R17 ;  /* 0x0007bc1101007387 */ /* 0x0003e20000100800 */
[----:B------:R-:W-:-:S03]  /*34880*/  IMAD.MOV.U32 R7, RZ, RZ, R17 ;  /* 0x000000ffff077224 */ /* 0x000fc600078e0011 */
[----:B------:R-:W2:Y:S04]  /*34890*/  LDL.LU R16, [R1+0x948] ;  /* 0x0009480001107983 */ /* 0x000ea80000300800 */
[----:B------:R1:W-:Y:S01]  /*348a0*/  LDGSTS.E [R4+0x1600], desc[UR8][R6.64], P3 ;  /* 0x0160000006047fae */ /* 0x0003e20009921848 */
[----:B------:R-:W-:-:S03]  /*348b0*/  IADD3 R51, P0, R51, R240, RZ ;  /* 0x000000f033337210 */ /* 0x000fc60007f1e0ff */
[----:B-1----:R-:W2:Y:S04]  /*348c0*/  LDL.LU R17, [R1+0x944] ;  /* 0x0009440001117983 */ /* 0x002ea80000300800 */
[----:B------:R1:W-:Y:S01]  /*348d0*/  STL [R1+0x840], R51 ;  /* 0x0008403301007387 */ /* 0x0003e20000100800 */
[----:B------:R-:W-:Y:S02]  /*348e0*/  IMAD.MOV.U32 R6, RZ, RZ, R8 ;  /* 0x000000ffff067224 */ /* 0x000fe400078e0008 */
[----:B----4-:R-:W-:Y:S01]  /*348f0*/  IMAD.X R52, R52, 0x1, R3, P1 ;  /* 0x0000000134347824 */ /* 0x010fe200008e0603 */
[----:B------:R-:W-:-:S04]  /*34900*/  IADD3 R14, P1, R14, R240, RZ ;  /* 0x000000f00e0e7210 */ /* 0x000fc80007f3e0ff */
[----:B------:R-:W-:Y:S01]  /*34910*/  STL [R1+0x7c4], R52 ;  /* 0x0007c43401007387 */ /* 0x000fe20000100800 */
[----:B------:R-:W-:Y:S02]  /*34920*/  MOV R7, R52 ;  /* 0x0000003400077202 */ /* 0x000fe40000000f00 */
[----:B------:R-:W-:Y:S01]  /*34930*/  IADD3.X R5, R5, R3, RZ, P0, !PT ;  /* 0x0000000305057210 */ /* 0x000fe200007fe4ff */
[----:B------:R-:W4:Y:S04]  /*34940*/  LDL.LU R11, [R1+0x9c0] ;  /* 0x0009c000010b7983 */ /* 0x000f280000300800 */
[----:B------:R1:W-:Y:S04]  /*34950*/  LDGSTS.E [R4+0x1680], desc[UR8][R6.64], P2 ;  /* 0x0168000006047fae */ /* 0x0003e80009121848 */
[----:B------:R-:W4:Y:S04]  /*34960*/  LDL.LU R8, [R1+0x9c8] ;  /* 0x0009c80001087983 */ /* 0x000f280000300800 */
[----:B------:R-:W-:Y:S01]  /*34970*/  STL [R1+0x848], R14 ;  /* 0x0008480e01007387 */ /* 0x000fe20000100800 */
[----:B-1----:R-:W-:Y:S01]  /*34980*/  MOV R6, R51 ;  /* 0x0000003300067202 */ /* 0x002fe20000000f00 */
[----:B------:R-:W-:-:S02]  /*34990*/  IMAD.MOV.U32 R7, RZ, RZ, R5 ;  /* 0x000000ffff077224 */ /* 0x000fc400078e0005 */
[----:B------:R1:W-:Y:S04]  /*349a0*/  STL [R1+0x83c], R5 ;  /* 0x00083c0501007387 */ /* 0x0003e80000100800 */
[----:B------:R-:W4:Y:S01]  /*349b0*/  LDL.LU R51, [R1+0x9bc] ;  /* 0x0009bc0001337983 */ /* 0x000f220000300800 */
[----:B---3--:R-:W-:-:S03]  /*349c0*/  IMAD.X R48, R48, 0x1, R3, P1 ;  /* 0x0000000130307824 */ /* 0x008fc600008e0603 */
[----:B------:R3:W-:Y:S01]  /*349d0*/  LDGSTS.E [R4+0x1e00], desc[UR8][R6.64], P3 ;  /* 0x01e0000006047fae */ /* 0x0007e20009921848 */
[----:B------:R-:W-:-:S05]  /*349e0*/  IADD3 R10, P0, R10, R240, RZ ;  /* 0x000000f00a0a7210 */ /* 0x000fca0007f1e0ff */
[----:B------:R-:W-:Y:S04]  /*349f0*/  STL [R1+0x8c0], R10 ;  /* 0x0008c00a01007387 */ /* 0x000fe80000100800 */
[----:B------:R1:W-:Y:S01]  /*34a00*/  STL [R1+0x844], R48 ;  /* 0x0008443001007387 */ /* 0x0003e20000100800 */
[----:B---3--:R-:W-:-:S03]  /*34a10*/  MOV R7, R48 ;  /* 0x0000003000077202 */ /* 0x008fc60000000f00 */
[----:B-1----:R-:W3:Y:S04]  /*34a20*/  LDL.LU R5, [R1+0xa40] ;  /* 0x000a400001057983 */ /* 0x002ee80000300800 */
[----:B------:R-:W3:Y:S01]  /*34a30*/  LDL.LU R48, [R1+0x9c4] ;  /* 0x0009c40001307983 */ /* 0x000ee20000300800 */
[----:B------:R-:W-:Y:S01]  /*34a40*/  IADD3.X R19, R19, R3, RZ, P0, !PT ;  /* 0x0000000313137210 */ /* 0x000fe200007fe4ff */
[----:B------:R-:W-:-:S05]  /*34a50*/  IMAD.MOV.U32 R6, RZ, RZ, R14 ;  /* 0x000000ffff067224 */ /* 0x000fca00078e000e */
[----:B------:R1:W-:Y:S01]  /*34a60*/  LDGSTS.E [R4+0x1e80], desc[UR8][R6.64], P2 ;  /* 0x01e8000006047fae */ /* 0x0003e20009121848 */
[----:B------:R-:W-:-:S05]  /*34a70*/  IADD3 R15, P1, R15, R240, RZ ;  /* 0x000000f00f0f7210 */ /* 0x000fca0007f3e0ff */
[----:B------:R-:W-:Y:S01]  /*34a80*/  STL [R1+0x8c8], R15 ;  /* 0x0008c80f01007387 */ /* 0x000fe20000100800 */
[----:B-1----:R-:W-:-:S03]  /*34a90*/  IMAD.MOV.U32 R7, RZ, RZ, R19 ;  /* 0x000000ffff077224 */ /* 0x002fc600078e0013 */
[----:B------:R1:W-:Y:S01]  /*34aa0*/  STL [R1+0x8bc], R19 ;  /* 0x0008bc1301007387 */ /* 0x0003e20000100800 */
[----:B------:R-:W-:-:S03]  /*34ab0*/  IMAD.X R50, R50, 0x1, R3, P1 ;  /* 0x0000000132327824 */ /* 0x000fc600008e0603 */
[----:B------:R-:W3:Y:S01]  /*34ac0*/  LDL.LU R14, [R1+0xa48] ;  /* 0x000a4800010e7983 */ /* 0x000ee20000300800 */
[----:B------:R-:W-:-:S03]  /*34ad0*/  MOV R6, R10 ;  /* 0x0000000a00067202 */ /* 0x000fc60000000f00 */
[----:B-1----:R-:W3:Y:S04]  /*34ae0*/  LDL.LU R19, [R1+0xa3c] ;  /* 0x000a3c0001137983 */ /* 0x002ee80000300800 */
[----:B------:R1:W-:Y:S02]  /*34af0*/  LDGSTS.E [R4+0x2600], desc[UR8][R6.64], P3 ;  /* 0x0260000006047fae */ /* 0x0003e40009921848 */
[----:B-1----:R-:W-:Y:S01]  /*34b00*/  IMAD.MOV.U32 R6, RZ, RZ, R15 ;  /* 0x000000ffff067224 */ /* 0x002fe200078e000f */
[----:B------:R-:W-:-:S05]  /*34b10*/  MOV R7, R50 ;  /* 0x0000003200077202 */ /* 0x000fca0000000f00 */
[----:B------:R1:W-:Y:S01]  /*34b20*/  LDGSTS.E [R4+0x2680], desc[UR8][R6.64], P2 ;  /* 0x0268000006047fae */ /* 0x0003e20009121848 */
[----:B--2---:R-:W-:-:S05]  /*34b30*/  IADD3 R9, P0, R9, R240, RZ ;  /* 0x000000f009097210 */ /* 0x004fca0007f1e0ff */
[----:B------:R-:W-:Y:S01]  /*34b40*/  STL [R1+0x940], R9 ;  /* 0x0009400901007387 */ /* 0x000fe20000100800 */
[----:B------:R-:W-:-:S03]  /*34b50*/  IADD3.X R49, R49, R3, RZ, P0, !PT ;  /* 0x0000000331317210 */ /* 0x000fc600007fe4ff */
[----:B------:R2:W-:Y:S04]  /*34b60*/  STL [R1+0x8c4], R50 ;  /* 0x0008c43201007387 */ /* 0x0005e80000100800 */
[----:B------:R-:W3:Y:S04]  /*34b70*/  LDL.LU R10, [R1+0xac0] ;  /* 0x000ac000010a7983 */ /* 0x000ee80000300800 */
[----:B------:R-:W3:Y:S01]  /*34b80*/  LDL.LU R52, [R1+0xa44] ;  /* 0x000a440001347983 */ /* 0x000ee20000300800 */
[----:B------:R-:W-:Y:S01]  /*34b90*/  IADD3 R16, P1, R16, R240, RZ ;  /* 0x000000f010107210 */ /* 0x000fe20007f3e0ff */
[----:B-1----:R-:W-:-:S04]  /*34ba0*/  IMAD.MOV.U32 R7, RZ, RZ, R49 ;  /* 0x000000ffff077224 */ /* 0x002fc800078e0031 */
[----:B------:R-:W-:Y:S01]  /*34bb0*/  STL [R1+0x948], R16 ;  /* 0x0009481001007387 */ /* 0x000fe20000100800 */
[----:B------:R-:W-:-:S03]  /*34bc0*/  MOV R6, R9 ;  /* 0x0000000900067202 */ /* 0x000fc60000000f00 */
[----:B------:R1:W-:Y:S01]  /*34bd0*/  STL [R1+0x93c], R49 ;  /* 0x00093c3101007387 */ /* 0x0003e20000100800 */
[----:B------:R-:W-:-:S03]  /*34be0*/  IMAD.X R17, R17, 0x1, R3, P1 ;  /* 0x0000000111117824 */ /* 0x000fc600008e0603 */
[----:B------:R-:W3:Y:S04]  /*34bf0*/  LDL.LU R15, [R1+0xac8] ;  /* 0x000ac800010f7983 */ /* 0x000ee80000300800 */
[----:B--2---:R-:W2:Y:S04]  /*34c00*/  LDL.LU R50, [R1+0xabc] ;  /* 0x000abc0001327983 */ /* 0x004ea80000300800 */
[----:B------:R1:W-:Y:S02]  /*34c10*/  LDGSTS.E [R4+0x2e00], desc[UR8][R6.64], P3 ;  /* 0x02e0000006047fae */ /* 0x0003e40009921848 */
[----:B-1----:R-:W-:Y:S01]  /*34c20*/  IMAD.MOV.U32 R6, RZ, RZ, R16 ;  /* 0x000000ffff067224 */ /* 0x002fe200078e0010 */
[----:B------:R-:W-:-:S05]  /*34c30*/  MOV R7, R17 ;  /* 0x0000001100077202 */ /* 0x000fca0000000f00 */
[----:B------:R1:W-:Y:S01]  /*34c40*/  LDGSTS.E [R4+0x2e80], desc[UR8][R6.64], P2 ;  /* 0x02e8000006047fae */ /* 0x0003e20009121848 */
[----:B----4-:R-:W-:-:S05]  /*34c50*/  IADD3 R11, P0, R11, R240, RZ ;  /* 0x000000f00b0b7210 */ /* 0x010fca0007f1e0ff */
[----:B------:R-:W-:Y:S01]  /*34c60*/  STL [R1+0x9c0], R11 ;  /* 0x0009c00b01007387 */ /* 0x000fe20000100800 */
[----:B------:R-:W-:-:S03]  /*34c70*/  IADD3 R8, P1, R8, R240, RZ ;  /* 0x000000f008087210 */ /* 0x000fc60007f3e0ff */
[----:B------:R4:W-:Y:S04]  /*34c80*/  STL [R1+0x944], R17 ;  /* 0x0009441101007387 */ /* 0x0009e80000100800 */
[----:B------:R-:W2:Y:S04]  /*34c90*/  LDL.LU R49, [R1+0xac4] ;  /* 0x000ac40001317983 */ /* 0x000ea80000300800 */
[----:B------:R-:W2:Y:S04]  /*34ca0*/  LDL.LU R9, [R1+0xb40] ;  /* 0x000b400001097983 */ /* 0x000ea80000300800 */
[----:B------:R-:W2:Y:S01]  /*34cb0*/  LDL.LU R16, [R1+0xb3c] ;  /* 0x000b3c0001107983 */ /* 0x000ea20000300800 */
[----:B------:R-:W-:-:S03]  /*34cc0*/  IADD3.X R51, R51, R3, RZ, P0, !PT ;  /* 0x0000000333337210 */ /* 0x000fc600007fe4ff */
[----:B------:R-:W-:Y:S02]  /*34cd0*/  STL [R1+0x9c8], R8 ;  /* 0x0009c80801007387 */ /* 0x000fe40000100800 */
[----:B-1----:R-:W-:Y:S02]  /*34ce0*/  IMAD.MOV.U32 R7, RZ, RZ, R51 ;  /* 0x000000ffff077224 */ /* 0x002fe400078e0033 */
[----:B------:R1:W-:Y:S01]  /*34cf0*/  STL [R1+0x9bc], R51 ;  /* 0x0009bc3301007387 */ /* 0x0003e20000100800 */
[----:B------:R-:W-:-:S03]  /*34d00*/  MOV R6, R11 ;  /* 0x0000000b00067202 */ /* 0x000fc60000000f00 */
[----:B----4-:R-:W4:Y:S04]  /*34d10*/  LDL.LU R17, [R1+0xb48] ;  /* 0x000b480001117983 */ /* 0x010f280000300800 */
[----:B------:R3:W-:Y:S04]  /*34d20*/  LDGSTS.E [R4+0x3600], desc[UR8][R6.64], P3 ;  /* 0x0360000006047fae */ /* 0x0007e80009921848 */
[----:B-1----:R-:W4:Y:S01]  /*34d30*/  LDL.LU R51, [R1+0xb44] ;  /* 0x000b440001337983 */ /* 0x002f220000300800 */
[----:B---3--:R-:W-:Y:S01]  /*34d40*/  IADD3 R5, P0, R5, R240, RZ ;  /* 0x000000f005057210 */ /* 0x008fe20007f1e0ff */
[----:B------:R-:W-:-:S04]  /*34d50*/  IMAD.X R48, R48, 0x1, R3, P1 ;  /* 0x0000000130307824 */ /* 0x000fc800008e0603 */
[----:B------:R-:W-:Y:S04]  /*34d60*/  STL [R1+0xa40], R5 ;  /* 0x000a400501007387 */ /* 0x000fe80000100800 */
[----:B------:R1:W-:Y:S04]  /*34d70*/  STL [R1+0x9c4], R48 ;  /* 0x0009c43001007387 */ /* 0x0003e80000100800 */
[----:B------:R-:W3:Y:S01]  /*34d80*/  LDL.LU R11, [R1+0xbc0] ;  /* 0x000bc000010b7983 */ /* 0x000ee20000300800 */
[----:B------:R-:W-:Y:S01]  /*34d90*/  IMAD.MOV.U32 R6, RZ, RZ, R8 ;  /* 0x000000ffff067224 */ /* 0x000fe200078e0008 */
[----:B------:R-:W-:-:S02]  /*34da0*/  MOV R7, R48 ;  /* 0x0000003000077202 */ /* 0x000fc40000000f00 */
[----:B-1----:R-:W3:Y:S04]  /*34db0*/  LDL.LU R48, [R1+0xbbc] ;  /* 0x000bbc0001307983 */ /* 0x002ee80000300800 */
        /* <DEDUP_REMOVED lines=11> */
[----:B------:R-:W-:Y:S01]  /*34e70*/  IADD3 R10, P0, R10, R240, RZ ;  /* 0x000000f00a0a7210 */ /* 0x000fe20007f1e0ff */
[----:B------:R-:W-:-:S04]  /*34e80*/  IMAD.X R52, R52, 0x1, R3, P1 ;  /* 0x0000000134347824 */ /* 0x000fc800008e0603 */
[----:B------:R-:W-:Y:S04]  /*34e90*/  STL [R1+0xac0], R10 ;  /* 0x000ac00a01007387 */ /* 0x000fe80000100800 */
[----:B------:R-:W-:Y:S01]  /*34ea0*/  STL [R1+0xa44], R52 ;  /* 0x000a443401007387 */ /* 0x000fe20000100800 */
[----:B------:R-:W-:-:S03]  /*34eb0*/  MOV R7, R52 ;  /* 0x0000003400077202 */ /* 0x000fc60000000f00 */
[----:B------:R-:W3:Y:S04]  /*34ec0*/  LDL.LU R5, [R1+0xc40] ;  /* 0x000c400001057983 */ /* 0x000ee80000300800 */
[----:B------:R-:W3:Y:S04]  /*34ed0*/  LDL.LU R14, [R1+0xc48] ;  /* 0x000c4800010e7983 */ /* 0x000ee80000300800 */
[----:B------:R1:W-:Y:S01]  /*34ee0*/  LDGSTS.E [R4+0x3e80], desc[UR8][R6.64], P2 ;  /* 0x03e8000006047fae */ /* 0x0003e20009121848 */
[----:B------:R-:W-:Y:S02]  /*34ef0*/  IADD3 R15, P1, R15, R240, RZ ;  /* 0x000000f00f0f7210 */ /* 0x000fe40007f3e0ff */
[----:B--2---:R-:W-:-:S03]  /*34f00*/  IADD3.X R50, R50, R3, RZ, P0, !PT ;  /* 0x0000000332327210 */ /* 0x004fc600007fe4ff */
[----:B------:R-:W-:Y:S04]  /*34f10*/  STL [R1+0xac8], R15 ;  /* 0x000ac80f01007387 */ /* 0x000fe80000100800 */
[----:B------:R2:W-:Y:S01]  /*34f20*/  STL [R1+0xabc], R50 ;  /* 0x000abc3201007387 */ /* 0x0005e20000100800 */
[----:B-1----:R-:W-:Y:S01]  /*34f30*/  IMAD.MOV.U32 R7, RZ, RZ, R50 ;  /* 0x000000ffff077224 */ /* 0x002fe200078e0032 */
[----:B------:R-:W-:-:S05]  /*34f40*/  MOV R6, R10 ;  /* 0x0000000a00067202 */ /* 0x000fca0000000f00 */
[----:B------:R1:W-:Y:S04]  /*34f50*/  LDGSTS.E [R4+0x4600], desc[UR8][R6.64], P3 ;  /* 0x0460000006047fae */ /* 0x0003e80009921848 */
[----:B--2---:R-:W2:Y:S01]  /*34f60*/  LDL.LU R50, [R1+0xc3c] ;  /* 0x000c3c0001327983 */ /* 0x004ea20000300800 */
[----:B-1----:R-:W-:Y:S02]  /*34f70*/  IMAD.MOV.U32 R6, RZ, RZ, R15 ;  /* 0x000000ffff067224 */ /* 0x002fe400078e000f */
[----:B------:R-:W-:Y:S01]  /*34f80*/  IMAD.X R49, R49, 0x1, R3, P1 ;  /* 0x0000000131317824 */ /* 0x000fe200008e0603 */
[----:B------:R-:W-:-:S04]  /*34f90*/  IADD3 R9, P0, R9, R240, RZ ;  /* 0x000000f009097210 */ /* 0x000fc80007f1e0ff */
[----:B------:R-:W-:Y:S01]  /*34fa0*/  MOV R7, R49 ;  /* 0x0000003100077202 */ /* 0x000fe20000000f00 */
[----:B------:R-:W-:Y:S01]  /*34fb0*/  STL [R1+0xb40], R9 ;  /* 0x000b400901007387 */ /* 0x000fe20000100800 */
[----:B------:R-:W-:-:S03]  /*34fc0*/  IADD3.X R16, R16, R3, RZ, P0, !PT ;  /* 0x0000000310107210 */ /* 0x000fc600007fe4ff */
[----:B------:R1:W-:Y:S04]  /*34fd0*/  STL [R1+0xac4], R49 ;  /* 0x000ac43101007387 */ /* 0x0003e80000100800 */
[----:B------:R-:W2:Y:S01]  /*34fe0*/  LDL.LU R10, [R1+0xcc0] ;  /* 0x000cc000010a7983 */ /* 0x000ea20000300800 */
[----:B----4-:R-:W-:-:S03]  /*34ff0*/  IADD3 R17, P1, R17, R240, RZ ;  /* 0x000000f011117210 */ /* 0x010fc60007f3e0ff */
[----:B------:R4:W-:Y:S04]  /*35000*/  LDGSTS.E [R4+0x4680], desc[UR8][R6.64], P2 ;  /* 0x0468000006047fae */ /* 0x0009e80009121848 */
[----:B-1----:R-:W2:Y:S01]  /*35010*/  LDL.LU R49, [R1+0xc44] ;  /* 0x000c440001317983 */ /* 0x002ea20000300800 */
[----:B------:R-:W-:-:S03]  /*35020*/  IMAD.X R51, R51, 0x1, R3, P1 ;  /* 0x0000000133337824 */ /* 0x000fc600008e0603 */
[----:B------:R-:W-:Y:S04]  /*35030*/  STL [R1+0xb48], R17 ;  /* 0x000b481101007387 */ /* 0x000fe80000100800 */
[----:B------:R1:W-:Y:S01]  /*35040*/  STL [R1+0xb3c], R16 ;  /* 0x000b3c1001007387 */ /* 0x0003e20000100800 */
[----:B----4-:R-:W-:-:S03]  /*35050*/  IMAD.MOV.U32 R7, RZ, RZ, R16 ;  /* 0x000000ffff077224 */ /* 0x010fc600078e0010 */
[----:B------:R-:W4:Y:S01]  /*35060*/  LDL.LU R15, [R1+0xcc8] ;  /* 0x000cc800010f7983 */ /* 0x000f220000300800 */
[----:B------:R-:W-:-:S03]  /*35070*/  MOV R6, R9 ;  /* 0x0000000900067202 */ /* 0x000fc60000000f00 */
[----:B-1----:R-:W4:Y:S01]  /*35080*/  LDL.LU R16, [R1+0xcbc] ;  /* 0x000cbc0001107983 */ /* 0x002f220000300800 */
[----:B---3--:R-:W-:-:S03]  /*35090*/  IADD3 R11, P0, R11, R240, RZ ;  /* 0x000000f00b0b7210 */ /* 0x008fc60007f1e0ff */
[----:B------:R1:W-:Y:S04]  /*350a0*/  LDGSTS.E [R4+0x4e00], desc[UR8][R6.64], P3 ;  /* 0x04e0000006047fae */ /* 0x0003e80009921848 */
[----:B------:R-:W-:Y:S04]  /*350b0*/  STL [R1+0xbc0], R11 ;  /* 0x000bc00b01007387 */ /* 0x000fe80000100800 */
[----:B------:R-:W-:Y:S04]  /*350c0*/  STL [R1+0xb44], R51 ;  /* 0x000b443301007387 */ /* 0x000fe80000100800 */
[----:B------:R-:W3:Y:S04]  /*350d0*/  LDL.LU R9, [R1+0xd40] ;  /* 0x000d400001097983 */ /* 0x000ee80000300800 */
[----:B------:R-:W3:Y:S01]  /*350e0*/  LDL.LU R52, [R1+0xcc4] ;  /* 0x000cc40001347983 */ /* 0x000ee20000300800 */
[----:B------:R-:W-:Y:S01]  /*350f0*/  IADD3.X R48, R48, R3, RZ, P0, !PT ;  /* 0x0000000330307210 */ /* 0x000fe200007fe4ff */
[----:B-1----:R-:W-:Y:S01]  /*35100*/  IMAD.MOV.U32 R6, RZ, RZ, R17 ;  /* 0x000000ffff067224 */ /* 0x002fe200078e0011 */
[----:B------:R-:W-:-:S05]  /*35110*/  MOV R7, R51 ;  /* 0x0000003300077202 */ /* 0x000fca0000000f00 */
[----:B------:R1:W-:Y:S01]  /*35120*/  LDGSTS.E [R4+0x4e80], desc[UR8][R6.64], P2 ;  /* 0x04e8000006047fae */ /* 0x0003e20009121848 */
[----:B------:R-:W-:-:S05]  /*35130*/  IADD3 R8, P1, R8, R240, RZ ;  /* 0x000000f008087210 */ /* 0x000fca0007f3e0ff */
[----:B------:R-:W-:Y:S01]  /*35140*/  STL [R1+0xbc8], R8 ;  /* 0x000bc80801007387 */ /* 0x000fe20000100800 */
[----:B-1----:R-:W-:-:S03]  /*35150*/  IMAD.MOV.U32 R7, RZ, RZ, R48 ;  /* 0x000000ffff077224 */ /* 0x002fc600078e0030 */
[----:B------:R1:W-:Y:S01]  /*35160*/  STL [R1+0xbbc], R48 ;  /* 0x000bbc3001007387 */ /* 0x0003e20000100800 */
[----:B------:R-:W-:Y:S01]  /*35170*/  IMAD.X R19, R19, 0x1, R3, P1 ;  /* 0x0000000113137824 */ /* 0x000fe200008e0603 */
[----:B------:R-:W-:Y:S02]  /*35180*/  MOV R6, R11 ;  /* 0x0000000b00067202 */ /* 0x000fe40000000f00 */
[----:B------:R-:W3:Y:S04]  /*35190*/  LDL.LU R17, [R1+0xd48] ;  /* 0x000d480001117983 */ /* 0x000ee80000300800 */
[----:B------:R1:W-:Y:S04]  /*351a0*/  LDGSTS.E [R4+0x5600], desc[UR8][R6.64], P3 ;  /* 0x0560000006047fae */ /* 0x0003e80009921848 */
[----:B-1----:R-:W3:Y:S01]  /*351b0*/  LDL.LU R48, [R1+0xd3c] ;  /* 0x000d3c0001307983 */ /* 0x002ee20000300800 */
[----:B------:R-:W-:Y:S01]  /*351c0*/  MOV R7, R19 ;  /* 0x0000001300077202 */ /* 0x000fe20000000f00 */
[----:B------:R-:W-:-:S05]  /*351d0*/  IMAD.MOV.U32 R6, RZ, RZ, R8 ;  /* 0x000000ffff067224 */ /* 0x000fca00078e0008 */
[----:B------:R1:W-:Y:S01]  /*351e0*/  LDGSTS.E [R4+0x5680], desc[UR8][R6.64], P2 ;  /* 0x0568000006047fae */ /* 0x0003e20009121848 */
[-C--:B------:R-:W-:Y:S02]  /*351f0*/  IADD3 R5, P0, R5, R240.reuse, RZ ;  /* 0x000000f005057210 */ /* 0x080fe40007f1e0ff */
[----:B------:R-:W-:-:S03]  /*35200*/  IADD3 R14, P1, R14, R240, RZ ;  /* 0x000000f00e0e7210 */ /* 0x000fc60007f3e0ff */
[----:B------:R-:W-:Y:S04]  /*35210*/  STL [R1+0xc40], R5 ;  /* 0x000c400501007387 */ /* 0x000fe80000100800 */
[----:B------:R1:W-:Y:S04]  /*35220*/  STL [R1+0xbc4], R19 ;  /* 0x000bc41301007387 */ /* 0x0003e80000100800 */
[----:B------:R-:W3:Y:S04]  /*35230*/  LDL.LU R51, [R1+0xd44] ;  /* 0x000d440001337983 */ /* 0x000ee80000300800 */
[----:B------:R-:W3:Y:S04]  /*35240*/  LDL.LU R11, [R1+0xdc0] ;  /* 0x000dc000010b7983 */ /* 0x000ee80000300800 */
[----:B-1----:R-:W3:Y:S04]  /*35250*/  LDL.LU R19, [R1+0xdbc] ;  /* 0x000dbc0001137983 */ /* 0x002ee80000300800 */
[----:B------:R-:W-:Y:S01]  /*35260*/  STL [R1+0xc48], R14 ;  /* 0x000c480e01007387 */ /* 0x000fe20000100800 */
[----:B--2---:R-:W-:-:S05]  /*35270*/  IADD3.X R50, R50, R3, RZ, P0, !PT ;  /* 0x0000000332327210 */ /* 0x004fca00007fe4ff */
[----:B------:R1:W-:Y:S01]  /*35280*/  STL [R1+0xc3c], R50 ;  /* 0x000c3c3201007387 */ /* 0x0003e20000100800 */
[----:B------:R-:W-:-:S03]  /*35290*/  MOV R6, R5 ;  /* 0x0000000500067202 */ /* 0x000fc60000000f00 */
[----:B------:R-:W2:Y:S01]  /*352a0*/  LDL.LU R8, [R1+0xdc8] ;  /* 0x000dc80001087983 */ /* 0x000ea20000300800 */
[----:B------:R-:W-:-:S03]  /*352b0*/  IMAD.MOV.U32 R7, RZ, RZ, R50 ;  /* 0x000000ffff077224 */ /* 0x000fc600078e0032 */
[----:B-1----:R-:W2:Y:S04]  /*352c0*/  LDL.LU R50, [R1+0xdc4] ;  /* 0x000dc40001327983 */ /* 0x002ea80000300800 */
[----:B------:R1:W-:Y:S02]  /*352d0*/  LDGSTS.E [R4+0x5e00], desc[UR8][R6.64], P3 ;  /* 0x05e0000006047fae */ /* 0x0003e40009921848 */
[----:B-1----:R-:W-:Y:S01]  /*352e0*/  IMAD.MOV.U32 R6, RZ, RZ, R14 ;  /* 0x000000ffff067224 */ /* 0x002fe200078e000e */
[----:B------:R-:W-:Y:S01]  /*352f0*/  IADD3 R10, P0, R10, R240, RZ ;  /* 0x000000f00a0a7210 */ /* 0x000fe20007f1e0ff */
[----:B------:R-:W-:-:S04]  /*35300*/  IMAD.X R49, R49, 0x1, R3, P1 ;  /* 0x0000000131317824 */ /* 0x000fc800008e0603 */
[----:B------:R-:W-:Y:S04]  /*35310*/  STL [R1+0xcc0], R10 ;  /* 0x000cc00a01007387 */ /* 0x000fe80000100800 */
[----:B------:R1:W-:Y:S01]  /*35320*/  STL [R1+0xc44], R49 ;  /* 0x000c443101007387 */ /* 0x0003e20000100800 */
[----:B------:R-:W-:-:S03]  /*35330*/  MOV R7, R49 ;  /* 0x0000003100077202 */ /* 0x000fc60000000f00 */
[----:B------:R-:W2:Y:S01]  /*35340*/  LDL.LU R5, [R1+0xe40] ;  /* 0x000e400001057983 */ /* 0x000ea20000300800 */
[----:B----4-:R-:W-:-:S03]  /*35350*/  IADD3 R15, P1, R15, R240, RZ ;  /* 0x000000f00f0f7210 */ /* 0x010fc60007f3e0ff */
[----:B------:R4:W-:Y:S04]  /*35360*/  LDGSTS.E [R4+0x5e80], desc[UR8][R6.64], P2 ;  /* 0x05e8000006047fae */ /* 0x0009e80009121848 */
[----:B-1----:R-:W2:Y:S01]  /*35370*/  LDL.LU R49, [R1+0xe3c] ;  /* 0x000e3c0001317983 */ /* 0x002ea20000300800 */
[----:B------:R-:W-:-:S03]  /*35380*/  IADD3.X R16, R16, R3, RZ, P0, !PT ;  /* 0x0000000310107210 */ /* 0x000fc600007fe4ff */
[----:B------:R-:W-:Y:S04]  /*35390*/  STL [R1+0xcc8], R15 ;  /* 0x000cc80f01007387 */ /* 0x000fe80000100800 */
[----:B------:R1:W-:Y:S01]  /*353a0*/  STL [R1+0xcbc], R16 ;  /* 0x000cbc1001007387 */ /* 0x0003e20000100800 */
[----:B----4-:R-:W-:-:S03]  /*353b0*/  IMAD.MOV.U32 R7, RZ, RZ, R16 ;  /* 0x000000ffff077224 */ /* 0x010fc600078e0010 */
[----:B------:R-:W4:Y:S01]  /*353c0*/  LDL.LU R14, [R1+0xe48] ;  /* 0x000e4800010e7983 */ /* 0x000f220000300800 */
[----:B---3--:R-:W-:-:S03]  /*353d0*/  IADD3 R9, P0, R9, R240, RZ ;  /* 0x000000f009097210 */ /* 0x008fc60007f1e0ff */
[----:B-1----:R-:W3:Y:S01]  /*353e0*/  LDL.LU R16, [R1+0xe44] ;  /* 0x000e440001107983 */ /* 0x002ee20000300800 */
[----:B------:R-:W-:-:S03]  /*353f0*/  IMAD.X R52, R52, 0x1, R3, P1 ;  /* 0x0000000134347824 */ /* 0x000fc600008e0603 */
[----:B------:R-:W-:Y:S01]  /*35400*/  STL [R1+0xd40], R9 ;  /* 0x000d400901007387 */ /* 0x000fe20000100800 */
[----:B------:R-:W-:-:S03]  /*35410*/  MOV R6, R10 ;  /* 0x0000000a00067202 */ /* 0x000fc60000000f00 */
[----:B------:R-:W-:Y:S04]  /*35420*/  STL [R1+0xcc4], R52 ;  /* 0x000cc43401007387 */ /* 0x000fe80000100800 */
[----:B------:R-:W3:Y:S04]  /*35430*/  LDL.LU R10, [R1+0x6d0] ;  /* 0x0006d000010a7983 */ /* 0x000ee80000300800 */
[----:B------:R1:W-:Y:S02]  /*35440*/  LDGSTS.E [R4+0x6600], desc[UR8][R6.64], P3 ;  /* 0x0660000006047fae */ /* 0x0003e40009921848 */
[----:B-1----:R-:W-:Y:S01]  /*35450*/  IMAD.MOV.U32 R6, RZ, RZ, R15 ;  /* 0x000000ffff067224 */ /* 0x002fe200078e000f */
[----:B------:R-:W-:Y:S01]  /*35460*/  MOV R7, R52 ;  /* 0x0000003400077202 */ /* 0x000fe20000000f00 */
[----:B------:R-:W3:Y:S01]  /*35470*/  LDL.LU R15, [R1+0x6d8] ;  /* 0x0006d800010f7983 */ /* 0x000ee20000300800 */
[----:B------:R-:W-:-:S03]  /*35480*/  IADD3 R17, P1, R17, R240, RZ ;  /* 0x000000f011117210 */ /* 0x000fc60007f3e0ff */
[----:B------:R1:W-:Y:S01]  /*35490*/  LDGSTS.E [R4+0x6680], desc[UR8][R6.64], P2 ;  /* 0x0668000006047fae */ /* 0x0003e20009121848 */
[----:B------:R-:W-:-:S03]  /*354a0*/  IADD3.X R48, R48, R3, RZ, P0, !PT ;  /* 0x0000000330307210 */ /* 0x000fc600007fe4ff */
[----:B------:R-:W-:Y:S04]  /*354b0*/  STL [R1+0xd48], R17 ;  /* 0x000d481101007387 */ /* 0x000fe80000100800 */
[----:B------:R1:W-:Y:S02]  /*354c0*/  STL [R1+0xd3c], R48 ;  /* 0x000d3c3001007387 */ /* 0x0003e40000100800 */
[----:B-1----:R-:W-:Y:S01]  /*354d0*/  IMAD.MOV.U32 R7, RZ, RZ, R48 ;  /* 0x000000ffff077224 */ /* 0x002fe200078e0030 */
[----:B------:R-:W-:-:S05]  /*354e0*/  MOV R6, R9 ;  /* 0x0000000900067202 */ /* 0x000fca0000000f00 */
[----:B------:R1:W-:Y:S04]  /*354f0*/  LDGSTS.E [R4+0x6e00], desc[UR8][R6.64], P3 ;  /* 0x06e0000006047fae */ /* 0x0003e80009921848 */
[----:B------:R-:W3:Y:S01]  /*35500*/  LDL.LU R48, [R1+0x6cc] ;  /* 0x0006cc0001307983 */ /* 0x000ee20000300800 */
[----:B-1----:R-:W-:Y:S02]  /*35510*/  IMAD.MOV.U32 R6, RZ, RZ, R17 ;  /* 0x000000ffff067224 */ /* 0x002fe400078e0011 */
[----:B------:R-:W-:Y:S01]  /*35520*/  IMAD.X R51, R51, 0x1, R3, P1 ;  /* 0x0000000133337824 */ /* 0x000fe200008e0603 */
[----:B------:R-:W-:-:S04]  /*35530*/  IADD3 R11, P0, R11, R240, RZ ;  /* 0x000000f00b0b7210 */ /* 0x000fc80007f1e0ff */
[----:B------:R-:W-:Y:S02]  /*35540*/  MOV R7, R51 ;  /* 0x0000003300077202 */ /* 0x000fe40000000f00 */
[----:B------:R-:W-:Y:S01]  /*35550*/  IADD3.X R19, R19, R3, RZ, P0, !PT ;  /* 0x0000000313137210 */ /* 0x000fe200007fe4ff */
[----:B------:R-:W-:Y:S04]  /*35560*/  STL [R1+0xdc0], R11 ;  /* 0x000dc00b01007387 */ /* 0x000fe80000100800 */
[----:B------:R1:W-:Y:S04]  /*35570*/  STL [R1+0xd44], R51 ;  /* 0x000d443301007387 */ /* 0x0003e80000100800 */
[----:B------:R-:W3:Y:S04]  /*35580*/  LDL.LU R9, [R1+0x750] ;  /* 0x0007500001097983 */ /* 0x000ee80000300800 */
[----:B------:R-:W3:Y:S04]  /*35590*/  LDL.LU R17, [R1+0x6d4] ;  /* 0x0006d40001117983 */ /* 0x000ee80000300800 */
[----:B------:R1:W-:Y:S01]  /*355a0*/  LDGSTS.E [R4+0x6e80], desc[UR8][R6.64], P2 ;  /* 0x06e8000006047fae */ /* 0x0003e20009121848 */
[----:B--2---:R-:W-:-:S05]  /*355b0*/  IADD3 R8, P1, R8, R240, RZ ;  /* 0x000000f008087210 */ /* 0x004fca0007f3e0ff */
[----:B------:R-:W-:Y:S04]  /*355c0*/  STL [R1+0xdc8], R8 ;  /* 0x000dc80801007387 */ /* 0x000fe80000100800 */
[----:B------:R2:W-:Y:S01]  /*355d0*/  STL [R1+0xdbc], R19 ;  /* 0x000dbc1301007387 */ /* 0x0005e20000100800 */
[----:B-1----:R-:W-:-:S03]  /*355e0*/  IMAD.MOV.U32 R7, RZ, RZ, R19 ;  /* 0x000000ffff077224 */ /* 0x002fc600078e0013 */
[----:B------:R-:W3:Y:S01]  /*355f0*/  LDL.LU R51, [R1+0x758] ;  /* 0x0007580001337983 */ /* 0x000ee20000300800 */
[----:B------:R-:W-:Y:S01]  /*35600*/  IMAD.X R50, R50, 0x1, R3, P1 ;  /* 0x0000000132327824 */ /* 0x000fe200008e0603 */
[----:B------:R-:W-:Y:S02]  /*35610*/  MOV R6, R11 ;  /* 0x0000000b00067202 */ /* 0x000fe40000000f00 */
[----:B--2---:R-:W2:Y:S04]  /*35620*/  LDL.LU R19, [R1+0x74c] ;  /* 0x00074c0001137983 */ /* 0x004ea80000300800 */
[----:B------:R1:W-:Y:S02]  /*35630*/  LDGSTS.E [R4+0x7600], desc[UR8][R6.64], P3 ;  /* 0x0760000006047fae */ /* 0x0003e40009921848 */
[----:B-1----:R-:W-:Y:S01]  /*35640*/  IMAD.MOV.U32 R6, RZ, RZ, R8 ;  /* 0x000000ffff067224 */ /* 0x002fe200078e0008 */
[----:B------:R-:W-:-:S05]  /*35650*/  MOV R7, R50 ;  /* 0x0000003200077202 */ /* 0x000fca0000000f00 */
[----:B------:R1:W-:Y:S01]  /*35660*/  LDGSTS.E [R4+0x7680], desc[UR8][R6.64], P2 ;  /* 0x0768000006047fae */ /* 0x0003e20009121848 */
[----:B------:R-:W-:-:S05]  /*35670*/  IADD3 R5, P0, R5, R240, RZ ;  /* 0x000000f005057210 */ /* 0x000fca0007f1e0ff */
[----:B------:R3:W-:Y:S04]  /*35680*/  STL [R1+0xe40], R5 ;  /* 0x000e400501007387 */ /* 0x0007e80000100800 */
[----:B------:R-:W-:Y:S01]  /*35690*/  STL [R1+0xdc4], R50 ;  /* 0x000dc43201007387 */ /* 0x000fe20000100800 */
[----:B------:R-:W-:-:S03]  /*356a0*/  IADD3.X R49, R49, R3, RZ, P0, !PT ;  /* 0x0000000331317210 */ /* 0x000fc600007fe4ff */
[----:B------:R-:W2:Y:S04]  /*356b0*/  LDL.LU R11, [R1+0x7d0] ;  /* 0x0007d000010b7983 */ /* 0x000ea80000300800 */
[----:B------:R-:W2:Y:S01]  /*356c0*/  LDL.LU R52, [R1+0x754] ;  /* 0x0007540001347983 */ /* 0x000ea20000300800 */
[----:B----4-:R-:W-:Y:S02]  /*356d0*/  IADD3 R14, P1, R14, R240, RZ ;  /* 0x000000f00e0e7210 */ /* 0x010fe40007f3e0ff */
[----:B-1----:R-:W-:-:S03]  /*356e0*/  MOV R6, R5 ;  /* 0x0000000500067202 */ /* 0x002fc60000000f00 */
[----:B------:R-:W-:Y:S01]  /*356f0*/  STL [R1+0xe48], R14 ;  /* 0x000e480e01007387 */ /* 0x000fe20000100800 */
[----:B---3--:R-:W-:-:S03]  /*35700*/  IMAD.X R16, R16, 0x1, R3, P1 ;  /* 0x0000000110107824 */ /* 0x008fc600008e0603 */
[----:B------:R1:W-:Y:S01]  /*35710*/  STL [R1+0xe3c], R49 ;  /* 0x000e3c3101007387 */ /* 0x0003e20000100800 */
[----:B------:R-:W-:-:S03]  /*35720*/  LOP3.LUT R5, R18, 0x70, RZ, 0x3c, !PT ;  /* 0x0000007012057812 */ /* 0x000fc600078e3cff */
[----:B------:R-:W3:Y:S01]  /*35730*/  LDL.LU R8, [R1+0x7d8] ;  /* 0x0007d80001087983 */ /* 0x000ee20000300800 */
[----:B------:R-:W-:-:S05]  /*35740*/  IADD3 R10, P0, R10, R240, RZ ;  /* 0x000000f00a0a7210 */ /* 0x000fca0007f1e0ff */
[----:B------:R-:W-:Y:S04]  /*35750*/  STL [R1+0x6d0], R10 ;  /* 0x0006d00a01007387 */ /* 0x000fe80000100800 */
[----:B------:R4:W-:Y:S04]  /*35760*/  STL [R1+0xe44], R16 ;  /* 0x000e441001007387 */ /* 0x0009e80000100800 */
[----:B------:R-:W3:Y:S01]  /*35770*/  LDL.LU R18, [R1+0x7cc] ;  /* 0x0007cc0001127983 */ /* 0x000ee20000300800 */
[----:B------:R-:W-:-:S03]  /*35780*/  IMAD.MOV.U32 R7, RZ, RZ, R49 ;  /* 0x000000ffff077224 */ /* 0x000fc600078e0031 */
[----:B-1----:R-:W3:Y:S01]  /*35790*/  LDL.LU R49, [R1+0x850] ;  /* 0x0008500001317983 */ /* 0x002ee20000300800 */
[----:B------:R-:W-:-:S03]  /*357a0*/  IADD3 R15, P1, R15, R240, RZ ;  /* 0x000000f00f0f7210 */ /* 0x000fc60007f3e0ff */
[----:B------:R1:W-:Y:S01]  /*357b0*/  LDGSTS.E [R4+0x7e00], desc[UR8][R6.64], P3 ;  /* 0x07e0000006047fae */ /* 0x0003e20009921848 */
[----:B------:R-:W-:Y:S01]  /*357c0*/  VIADD R5, R5, UR7 ;  /* 0x0000000705057c36 */ /* 0x000fe20008000000 */
[----:B-1----:R-:W-:Y:S02]  /*357d0*/  MOV R7, R16 ;  /* 0x0000001000077202 */ /* 0x002fe40000000f00 */
[----:B----4-:R-:W4:Y:S01]  /*357e0*/  LDL.LU R16, [R1+0x7d4] ;  /* 0x0007d40001107983 */ /* 0x010f220000300800 */
[----:B------:R-:W-:-:S03]  /*357f0*/  IMAD.MOV.U32 R6, RZ, RZ, R14 ;  /* 0x000000ffff067224 */ /* 0x000fc600078e000e */
[----:B------:R-:W-:Y:S04]  /*35800*/  STL [R1+0x6d8], R15 ;  /* 0x0006d80f01007387 */ /* 0x000fe80000100800 */
[----:B------:R1:W-:Y:S01]  /*35810*/  LDGSTS.E [R4+0x7e80], desc[UR8][R6.64], P2 ;  /* 0x07e8000006047fae */ /* 0x0003e20009121848 */
[----:B------:R-:W-:-:S05]  /*35820*/  IADD3.X R48, R48, R3, RZ, P0, !PT ;  /* 0x0000000330307210 */ /* 0x000fca00007fe4ff */
[----:B------:R1:W-:Y:S04]  /*35830*/  STL [R1+0x6cc], R48 ;  /* 0x0006cc3001007387 */ /* 0x0003e80000100800 */
[----:B------:R-:W4:Y:S01]  /*35840*/  LDL.LU R50, [R1+0x84c] ;  /* 0x00084c0001327983 */ /* 0x000f220000300800 */
[----:B-1----:R-:W-:-:S03]  /*35850*/  IMAD.MOV.U32 R6, RZ, RZ, R10 ;  /* 0x000000ffff067224 */ /* 0x002fc600078e000a */
[----:B------:R-:W4:Y:S01]  /*35860*/  LDL.LU R14, [R1+0x858] ;  /* 0x00085800010e7983 */ /* 0x000f220000300800 */
[----:B------:R-:W-:-:S03]  /*35870*/  MOV R7, R48 ;  /* 0x0000003000077202 */ /* 0x000fc60000000f00 */
[----:B------:R-:W4:Y:S04]  /*35880*/  LDL.LU R48, [R1+0x854] ;  /* 0x0008540001307983 */ /* 0x000f280000300800 */
[----:B------:R1:W-:Y:S02]  /*35890*/  LDGSTS.E [R5+0x700], desc[UR8][R6.64], P3 ;  /* 0x0070000006057fae */ /* 0x0003e40009921848 */
[----:B-1----:R-:W-:Y:S02]  /*358a0*/  MOV R6, R15 ;  /* 0x0000000f00067202 */ /* 0x002fe40000000f00 */
[----:B------:R-:W-:Y:S02]  /*358b0*/  IADD3 R9, P0, R9, R240, RZ ;  /* 0x000000f009097210 */ /* 0x000fe40007f1e0ff */
[----:B------:R-:W-:-:S03]  /*358c0*/  IADD3.X R17, R17, R3, RZ, P1, !PT ;  /* 0x0000000311117210 */ /* 0x000fc60000ffe4ff */
[----:B------:R-:W-:Y:S04]  /*358d0*/  STL [R1+0x750], R9 ;  /* 0x0007500901007387 */ /* 0x000fe80000100800 */
[----:B------:R1:W-:Y:S01]  /*358e0*/  STL [R1+0x6d4], R17 ;  /* 0x0006d41101007387 */ /* 0x0003e20000100800 */
[----:B------:R-:W-:-:S03]  /*358f0*/  IMAD.MOV.U32 R7, RZ, RZ, R17 ;  /* 0x000000ffff077224 */ /* 0x000fc600078e0011 */
[----:B------:R-:W4:Y:S04]  /*35900*/  LDL.LU R10, [R1+0x8d0] ;  /* 0x0008d000010a7983 */ /* 0x000f280000300800 */
[----:B------:R2:W-:Y:S04]  /*35910*/  LDGSTS.E [R5+0x780], desc[UR8][R6.64], P2 ;  /* 0x0078000006057fae */ /* 0x0005e80009121848 */
[----:B-1----:R-:W4:Y:S01]  /*35920*/  LDL.LU R17, [R1+0x8cc] ;  /* 0x0008cc0001117983 */ /* 0x002f220000300800 */
[----:B------:R-:W-:Y:S01]  /*35930*/  IADD3 R51, P1, R51, R240, RZ ;  /* 0x000000f033337210 */ /* 0x000fe20007f3e0ff */
[----:B--2---:R-:W-:-:S04]  /*35940*/  IMAD.X R19, R19, 0x1, R3, P0 ;  /* 0x0000000113137824 */ /* 0x004fc800000e0603 */
[----:B------:R-:W-:Y:S04]  /*35950*/  STL [R1+0x758], R51 ;  /* 0x0007583301007387 */ /* 0x000fe80000100800 */
[----:B------:R1:W-:Y:S04]  /*35960*/  STL [R1+0x74c], R19 ;  /* 0x00074c1301007387 */ /* 0x0003e80000100800 */
[----:B------:R-:W2:Y:S01]  /*35970*/  LDL.LU R15, [R1+0x8d8] ;  /* 0x0008d800010f7983 */ /* 0x000ea20000300800 */
[----:B------:R-:W-:Y:S01]  /*35980*/  IMAD.MOV.U32 R6, RZ, RZ, R9 ;  /* 0x000000ffff067224 */ /* 0x000fe200078e0009 */
[----:B------:R-:W-:-:S02]  /*35990*/  MOV R7, R19 ;  /* 0x0000001300077202 */ /* 0x000fc40000000f00 */
[----:B-1----:R-:W2:Y:S04]  /*359a0*/  LDL.LU R19, [R1+0x8d4] ;  /* 0x0008d40001137983 */ /* 0x002ea80000300800 */
[----:B------:R1:W-:Y:S02]  /*359b0*/  LDGSTS.E [R5+0xf00], desc[UR8][R6.64], P3 ;  /* 0x00f0000006057fae */ /* 0x0003e40009921848 */
[----:B-1----:R-:W-:Y:S02]  /*359c0*/  MOV R6, R51 ;  /* 0x0000003300067202 */ /* 0x002fe40000000f00 */
[----:B------:R-:W-:Y:S02]  /*359d0*/  IADD3 R11, P0, R11, R240, RZ ;  /* 0x000000f00b0b7210 */ /* 0x000fe40007f1e0ff */
[----:B------:R-:W-:-:S03]  /*359e0*/  IADD3.X R52, R52, R3, RZ, P1, !PT ;  /* 0x0000000334347210 */ /* 0x000fc60000ffe4ff */
[----:B------:R-:W-:Y:S04]  /*359f0*/  STL [R1+0x7d0], R11 ;  /* 0x0007d00b01007387 */ /* 0x000fe80000100800 */
[----:B------:R-:W-:Y:S01]  /*35a00*/  STL [R1+0x754], R52 ;  /* 0x0007543401007387 */ /* 0x000fe20000100800 */
[----:B------:R-:W-:-:S03]  /*35a10*/  IMAD.MOV.U32 R7, RZ, RZ, R52 ;  /* 0x000000ffff077224 */ /* 0x000fc600078e0034 */
[----:B------:R-:W2:Y:S04]  /*35a20*/  LDL.LU R9, [R1+0x950] ;  /* 0x0009500001097983 */ /* 0x000ea80000300800 */
[----:B------:R-:W2:Y:S01]  /*35a30*/  LDL.LU R4, [R1+0x958] ;  /* 0x0009580001047983 */ /* 0x000ea20000300800 */
[----:B---3--:R-:W-:-:S03]  /*35a40*/  IADD3 R8, P1, R8, R240, RZ ;  /* 0x000000f008087210 */ /* 0x008fc60007f3e0ff */
[----:B------:R1:W-:Y:S04]  /*35a50*/  LDGSTS.E [R5+0xf80], desc[UR8][R6.64], P2 ;  /* 0x00f8000006057fae */ /* 0x0003e80009121848 */
[----:B------:R-:W-:Y:S01]  /*35a60*/  STL [R1+0x7d8], R8 ;  /* 0x0007d80801007387 */ /* 0x000fe20000100800 */
[----:B------:R-:W-:-:S05]  /*35a70*/  IMAD.X R18, R18, 0x1, R3, P0 ;  /* 0x0000000112127824 */ /* 0x000fca00000e0603 */
[----:B------:R3:W-:Y:S01]  /*35a80*/  STL [R1+0x7cc], R18 ;  /* 0x0007cc1201007387 */ /* 0x0007e20000100800 */
[----:B-1----:R-:W-:-:S03]  /*35a90*/  MOV R7, R18 ;  /* 0x0000001200077202 */ /* 0x002fc60000000f00 */
[----:B---3--:R-:W3:Y:S01]  /*35aa0*/  LDL.LU R18, [R1+0x94c] ;  /* 0x00094c0001127983 */ /* 0x008ee20000300800 */
[----:B------:R-:W-:Y:S01]  /*35ab0*/  IADD3 R49, P0, R49, R240, RZ ;  /* 0x000000f031317210 */ /* 0x000fe20007f1e0ff */
[----:B------:R-:W-:Y:S01]  /*35ac0*/  IMAD.MOV.U32 R6, RZ, RZ, R11 ;  /* 0x000000ffff067224 */ /* 0x000fe200078e000b */
[----:B----4-:R-:W-:-:S03]  /*35ad0*/  IADD3.X R16, R16, R3, RZ, P1, !PT ;  /* 0x0000000310107210 */ /* 0x010fc60000ffe4ff */
[----:B------:R-:W-:Y:S04]  /*35ae0*/  STL [R1+0x850], R49 ;  /* 0x0008503101007387 */ /* 0x000fe80000100800 */
[----:B------:R1:W-:Y:S04]  /*35af0*/  STL [R1+0x7d4], R16 ;  /* 0x0007d41001007387 */ /* 0x0003e80000100800 */
[----:B------:R4:W-:Y:S04]  /*35b00*/  LDGSTS.E [R5+0x1700], desc[UR8][R6.64], P3 ;  /* 0x0170000006057fae */ /* 0x0009e80009921848 */
[----:B------:R-:W3:Y:S01]  /*35b10*/  LDL.LU R11, [R1+0x9d0] ;  /* 0x0009d000010b7983 */ /* 0x000ee20000300800 */
[----:B------:R-:W-:-:S02]  /*35b20*/  IMAD.X R50, R50, 0x1, R3, P0 ;  /* 0x0000000132327824 */ /* 0x000fc400000e0603 */
[----:B----4-:R-:W-:Y:S01]  /*35b30*/  IMAD.MOV.U32 R7, RZ, RZ, R16 ;  /* 0x000000ffff077224 */ /* 0x010fe200078e0010 */
[----:B------:R-:W-:Y:S01]  /*35b40*/  IADD3 R14, P1, R14, R240, RZ ;  /* 0x000000f00e0e7210 */ /* 0x000fe20007f3e0ff */
[----:B-1----:R-:W4:Y:S01]  /*35b50*/  LDL.LU R16, [R1+0x954] ;  /* 0x0009540001107983 */ /* 0x002f220000300800 */
[----:B------:R-:W-:-:S03]  /*35b60*/  MOV R6, R8 ;  /* 0x0000000800067202 */ /* 0x000fc60000000f00 */
[----:B------:R-:W-:Y:S01]  /*35b70*/  STL [R1+0x858], R14 ;  /* 0x0008580e01007387 */ /* 0x000fe20000100800 */
[----:B------:R-:W-:-:S03]  /*35b80*/  IADD3.X R48, R48, R3, RZ, P1, !PT ;  /* 0x0000000330307210 */ /* 0x000fc60000ffe4ff */
[----:B------:R1:W-:Y:S04]  /*35b90*/  STL [R1+0x84c], R50 ;  /* 0x00084c3201007387 */ /* 0x0003e80000100800 */
[----:B------:R-:W4:Y:S04]  /*35ba0*/  LDL.LU R8, [R1+0x9d8] ;  /* 0x0009d80001087983 */ /* 0x000f280000300800 */
[----:B------:R1:W-:Y:S04]  /*35bb0*/  LDGSTS.E [R5+0x1780], desc[UR8][R6.64], P2 ;  /* 0x0178000006057fae */ /* 0x0003e80009121848 */
[----:B------:R-:W4:Y:S01]  /*35bc0*/  LDL.LU R52, [R1+0x9cc] ;  /* 0x0009cc0001347983 */ /* 0x000f220000300800 */
[----:B-1----:R-:W-:Y:S01]  /*35bd0*/  IMAD.MOV.U32 R6, RZ, RZ, R49 ;  /* 0x000000ffff067224 */ /* 0x002fe200078e0031 */
[----:B------:R-:W-:-:S05]  /*35be0*/  MOV R7, R50 ;  /* 0x0000003200077202 */ /* 0x000fca0000000f00 */
[----:B------:R1:W-:Y:S02]  /*35bf0*/  LDGSTS.E [R5+0x1f00], desc[UR8][R6.64], P3 ;  /* 0x01f0000006057fae */ /* 0x0003e40009921848 */
[----:B-1----:R-:W-:Y:S01]  /*35c00*/  MOV R6, R14 ;  /* 0x0000000e00067202 */ /* 0x002fe20000000f00 */
[----:B------:R-:W-:-:S05]  /*35c10*/  IMAD.MOV.U32 R7, RZ, RZ, R48 ;  /* 0x000000ffff077224 */ /* 0x000fca00078e0030 */
[----:B------:R1:W-:Y:S01]  /*35c20*/  LDGSTS.E [R5+0x1f80], desc[UR8][R6.64], P2 ;  /* 0x01f8000006057fae */ /* 0x0003e20009121848 */
[----:B------:R-:W-:-:S05]  /*35c30*/  IADD3 R10, P0, R10, R240, RZ ;  /* 0x000000f00a0a7210 */ /* 0x000fca0007f1e0ff */
[----:B------:R-:W-:Y:S01]  /*35c40*/  STL [R1+0x8d0], R10 ;  /* 0x0008d00a01007387 */ /* 0x000fe20000100800 */
[----:B------:R-:W-:-:S03]  /*35c50*/  IMAD.X R17, R17, 0x1, R3, P0 ;  /* 0x0000000111117824 */ /* 0x000fc600000e0603 */
[----:B------:R1:W-:Y:S04]  /*35c60*/  STL [R1+0x854], R48 ;  /* 0x0008543001007387 */ /* 0x0003e80000100800 */
[----:B------:R-:W4:Y:S04]  /*35c70*/  LDL.LU R50, [R1+0xa50] ;  /* 0x000a500001327983 */ /* 0x000f280000300800 */
[----:B------:R-:W4:Y:S01]  /*35c80*/  LDL.LU R14, [R1+0x9d4] ;  /* 0x0009d400010e7983 */ /* 0x000f220000300800 */
[----:B--2---:R-:W-:-:S05]  /*35c90*/  IADD3 R15, P1, R15, R240, RZ ;  /* 0x000000f00f0f7210 */ /* 0x004fca0007f3e0ff */
[----:B------:R-:W-:Y:S04]  /*35ca0*/  STL [R1+0x8d8], R15 ;  /* 0x0008d80f01007387 */ /* 0x000fe80000100800 */
[----:B------:R2:W-:Y:S01]  /*35cb0*/  STL [R1+0x8cc], R17 ;  /* 0x0008cc1101007387 */ /* 0x0005e20000100800 */
[----:B------:R-:W-:-:S03]  /*35cc0*/  IADD3.X R19, R19, R3, RZ, P1, !PT ;  /* 0x0000000313137210 */ /* 0x000fc60000ffe4ff */
[----:B-1----:R-:W4:Y:S04]  /*35cd0*/  LDL.LU R48, [R1+0xa58] ;  /* 0x000a580001307983 */ /* 0x002f280000300800 */
[----:B------:R-:W4:Y:S01]  /*35ce0*/  LDL.LU R51, [R1+0xa4c] ;  /* 0x000a4c0001337983 */ /* 0x000f220000300800 */
[----:B------:R-:W-:Y:S01]  /*35cf0*/  IMAD.MOV.U32 R6, RZ, RZ, R10 ;  /* 0x000000ffff067224 */ /* 0x000fe200078e000a */
[----:B------:R-:W-:-:S05]  /*35d00*/  MOV R7, R17 ;  /* 0x0000001100077202 */ /* 0x000fca0000000f00 */
[----:B------:R1:W-:Y:S02]  /*35d10*/  LDGSTS.E [R5+0x2700], desc[UR8][R6.64], P3 ;  /* 0x0270000006057fae */ /* 0x0003e40009921848 */
[----:B-1----:R-:W-:Y:S01]  /*35d20*/  MOV R6, R15 ;  /* 0x0000000f00067202 */ /* 0x002fe20000000f00 */
[----:B------:R-:W-:-:S05]  /*35d30*/  IMAD.MOV.U32 R7, RZ, RZ, R19 ;  /* 0x000000ffff077224 */ /* 0x000fca00078e0013 */
[----:B------:R1:W-:Y:S01]  /*35d40*/  LDGSTS.E [R5+0x2780], desc[UR8][R6.64], P2 ;  /* 0x0278000006057fae */ /* 0x0003e20009121848 */
[----:B------:R-:W-:-:S05]  /*35d50*/  IADD3 R9, P0, R9, R240, RZ ;  /* 0x000000f009097210 */ /* 0x000fca0007f1e0ff */
[----:B------:R-:W-:Y:S01]  /*35d60*/  STL [R1+0x950], R9 ;  /* 0x0009500901007387 */ /* 0x000fe20000100800 */
[----:B------:R-:W-:-:S03]  /*35d70*/  IADD3 R4, P1, R4, R240, RZ ;  /* 0x000000f004047210 */ /* 0x000fc60007f3e0ff */
[----:B------:R1:W-:Y:S04]  /*35d80*/  STL [R1+0x8d4], R19 ;  /* 0x0008d41301007387 */ /* 0x0003e80000100800 */
[----:B------:R-:W4:Y:S04]  /*35d90*/  LDL.LU R49, [R1+0xa54] ;  /* 0x000a540001317983 */ /* 0x000f280000300800 */
[----:B------:R-:W4:Y:S04]  /*35da0*/  LDL.LU R10, [R1+0xad0] ;  /* 0x000ad000010a7983 */ /* 0x000f280000300800 */
[----:B--2---:R-:W2:Y:S04]  /*35db0*/  LDL.LU R17, [R1+0xad8] ;  /* 0x000ad80001117983 */ /* 0x004ea80000300800 */
[----:B-1----:R-:W2:Y:S04]  /*35dc0*/  LDL.LU R19, [R1+0xacc] ;  /* 0x000acc0001137983 */ /* 0x002ea80000300800 */
[----:B------:R-:W-:Y:S01]  /*35dd0*/  STL [R1+0x958], R4 ;  /* 0x0009580401007387 */ /* 0x000fe20000100800 */
[----:B---3--:R-:W-:-:S05]  /*35de0*/  IMAD.X R18, R18, 0x1, R3, P0 ;  /* 0x0000000112127824 */ /* 0x008fca00000e0603 */
[----:B------:R1:W-:Y:S01]  /*35df0*/  STL [R1+0x94c], R18 ;  /* 0x00094c1201007387 */ /* 0x0003e20000100800 */
[----:B------:R-:W-:-:S03]  /*35e00*/  MOV R7, R18 ;  /* 0x0000001200077202 */ /* 0x000fc60000000f00 */
[----:B------:R-:W3:Y:S04]  /*35e10*/  LDL.LU R15, [R1+0xb50] ;  /* 0x000b5000010f7983 */ /* 0x000ee80000300800 */
[----:B-1----:R-:W3:Y:S01]  /*35e20*/  LDL.LU R18, [R1+0xad4] ;  /* 0x000ad40001127983 */ /* 0x002ee20000300800 */
[----:B------:R-:W-:Y:S01]  /*35e30*/  IMAD.MOV.U32 R6, RZ, RZ, R9 ;  /* 0x000000ffff067224 */ /* 0x000fe200078e0009 */
[----:B------:R-:W-:-:S04]  /*35e40*/  IADD3 R11, P0, R11, R240, RZ ;  /* 0x000000f00b0b7210 */ /* 0x000fc80007f1e0ff */
[----:B------:R1:W-:Y:S04]  /*35e50*/  LDGSTS.E [R5+0x2f00], desc[UR8][R6.64], P3 ;  /* 0x02f0000006057fae */ /* 0x0003e80009921848 */
[----:B------:R-:W-:Y:S01]  /*35e60*/  STL [R1+0x9d0], R11 ;  /* 0x0009d00b01007387 */ /* 0x000fe20000100800 */
[----:B----4-:R-:W-:Y:S02]  /*35e70*/  IADD3.X R16, R16, R3, RZ, P1, !PT ;  /* 0x0000000310107210 */ /* 0x010fe40000ffe4ff */
[----:B-1----:R-:W-:-:S03]  /*35e80*/  MOV R6, R4 ;  /* 0x0000000400067202 */ /* 0x002fc60000000f00 */
[----:B------:R1:W-:Y:S01]  /*35e90*/  STL [R1+0x954], R16 ;  /* 0x0009541001007387 */ /* 0x0003e20000100800 */
[----:B------:R-:W-:-:S03]  /*35ea0*/  IMAD.MOV.U32 R7, RZ, RZ, R16 ;  /* 0x000000ffff077224 */ /* 0x000fc600078e0010 */
[----:B------:R-:W4:Y:S01]  /*35eb0*/  LDL.LU R9, [R1+0xb58] ;  /* 0x000b580001097983 */ /* 0x000f220000300800 */
[----:B------:R-:W-:-:S03]  /*35ec0*/  IADD3 R8, P1, R8, R240, RZ ;  /* 0x000000f008087210 */ /* 0x000fc60007f3e0ff */
[----:B------:R1:W-:Y:S04]  /*35ed0*/  LDGSTS.E [R5+0x2f80], desc[UR8][R6.64], P2 ;  /* 0x02f8000006057fae */ /* 0x0003e80009121848 */
[----:B-1----:R-:W4:Y:S01]  /*35ee0*/  LDL.LU R16, [R1+0xb4c] ;  /* 0x000b4c0001107983 */ /* 0x002f220000300800 */
[----:B------:R-:W-:-:S03]  /*35ef0*/  IMAD.X R52, R52, 0x1, R3, P0 ;  /* 0x0000000134347824 */ /* 0x000fc600000e0603 */
[----:B------:R-:W-:Y:S04]  /*35f00*/  STL [R1+0x9d8], R8 ;  /* 0x0009d80801007387 */ /* 0x000fe80000100800 */
[----:B------:R-:W-:Y:S01]  /*35f10*/  STL [R1+0x9cc], R52 ;  /* 0x0009cc3401007387 */ /* 0x000fe20000100800 */
[----:B------:R-:W-:Y:S01]  /*35f20*/  IMAD.MOV.U32 R6, RZ, RZ, R11 ;  /* 0x000000ffff067224 */ /* 0x000fe200078e000b */
[----:B------:R-:W-:Y:S02]  /*35f30*/  MOV R7, R52 ;  /* 0x0000003400077202 */ /* 0x000fe40000000f00 */
        /* <DEDUP_REMOVED lines=18> */
[----:B------:R1:W-:Y:S02]  /*36060*/  LDGSTS.E [R5+0x3f00], desc[UR8][R6.64], P3 ;  /* 0x03f0000006057fae */ /* 0x0003e40009921848 */
[----:B-1----:R-:W-:Y:S02]  /*36070*/  MOV R6, R48 ;  /* 0x0000003000067202 */ /* 0x002fe40000000f00 */
[----:B------:R-:W-:Y:S02]  /*36080*/  IADD3.X R49, R49, R3, RZ, P1, !PT ;  /* 0x0000000331317210 */ /* 0x000fe40000ffe4ff */
[----:B------:R-:W-:-:S03]  /*36090*/  IADD3 R10, P0, R10, R240, RZ ;  /* 0x000000f00a0a7210 */ /* 0x000fc60007f1e0ff */
[----:B------:R-:W-:Y:S01]  /*360a0*/  IMAD.MOV.U32 R7, RZ, RZ, R49 ;  /* 0x000000ffff077224 */ /* 0x000fe200078e0031 */
[----:B--2---:R-:W-:Y:S01]  /*360b0*/  IADD3 R17, P1, R17, R240, RZ ;  /* 0x000000f011117210 */ /* 0x004fe20007f3e0ff */
[----:B------:R1:W-:Y:S01]  /*360c0*/  STL [R1+0xad0], R10 ;  /* 0x000ad00a01007387 */ /* 0x0003e20000100800 */
[----:B------:R-:W-:-:S03]  /*360d0*/  IMAD.X R19, R19, 0x1, R3, P0 ;  /* 0x0000000113137824 */ /* 0x000fc600000e0603 */
[----:B------:R2:W-:Y:S04]  /*360e0*/  STL [R1+0xa54], R49 ;  /* 0x000a543101007387 */ /* 0x0005e80000100800 */
[----:B------:R-:W2:Y:S04]  /*360f0*/  LDL.LU R55, [R1+0xc50] ;  /* 0x000c500001377983 */ /* 0x000ea80000300800 */
[----:B------:R-:W-:Y:S04]  /*36100*/  STL [R1+0xad8], R17 ;  /* 0x000ad81101007387 */ /* 0x000fe80000100800 */
[----:B------:R1:W-:Y:S04]  /*36110*/  LDGSTS.E [R5+0x3f80], desc[UR8][R6.64], P2 ;  /* 0x03f8000006057fae */ /* 0x0003e80009121848 */
[----:B------:R2:W-:Y:S01]  /*36120*/  STL [R1+0xacc], R19 ;  /* 0x000acc1301007387 */ /* 0x0005e20000100800 */
[----:B---3--:R-:W-:Y:S01]  /*36130*/  IADD3 R15, P0, R15, R240, RZ ;  /* 0x000000f00f0f7210 */ /* 0x008fe20007f1e0ff */
[----:B-1----:R-:W-:-:S02]  /*36140*/  IMAD.MOV.U32 R6, RZ, RZ, R10 ;  /* 0x000000ffff067224 */ /* 0x002fc400078e000a */
[----:B------:R-:W3:Y:S01]  /*36150*/  LDL.LU R10, [R1+0xbd4] ;  /* 0x000bd400010a7983 */ /* 0x000ee20000300800 */
[----:B------:R-:W-:-:S03]  /*36160*/  IADD3.X R18, R18, R3, RZ, P1, !PT ;  /* 0x0000000312127210 */ /* 0x000fc60000ffe4ff */
[----:B------:R-:W-:Y:S04]  /*36170*/  STL [R1+0xb50], R15 ;  /* 0x000b500f01007387 */ /* 0x000fe80000100800 */
[----:B------:R1:W-:Y:S04]  /*36180*/  STL [R1+0xad4], R18 ;  /* 0x000ad41201007387 */ /* 0x0003e80000100800 */
[----:B------:R-:W3:Y:S04]  /*36190*/  LDL.LU R53, [R1+0xc58] ;  /* 0x000c580001357983 */ /* 0x000ee80000300800 */
[----:B------:R-:W3:Y:S01]  /*361a0*/  LDL.LU R56, [R1+0xc4c] ;  /* 0x000c4c0001387983 */ /* 0x000ee20000300800 */
[----:B----4-:R-:W-:Y:S01]  /*361b0*/  IADD3 R9, P1, R9, R240, RZ ;  /* 0x000000f009097210 */ /* 0x010fe20007f3e0ff */
[----:B------:R-:W-:-:S04]  /*361c0*/  IMAD.X R16, R16, 0x1, R3, P0 ;  /* 0x0000000110107824 */ /* 0x000fc800000e0603 */
[----:B------:R-:W-:Y:S04]  /*361d0*/  STL [R1+0xb58], R9 ;  /* 0x000b580901007387 */ /* 0x000fe80000100800 */
[----:B------:R-:W-:Y:S04]  /*361e0*/  STL [R1+0xb4c], R16 ;  /* 0x000b4c1001007387 */ /* 0x000fe80000100800 */
[----:B------:R-:W4:Y:S01]  /*361f0*/  LDL.LU R51, [R1+0xcd0] ;  /* 0x000cd00001337983 */ /* 0x000f220000300800 */
[----:B------:R-:W-:-:S03]  /*36200*/  IADD3 R4, P0, R4, R240, RZ ;  /* 0x000000f004047210 */ /* 0x000fc60007f1e0ff */
[----:B------:R-:W4:Y:S01]  /*36210*/  LDL.LU R54, [R1+0xc54] ;  /* 0x000c540001367983 */ /* 0x000f220000300800 */
[----:B------:R-:W-:-:S03]  /*36220*/  IADD3.X R11, R11, R3, RZ, P1, !PT ;  /* 0x000000030b0b7210 */ /* 0x000fc60000ffe4ff */
[----:B------:R-:W-:Y:S01]  /*36230*/  STL [R1+0xbd0], R4 ;  /* 0x000bd00401007387 */ /* 0x000fe20000100800 */
[----:B------:R-:W-:-:S03]  /*36240*/  MOV R7, R19 ;  /* 0x0000001300077202 */ /* 0x000fc60000000f00 */
[----:B------:R1:W-:Y:S04]  /*36250*/  STL [R1+0xb54], R11 ;  /* 0x000b540b01007387 */ /* 0x0003e80000100800 */
[----:B------:R-:W4:Y:S04]  /*36260*/  LDL.LU R52, [R1+0xccc] ;  /* 0x000ccc0001347983 */ /* 0x000f280000300800 */
[----:B--2---:R-:W2:Y:S04]  /*36270*/  LDL.LU R49, [R1+0xcd8] ;  /* 0x000cd80001317983 */ /* 0x004ea80000300800 */
[----:B------:R1:W-:Y:S04]  /*36280*/  LDGSTS.E [R5+0x4700], desc[UR8][R6.64], P3 ;  /* 0x0470000006057fae */ /* 0x0003e80009921848 */
[----:B------:R-:W2:Y:S04]  /*36290*/  LDL.LU R19, [R1+0xd50] ;  /* 0x000d500001137983 */ /* 0x000ea80000300800 */
[----:B------:R-:W2:Y:S01]  /*362a0*/  LDL.LU R50, [R1+0xcd4] ;  /* 0x000cd40001327983 */ /* 0x000ea20000300800 */
[----:B-1----:R-:W-:Y:S01]  /*362b0*/  MOV R6, R17 ;  /* 0x0000001100067202 */ /* 0x002fe20000000f00 */
[----:B------:R-:W-:-:S05]  /*362c0*/  IMAD.MOV.U32 R7, RZ, RZ, R18 ;  /* 0x000000ffff077224 */ /* 0x000fca00078e0012 */
[----:B------:R1:W-:Y:S02]  /*362d0*/  LDGSTS.E [R5+0x4780], desc[UR8][R6.64], P2 ;  /* 0x0478000006057fae */ /* 0x0003e40009121848 */
[----:B-1----:R-:W-:Y:S01]  /*362e0*/  IMAD.MOV.U32 R6, RZ, RZ, R15 ;  /* 0x000000ffff067224 */ /* 0x002fe200078e000f */
[----:B------:R-:W-:-:S05]  /*362f0*/  MOV R7, R16 ;  /* 0x0000001000077202 */ /* 0x000fca0000000f00 */
[----:B------:R1:W-:Y:S02]  /*36300*/  LDGSTS.E [R5+0x4f00], desc[UR8][R6.64], P3 ;  /* 0x04f0000006057fae */ /* 0x0003e40009921848 */
[----:B-1----:R-:W-:Y:S01]  /*36310*/  MOV R6, R9 ;  /* 0x0000000900067202 */ /* 0x002fe20000000f00 */
[----:B------:R-:W-:-:S05]  /*36320*/  IMAD.MOV.U32 R7, RZ, RZ, R11 ;  /* 0x000000ffff077224 */ /* 0x000fca00078e000b */
[----:B------:R1:W-:Y:S02]  /*36330*/  LDGSTS.E [R5+0x4f80], desc[UR8][R6.64], P2 ;  /* 0x04f8000006057fae */ /* 0x0003e40009121848 */
[----:B-1----:R-:W-:Y:S02]  /*36340*/  IMAD.MOV.U32 R6, RZ, RZ, R4 ;  /* 0x000000ffff067224 */ /* 0x002fe400078e0004 */
[----:B------:R-:W-:Y:S01]  /*36350*/  IMAD.X R14, R14, 0x1, R3, P0 ;  /* 0x000000010e0e7824 */ /* 0x000fe200000e0603 */
[----:B------:R-:W-:-:S05]  /*36360*/  IADD3 R8, P1, R8, R240, RZ ;  /* 0x000000f008087210 */ /* 0x000fca0007f3e0ff */
[----:B------:R-:W-:Y:S04]  /*36370*/  STL [R1+0xbd8], R8 ;  /* 0x000bd80801007387 */ /* 0x000fe80000100800 */
[----:B------:R1:W-:Y:S04]  /*36380*/  STL [R1+0xbcc], R14 ;  /* 0x000bcc0e01007387 */ /* 0x0003e80000100800 */
[----:B------:R-:W2:Y:S04]  /*36390*/  LDL.LU R48, [R1+0xd4c] ;  /* 0x000d4c0001307983 */ /* 0x000ea80000300800 */
[----:B------:R-:W2:Y:S04]  /*363a0*/  LDL.LU R18, [R1+0xd54] ;  /* 0x000d540001127983 */ /* 0x000ea80000300800 */
[----:B------:R-:W2:Y:S01]  /*363b0*/  LDL.LU R17, [R1+0xd58] ;  /* 0x000d580001117983 */ /* 0x000ea20000300800 */
[----:B------:R-:W-:-:S03]  /*363c0*/  MOV R7, R14 ;  /* 0x0000000e00077202 */ /* 0x000fc60000000f00 */
[----:B------:R-:W2:Y:S04]  /*363d0*/  LDL.LU R15, [R1+0xdd0] ;  /* 0x000dd000010f7983 */ /* 0x000ea80000300800 */
[----:B------:R-:W2:Y:S04]  /*363e0*/  LDL.LU R11, [R1+0xdd8] ;  /* 0x000dd800010b7983 */ /* 0x000ea80000300800 */
[----:B------:R-:W2:Y:S04]  /*363f0*/  LDL.LU R9, [R1+0xe50] ;  /* 0x000e500001097983 */ /* 0x000ea80000300800 */
[----:B------:R-:W2:Y:S04]  /*36400*/  LDL.LU R16, [R1+0xdcc] ;  /* 0x000dcc0001107983 */ /* 0x000ea80000300800 */
[----:B------:R1:W-:Y:S01]  /*36410*/  LDGSTS.E [R5+0x5700], desc[UR8][R6.64], P3 ;  /* 0x0570000006057fae */ /* 0x0003e20009921848 */
[----:B------:R-:W-:-:S05]  /*36420*/  IADD3 R55, P0, R55, R240, RZ ;  /* 0x000000f037377210 */ /* 0x000fca0007f1e0ff */
[----:B------:R-:W-:Y:S01]  /*36430*/  STL [R1+0xc50], R55 ;  /* 0x000c503701007387 */ /* 0x000fe20000100800 */
[----:B-1----:R-:W-:Y:S02]  /*36440*/  MOV R6, R8 ;  /* 0x0000000800067202 */ /* 0x002fe40000000f00 */
[----:B---3--:R-:W-:-:S05]  /*36450*/  IADD3.X R10, R10, R3, RZ, P1, !PT ;  /* 0x000000030a0a7210 */ /* 0x008fca0000ffe4ff */
[----:B------:R1:W-:Y:S01]  /*36460*/  STL [R1+0xbd4], R10 ;  /* 0x000bd40a01007387 */ /* 0x0003e20000100800 */
[----:B------:R-:W-:-:S03]  /*36470*/  IMAD.MOV.U32 R7, RZ, RZ, R10 ;  /* 0x000000ffff077224 */ /* 0x000fc600078e000a */
[----:B------:R-:W3:Y:S01]  /*36480*/  LDL.LU R4, [R1+0xe58] ;  /* 0x000e580001047983 */ /* 0x000ee20000300800 */
[----:B------:R-:W-:-:S03]  /*36490*/  IADD3 R53, P1, R53, R240, RZ ;  /* 0x000000f035357210 */ /* 0x000fc60007f3e0ff */
[----:B------:R-:W3:Y:S01]  /*364a0*/  LDL.LU R14, [R1+0xdd4] ;  /* 0x000dd400010e7983 */ /* 0x000ee20000300800 */
[----:B------:R-:W-:-:S03]  /*364b0*/  IMAD.X R56, R56, 0x1, R3, P0 ;  /* 0x0000000138387824 */ /* 0x000fc600000e0603 */
[----:B------:R2:W-:Y:S04]  /*364c0*/  STL [R1+0xc58], R53 ;  /* 0x000c583501007387 */ /* 0x0005e80000100800 */
[----:B------:R2:W-:Y:S04]  /*364d0*/  STL [R1+0xc4c], R56 ;  /* 0x000c4c3801007387 */ /* 0x0005e80000100800 */
[----:B-1----:R-:W3:Y:S04]  /*364e0*/  LDL.LU R10, [R1+0xe4c] ;  /* 0x000e4c00010a7983 */ /* 0x002ee80000300800 */
[----:B------:R-:W3:Y:S04]  /*364f0*/  LDL.LU R8, [R1+0xe54] ;  /* 0x000e540001087983 */ /* 0x000ee80000300800 */
[----:B------:R1:W-:Y:S02]  /*36500*/  LDGSTS.E [R5+0x5780], desc[UR8][R6.64], P2 ;  /* 0x0578000006057fae */ /* 0x0003e40009121848 */
[----:B-1----:R-:W-:Y:S01]  /*36510*/  IMAD.MOV.U32 R6, RZ, RZ, R55 ;  /* 0x000000ffff067224 */ /* 0x002fe200078e0037 */
[----:B------:R-:W-:-:S02]  /*36520*/  MOV R7, R56 ;  /* 0x0000003800077202 */ /* 0x000fc40000000f00 */
[----:B----4-:R-:W-:Y:S02]  /*36530*/  IADD3.X R54, R54, R3, RZ, P1, !PT ;  /* 0x0000000336367210 */ /* 0x010fe40000ffe4ff */
[-C--:B------:R-:W-:Y:S01]  /*36540*/  IADD3 R51, P0, R51, R240.reuse, RZ ;  /* 0x000000f033337210 */ /* 0x080fe20007f1e0ff */
[----:B------:R1:W-:Y:S04]  /*36550*/  LDGSTS.E [R5+0x5f00], desc[UR8][R6.64], P3 ;  /* 0x05f0000006057fae */ /* 0x0003e80009921848 */
[----:B------:R-:W-:Y:S01]  /*36560*/  IMAD.X R52, R52, 0x1, R3, P0 ;  /* 0x0000000134347824 */ /* 0x000fe200000e0603 */
[----:B-1----:R-:W-:Y:S01]  /*36570*/  MOV R6, R53 ;  /* 0x0000003500067202 */ /* 0x002fe20000000f00 */
[----:B------:R-:W-:Y:S01]  /*36580*/  IMAD.MOV.U32 R7, RZ, RZ, R54 ;  /* 0x000000ffff077224 */ /* 0x000fe200078e0036 */
[----:B--2---:R-:W-:-:S04]  /*36590*/  IADD3 R49, P1, R49, R240, RZ ;  /* 0x000000f031317210 */ /* 0x004fc80007f3e0ff */
[----:B------:R1:W-:Y:S01]  /*365a0*/  LDGSTS.E [R5+0x5f80], desc[UR8][R6.64], P2 ;  /* 0x05f8000006057fae */ /* 0x0003e20009121848 */
[----:B------:R-:W-:Y:S02]  /*365b0*/  IADD3 R19, P0, R19, R240, RZ ;  /* 0x000000f013137210 */ /* 0x000fe40007f1e0ff */
[----:B------:R-:W-:Y:S01]  /*365c0*/  IADD3.X R50, R50, R3, RZ, P1, !PT ;  /* 0x0000000332327210 */ /* 0x000fe20000ffe4ff */
[----:B-1----:R-:W-:Y:S01]  /*365d0*/  IMAD.MOV.U32 R6, RZ, RZ, R51 ;  /* 0x000000ffff067224 */ /* 0x002fe200078e0033 */
[----:B------:R-:W-:-:S05]  /*365e0*/  MOV R7, R52 ;  /* 0x0000003400077202 */ /* 0x000fca0000000f00 */
[----:B------:R1:W-:Y:S04]  /*365f0*/  LDGSTS.E [R5+0x6700], desc[UR8][R6.64], P3 ;  /* 0x0670000006057fae */ /* 0x0003e80009921848 */
[----:B------:R2:W-:Y:S01]  /*36600*/  STL [R1+0xcd0], R51 ;  /* 0x000cd03301007387 */ /* 0x0005e20000100800 */
[----:B-1----:R-:W-:Y:S01]  /*36610*/  MOV R6, R49 ;  /* 0x0000003100067202 */ /* 0x002fe20000000f00 */
[----:B------:R-:W-:Y:S02]  /*36620*/  IMAD.MOV.U32 R7, RZ, RZ, R50 ;  /* 0x000000ffff077224 */ /* 0x000fe400078e0032 */
[----:B------:R2:W-:Y:S04]  /*36630*/  STL [R1+0xc54], R54 ;  /* 0x000c543601007387 */ /* 0x0005e80000100800 */
[----:B------:R1:W-:Y:S04]  /*36640*/  LDGSTS.E [R5+0x6780], desc[UR8][R6.64], P2 ;  /* 0x0678000006057fae */ /* 0x0003e80009121848 */
[----:B------:R2:W-:Y:S01]  /*36650*/  STL [R1+0xcd8], R49 ;  /* 0x000cd83101007387 */ /* 0x0005e20000100800 */
[----:B-1----:R-:W-:-:S03]  /*36660*/  IMAD.MOV.U32 R6, RZ, RZ, R19 ;  /* 0x000000ffff067224 */ /* 0x002fc600078e0013 */
[----:B------:R2:W-:Y:S04]  /*36670*/  STL [R1+0xccc], R52 ;  /* 0x000ccc3401007387 */ /* 0x0005e80000100800 */
[----:B------:R2:W-:Y:S04]  /*36680*/  STL [R1+0xd50], R19 ;  /* 0x000d501301007387 */ /* 0x0005e80000100800 */
[----:B------:R2:W-:Y:S01]  /*36690*/  STL [R1+0xcd4], R50 ;  /* 0x000cd43201007387 */ /* 0x0005e20000100800 */
[----:B------:R-:W-:Y:S01]  /*366a0*/  VIADD R12, R12, 0x1 ;  /* 0x000000010c0c7836 */ /* 0x000fe20000000000 */
        /* <DEDUP_REMOVED lines=21> */
[----:B------:R-:W-:-:S05]  /*36800*/  IMAD.X R48, R48, 0x1, R3, P0 ;  /* 0x0000000130307824 */ /* 0x000fca00000e0603 */
[----:B------:R-:W-:Y:S02]  /*36810*/  MOV R7, R48 ;  /* 0x0000003000077202 */ /* 0x000fe40000000f00 */
[----:B------:R-:W-:-:S03]  /*36820*/  IADD3 R17, P1, R17, R240, RZ ;  /* 0x000000f011117210 */ /* 0x000fc60007f3e0ff */
[----:B------:R1:W-:Y:S01]  /*36830*/  LDGSTS.E [R5+0x6f00], desc[UR8][R6.64], P3 ;  /* 0x06f0000006057fae */ /* 0x0003e20009921848 */
[----:B------:R-:W-:Y:S02]  /*36840*/  IADD3.X R18, R18, R3, RZ, P1, !PT ;  /* 0x0000000312127210 */ /* 0x000fe40000ffe4ff */
[-C--:B------:R-:W-:Y:S01]  /*36850*/  IADD3 R15, P0, R15, R240.reuse, RZ ;  /* 0x000000f00f0f7210 */ /* 0x080fe20007f1e0ff */
[----:B------:R2:W-:Y:S01]  /*36860*/  STL [R1+0xd58], R17 ;  /* 0x000d581101007387 */ /* 0x0005e20000100800 */
[-C--:B------:R-:W-:Y:S02]  /*36870*/  IADD3 R11, P1, R11, R240.reuse, RZ ;  /* 0x000000f00b0b7210 */ /* 0x080fe40007f3e0ff */
[----:B------:R-:W-:Y:S02]  /*36880*/  IADD3 R9, P4, R9, R240, RZ ;  /* 0x000000f009097210 */ /* 0x000fe40007f9e0ff */
[----:B-1----:R-:W-:Y:S01]  /*36890*/  MOV R6, R17 ;  /* 0x0000001100067202 */ /* 0x002fe20000000f00 */
[----:B------:R-:W-:Y:S01]  /*368a0*/  IMAD.MOV.U32 R7, RZ, RZ, R18 ;  /* 0x000000ffff077224 */ /* 0x000fe200078e0012 */
[----:B------:R2:W-:Y:S01]  /*368b0*/  STL [R1+0xd4c], R48 ;  /* 0x000d4c3001007387 */ /* 0x0005e20000100800 */
[----:B------:R-:W-:-:S03]  /*368c0*/  IMAD.X R16, R16, 0x1, R3, P0 ;  /* 0x0000000110107824 */ /* 0x000fc600000e0603 */
[----:B------:R2:W-:Y:S04]  /*368d0*/  STL [R1+0xdd0], R15 ;  /* 0x000dd00f01007387 */ /* 0x0005e80000100800 */
[----:B------:R2:W-:Y:S04]  /*368e0*/  STL [R1+0xd54], R18 ;  /* 0x000d541201007387 */ /* 0x0005e80000100800 */
[----:B------:R1:W-:Y:S04]  /*368f0*/  LDGSTS.E [R5+0x6f80], desc[UR8][R6.64], P2 ;  /* 0x06f8000006057fae */ /* 0x0003e80009121848 */
[----:B------:R2:W-:Y:S04]  /*36900*/  STL [R1+0xdd8], R11 ;  /* 0x000dd80b01007387 */ /* 0x0005e80000100800 */
[----:B------:R2:W-:Y:S01]  /*36910*/  STL [R1+0xdcc], R16 ;  /* 0x000dcc1001007387 */ /* 0x0005e20000100800 */
[----:B-1----:R-:W-:Y:S01]  /*36920*/  MOV R6, R15 ;  /* 0x0000000f00067202 */ /* 0x002fe20000000f00 */
[----:B------:R-:W-:-:S02]  /*36930*/  IMAD.MOV.U32 R7, RZ, RZ, R16 ;  /* 0x000000ffff077224 */ /* 0x000fc400078e0010 */
[----:B------:R2:W-:Y:S04]  /*36940*/  STL [R1+0xe50], R9 ;  /* 0x000e500901007387 */ /* 0x0005e80000100800 */
[----:B------:R1:W-:Y:S01]  /*36950*/  LDGSTS.E [R5+0x7700], desc[UR8][R6.64], P3 ;  /* 0x0770000006057fae */ /* 0x0003e20009921848 */
[----:B---3--:R-:W-:Y:S02]  /*36960*/  IADD3 R4, P0, R4, R240, RZ ;  /* 0x000000f004047210 */ /* 0x008fe40007f1e0ff */
[----:B------:R-:W-:-:S03]  /*36970*/  IADD3.X R14, R14, R3, RZ, P1, !PT ;  /* 0x000000030e0e7210 */ /* 0x000fc60000ffe4ff */
[----:B------:R2:W-:Y:S01]  /*36980*/  STL [R1+0xe58], R4 ;  /* 0x000e580401007387 */ /* 0x0005e20000100800 */
[----:B-1----:R-:W-:-:S03]  /*36990*/  IMAD.MOV.U32 R6, RZ, RZ, R11 ;  /* 0x000000ffff067224 */ /* 0x002fc600078e000b */
[----:B------:R2:W-:Y:S01]  /*369a0*/  STL [R1+0xdd4], R14 ;  /* 0x000dd40e01007387 */ /* 0x0005e20000100800 */
[----:B------:R-:W-:-:S05]  /*369b0*/  MOV R7, R14 ;  /* 0x0000000e00077202 */ /* 0x000fca0000000f00 */
[----:B------:R1:W-:Y:S01]  /*369c0*/  LDGSTS.E [R5+0x7780], desc[UR8][R6.64], P2 ;  /* 0x0778000006057fae */ /* 0x0003e20009121848 */
[----:B------:R-:W-:Y:S01]  /*369d0*/  IMAD.X R10, R10, 0x1, R3, P4 ;  /* 0x000000010a0a7824 */ /* 0x000fe200020e0603 */
[----:B------:R-:W-:-:S04]  /*369e0*/  IADD3.X R8, R8, R3, RZ, P0, !PT ;  /* 0x0000000308087210 */ /* 0x000fc800007fe4ff */
[----:B------:R2:W-:Y:S04]  /*369f0*/  STL [R1+0xe4c], R10 ;  /* 0x000e4c0a01007387 */ /* 0x0005e80000100800 */
[----:B------:R2:W-:Y:S04]  /*36a00*/  STL [R1+0xe54], R8 ;  /* 0x000e540801007387 */ /* 0x0005e80000100800 */
[----:B------:R2:W-:Y:S01]  /*36a10*/  STL [R1+0x454], R12 ;  /* 0x0004540c01007387 */ /* 0x0005e20000100800 */
[----:B-1----:R-:W-:Y:S01]  /*36a20*/  IMAD.MOV.U32 R6, RZ, RZ, R9 ;  /* 0x000000ffff067224 */ /* 0x002fe200078e0009 */
[----:B------:R-:W-:-:S02]  /*36a30*/  MOV R7, R10 ;  /* 0x0000000a00077202 */ /* 0x000fc40000000f00 */
[----:B------:R-:W-:-:S03]  /*36a40*/  ISETP.NE.U32.AND P0, PT, R12, R13, PT ;  /* 0x0000000d0c00720c */ /* 0x000fc60003f05070 */
[----:B------:R1:W-:Y:S02]  /*36a50*/  LDGSTS.E [R5+0x7f00], desc[UR8][R6.64], P3 ;  /* 0x07f0000006057fae */ /* 0x0003e40009921848 */
[----:B-1----:R-:W-:Y:S01]  /*36a60*/  IMAD.MOV.U32 R6, RZ, RZ, R4 ;  /* 0x000000ffff067224 */ /* 0x002fe200078e0004 */
[----:B------:R-:W-:-:S05]  /*36a70*/  MOV R7, R8 ;  /* 0x0000000800077202 */ /* 0x000fca0000000f00 */
[----:B------:R2:W-:Y:S04]  /*36a80*/  LDGSTS.E [R5+0x7f80], desc[UR8][R6.64], P2 ;  /* 0x07f8000006057fae */ /* 0x0005e80009121848 */
[----:B------:R-:W0:Y:S01]  /*36a90*/  LDGDEPBAR ;  /* 0x00000000000079af */ /* 0x000e220000000000 */
[----:B------:R-:W-:Y:S05]  /*36aa0*/  @P0 BRA `(.L_x_1) ;  /* 0xfffffe4c00280947 */ /* 0x000fea000383ffff */
.L_x_0:
[----:B--2---:R-:W2:Y:S01]  /*36ab0*/  LDL.LU R5, [R1+0x107c] ;  /* 0x00107c0001057983 */ /* 0x004ea20000300800 */
[----:B------:R-:W-:-:S04]  /*36ac0*/  DEPBAR.LE SB0, 0x0 ;  /* 0x000080000000791a */ /* 0x000fc80000000000 */
[----:B------:R-:W3:Y:S01]  /*36ad0*/  LDL.LU R4, [R1+0x1078] ;  /* 0x0010780001047983 */ /* 0x000ee20000300800 */
[C---:B-----5:R-:W-:Y:S01]  /*36ae0*/  IADD3 R0, R243.reuse, 0x1, RZ ;  /* 0x00000001f3007810 */ /* 0x060fe20007ffe0ff */
[----:B------:R-:W-:Y:S01]  /*36af0*/  IMAD.MOV.U32 R7, RZ, RZ, R150 ;  /* 0x000000ffff077224 */ /* 0x000fe200078e0096 */
[----:B------:R-:W-:Y:S01]  /*36b00*/  MOV R6, R148 ;  /* 0x0000009400067202 */ /* 0x000fe20000000f00 */
[----:B------:R-:W3:Y:S01]  /*36b10*/  LDL.LU R242, [R1+0x450] ;  /* 0x0004500001f27983 */ /* 0x000ee20000300800 */
[----:B------:R-:W-:Y:S01]  /*36b20*/  MOV R10, R220 ;  /* 0x000000dc000a7202 */ /* 0x000fe20000000f00 */
[----:B------:R-:W-:Y:S01]  /*36b30*/  IMAD.MOV.U32 R11, RZ, RZ, R222 ;  /* 0x000000ffff0b7224 */ /* 0x000fe200078e00de */
[----:B------:R-:W-:Y:S01]  /*36b40*/  MOV R19, R211 ;  /* 0x000000d300137202 */ /* 0x000fe20000000f00 */
[----:B------:R-:W4:Y:S01]  /*36b50*/  LDL.LU R8, [R1+0x240] ;  /* 0x0002400001087983 */ /* 0x000f220000300800 */
[----:B------:R-:W-:Y:S01]  /*36b60*/  IMAD.MOV.U32 R18, RZ, RZ, R209 ;  /* 0x000000ffff127224 */ /* 0x000fe200078e00d1 */
[----:B------:R-:W-:Y:S01]  /*36b70*/  MOV R51, R102 ;  /* 0x0000006600337202 */ /* 0x000fe20000000f00 */
[----:B------:R-:W-:Y:S01]  /*36b80*/  IMAD.MOV.U32 R50, RZ, RZ, R100 ;  /* 0x000000ffff327224 */ /* 0x000fe200078e0064 */
[----:B------:R-:W4:Y:S01]  /*36b90*/  LDL.LU R9, [R1+0x248] ;  /* 0x0002480001097983 */ /* 0x000f220000300800 */
        /* <DEDUP_REMOVED lines=32> */
[----:B------:R-:W-:Y:S01]  /*36da0*/  VIADD R2, R243, 0x7f ;  /* 0x0000007ff3027836 */ /* 0x000fe20000000000 */
[----:B------:R-:W-:Y:S01]  /*36db0*/  ULDC.64 UR26, c[0x0][0x228] ;  /* 0x00008a00001a7ab9 */ /* 0x000fe20000000a00 */
[----:B------:R-:W-:Y:S01]  /*36dc0*/  ULDC UR5, c[0x0][0x22c] ;  /* 0x00008b0000057ab9 */ /* 0x000fe20000000800 */
[----:B------:R-:W-:Y:S01]  /*36dd0*/  ULDC.64 UR6, c[0x0][0x228] ;  /* 0x00008a0000067ab9 */ /* 0x000fe20000000a00 */
[----:B------:R-:W-:Y:S01]  /*36de0*/  ULDC.64 UR28, c[0x0][0x228] ;  /* 0x00008a00001c7ab9 */ /* 0x000fe20000000a00 */
[----:B------:R-:W-:Y:S01]  /*36df0*/  ULDC.64 UR30, c[0x0][0x228] ;  /* 0x00008a00001e7ab9 */ /* 0x000fe20000000a00 */
[----:B------:R-:W-:Y:S01]  /*36e00*/  ULDC UR24, c[0x0][0x248] ;  /* 0x0000920000187ab9 */ /* 0x000fe20000000800 */
[----:B------:R-:W-:Y:S01]  /*36e10*/  ULDC.64 UR22, c[0x0][0x228] ;  /* 0x00008a0000167ab9 */ /* 0x000fe20000000a00 */
[----:B------:R-:W-:Y:S01]  /*36e20*/  ULDC.64 UR20, c[0x0][0x228] ;  /* 0x00008a0000147ab9 */ /* 0x000fe20000000a00 */
[----:B------:R-:W-:Y:S01]  /*36e30*/  ULDC.64 UR18, c[0x0][0x228] ;  /* 0x00008a0000127ab9 */ /* 0x000fe20000000a00 */
[----:B------:R-:W-:Y:S01]  /*36e40*/  ULDC.64 UR16, c[0x0][0x228] ;  /* 0x00008a0000107ab9 */ /* 0x000fe20000000a00 */
[----:B------:R-:W-:Y:S01]  /*36e50*/  ULDC.64 UR14, c[0x0][0x228] ;  /* 0x00008a00000e7ab9 */ /* 0x000fe20000000a00 */
[----:B------:R-:W-:Y:S01]  /*36e60*/  ULDC.64 UR12, c[0x0][0x228] ;  /* 0x00008a00000c7ab9 */ /* 0x000fe20000000a00 */
[----:B------:R-:W-:Y:S01]  /*36e70*/  ULDC.64 UR10, c[0x0][0x228] ;  /* 0x00008a00000a7ab9 */ /* 0x000fe20000000a00 */
[----:B------:R-:W-:Y:S01]  /*36e80*/  BAR.SYNC.DEFER_BLOCKING 0x0 ;  /* 0x0000000000007b1d */ /* 0x000fe20000010000 */
[----:B--2---:R-:W-:Y:S01]  /*36e90*/  ISETP.GE.AND P2, PT, R0, R5, PT ;  /* 0x000000050000720c */ /* 0x004fe20003f46270 */
[----:B------:R-:W-:Y:S01]  /*36ea0*/  IMAD.MOV.U32 R5, RZ, RZ, R246 ;  /* 0x000000ffff057224 */ /* 0x000fe200078e00f6 */
[----:B---3--:R-:W-:-:S02]  /*36eb0*/  ISETP.GE.AND P5, PT, R242, R4, PT ;  /* 0x00000004f200720c */ /* 0x008fc40003fa6270 */
[----:B------:R-:W-:Y:S01]  /*36ec0*/  MOV R115, R118 ;  /* 0x0000007600737202 */ /* 0x000fe20000000f00 */
[----:B------:R-:W1:Y:S01]  /*36ed0*/  S2R R4, SR_TID.X ;  /* 0x0000000000047919 */ /* 0x000e620000002100 */
[----:B------:R-:W-:Y:S01]  /*36ee0*/  IMAD.MOV.U32 R104, RZ, RZ, R200 ;  /* 0x000000ffff687224 */ /* 0x000fe200078e00c8 */
[----:B------:R-:W-:Y:S01]  /*36ef0*/  MOV R105, R202 ;  /* 0x000000ca00697202 */ /* 0x000fe20000000f00 */
[----:B------:R-:W-:Y:S01]  /*36f00*/  IMAD.MOV.U32 R106, RZ, RZ, R192 ;  /* 0x000000ffff6a7224 */ /* 0x000fe200078e00c0 */
[----:B------:R-:W-:Y:S01]  /*36f10*/  MOV R107, R194 ;  /* 0x000000c2006b7202 */ /* 0x000fe20000000f00 */
[----:B------:R-:W-:Y:S01]  /*36f20*/  IMAD.MOV.U32 R110, RZ, RZ, R117 ;  /* 0x000000ffff6e7224 */ /* 0x000fe200078e0075 */
[----:B------:R-:W-:Y:S01]  /*36f30*/  MOV R111, R119 ;  /* 0x00000077006f7202 */ /* 0x000fe20000000f00 */
[----:B------:R-:W-:Y:S02]  /*36f40*/  IMAD.MOV.U32 R190, RZ, RZ, R124 ;  /* 0x000000ffffbe7224 */ /* 0x000fe400078e007c */
[----:B------:R-:W-:-:S02]  /*36f50*/  IMAD.MOV.U32 R144, RZ, RZ, R145 ;  /* 0x000000ffff907224 */ /* 0x000fc400078e0091 */
[----:B------:R-:W-:Y:S02]  /*36f60*/  IMAD.MOV.U32 R146, RZ, RZ, R185 ;  /* 0x000000ffff927224 */ /* 0x000fe400078e00b9 */
[----:B------:R-:W-:Y:S02]  /*36f70*/  IMAD.MOV.U32 R198, RZ, RZ, R128 ;  /* 0x000000ffffc67224 */ /* 0x000fe400078e0080 */
[----:B------:R-:W-:Y:S01]  /*36f80*/  IMAD.MOV.U32 R206, RZ, RZ, R177 ;  /* 0x000000ffffce7224 */ /* 0x000fe200078e00b1 */
[----:B------:R-:W-:Y:S01]  /*36f90*/  MOV R211, R22 ;  /* 0x0000001600d37202 */ /* 0x000fe20000000f00 */
[----:B------:R-:W-:Y:S02]  /*36fa0*/  IMAD.MOV.U32 R214, RZ, RZ, R173 ;  /* 0x000000ffffd67224 */ /* 0x000fe400078e00ad */
[----:B------:R-:W-:Y:S02]  /*36fb0*/  IMAD.MOV.U32 R222, RZ, RZ, R32 ;  /* 0x000000ffffde7224 */ /* 0x000fe400078e0020 */
[----:B------:R-:W-:-:S02]  /*36fc0*/  IMAD.MOV.U32 R226, RZ, RZ, R169 ;  /* 0x000000ffffe27224 */ /* 0x000fc400078e00a9 */
[----:B------:R-:W-:Y:S01]  /*36fd0*/  IMAD.MOV.U32 R230, RZ, RZ, R36 ;  /* 0x000000ffffe67224 */ /* 0x000fe200078e0024 */
[----:B------:R-:W-:Y:S01]  /*36fe0*/  MOV R161, R154 ;  /* 0x0000009a00a17202 */ /* 0x000fe20000000f00 */
[----:B------:R-:W-:Y:S01]  /*36ff0*/  VIADD R0, R243, 0x3 ;  /* 0x00000003f3007836 */ /* 0x000fe20000000000 */
[----:B------:R-:W-:Y:S02]  /*37000*/  MOV R163, R26 ;  /* 0x0000001a00a37202 */ /* 0x000fe40000000f00 */
[----:B------:R-:W-:Y:S02]  /*37010*/  ISETP.GE.AND P0, PT, R2, UR27, PT ;  /* 0x0000001b02007c0c */ /* 0x000fe4000bf06270 */
[----:B-1----:R-:W-:Y:S01]  /*37020*/  LOP3.LUT R4, R4, 0x1f, RZ, 0xc0, !PT ;  /* 0x0000001f04047812 */ /* 0x002fe200078ec0ff */
[----:B------:R-:W-:Y:S02]  /*37030*/  IMAD.MOV.U32 R194, RZ, RZ, R189 ;  /* 0x000000ffffc27224 */ /* 0x000fe400078e00bd */
[----:B------:R-:W-:Y:S01]  /*37040*/  IMAD.MOV.U32 R192, RZ, RZ, R205 ;  /* 0x000000ffffc07224 */ /* 0x000fe200078e00cd */
[----:B------:R-:W-:Y:S01]  /*37050*/  LEA R240, R4, UR4, 0x4 ;  /* 0x0000000404f07c11 */ /* 0x000fe2000f8e20ff */
[----:B------:R-:W-:Y:S01]  /*37060*/  IMAD.MOV.U32 R202, RZ, RZ, R172 ;  /* 0x000000ffffca7224 */ /* 0x000fe200078e00ac */
[----:B------:R-:W-:Y:S01]  /*37070*/  MOV R4, R244 ;  /* 0x000000f400047202 */ /* 0x000fe20000000f00 */
[----:B------:R-:W-:Y:S01]  /*37080*/  ULDC UR4, c[0x0][0x244] ;  /* 0x0000910000047ab9 */ /* 0x000fe20000000800 */
[----:B------:R-:W-:-:S02]  /*37090*/  MOV R145, R147 ;  /* 0x0000009300917202 */ /* 0x000fc40000000f00 */
[----:B------:R-:W-:Y:S01]  /*370a0*/  IADD3 R2, R243, 0x2, RZ ;  /* 0x00000002f3027810 */ /* 0x000fe20007ffe0ff */
[----:B------:R-:W-:Y:S01]  /*370b0*/  STSM.16.M88.4 [R240], R4 ;  /* 0x00000004f0007844 */ /* 0x000fe20000000200 */
[----:B------:R-:W-:-:S03]  /*370c0*/  NOP ;  /* 0x0000000000007918 */ /* 0x000fc60000000000 */
[----:B------:R-:W1:Y:S01]  /*370d0*/  LDS.128 R4, [R240] ;  /* 0x00000000f0047984 */ /* 0x000e620000000c00 */
[----:B------:R-:W-:-:S03]  /*370e0*/  NOP ;  /* 0x0000000000007918 */ /* 0x000fc60000000000 */
[----:B----4-:R-:W-:Y:S01]  /*370f0*/  STSM.16.M88.4 [R240], R8 ;  /* 0x00000008f0007844 */ /* 0x010fe20000000200 */
[----:B------:R-:W-:-:S03]  /*37100*/  NOP ;  /* 0x0000000000007918 */ /* 0x000fc60000000000 */
[----:B------:R-:W2:Y:S01]  /*37110*/  LDS.128 R8, [R240] ;  /* 0x00000000f0087984 */ /* 0x000ea20000000c00 */
[----:B------:R-:W-:Y:S01]  /*37120*/  MOV R147, R187 ;  /* 0x000000bb00937202 */ /* 0x000fe20000000f00 */
[----:B------:R-:W-:Y:S01]  /*37130*/  NOP ;  /* 0x0000000000007918 */ /* 0x000fe20000000000 */
[----:B------:R-:W-:Y:S01]  /*37140*/  IMAD R3, R242, UR4, RZ ;  /* 0x00000004f2037c24 */ /* 0x000fe2000f8e02ff */
[----:B------:R-:W-:Y:S02]  /*37150*/  ISETP.GE.AND P4, PT, R0, UR5, PT ;  /* 0x0000000500007c0c */ /* 0x000fe4000bf86270 */
[----:B------:R-:W-:Y:S01]  /*37160*/  ISETP.GE.AND P3, PT, R2, UR7, PT ;  /* 0x0000000702007c0c */ /* 0x000fe2000bf66270 */
[----:B-1----:R1:W-:Y:S04]  /*37170*/  STL.64 [R1+0x50], R4 ;  /* 0x0000500401007387 */ /* 0x0023e80000100a00 */
[----:B------:R3:W-:Y:S01]  /*37180*/  STL.64 [R1+0x58], R6 ;  /* 0x0000580601007387 */ /* 0x0007e20000100a00 */
[----:B-1----:R-:W-:Y:S01]  /*37190*/  MOV R4, R245 ;  /* 0x000000f500047202 */ /* 0x002fe20000000f00 */
[----:B------:R-:W-:Y:S01]  /*371a0*/  IMAD.MOV.U32 R5, RZ, RZ, R247 ;  /* 0x000000ffff057224 */ /* 0x000fe200078e00f7 */
[----:B---3--:R-:W-:Y:S01]  /*371b0*/  MOV R6, R149 ;  /* 0x0000009500067202 */ /* 0x008fe20000000f00 */
[----:B------:R-:W-:Y:S01]  /*371c0*/  IMAD.MOV.U32 R7, RZ, RZ, R151 ;  /* 0x000000ffff077224 */ /* 0x000fe200078e0097 */
[----:B--2---:R-:W-:Y:S04]  /*371d0*/  STL.64 [R1+0x40], R8 ;  /* 0x0000400801007387 */ /* 0x004fe80000100a00 */
[----:B------:R1:W-:Y:S04]  /*371e0*/  STSM.16.M88.4 [R240], R4 ;  /* 0x00000004f0007844 */ /* 0x0003e80000000200 */
[----:B------:R-:W-:Y:S01]  /*371f0*/  STL.64 [R1+0x48], R10 ;  /* 0x0000480a01007387 */ /* 0x000fe20000100a00 */
[----:B------:R-:W-:-:S03]  /*37200*/  NOP ;  /* 0x0000000000007918 */ /* 0x000fc60000000000 */
[----:B------:R-:W2:Y:S04]  /*37210*/  LDS.128 R8, [R240] ;  /* 0x00000000f0087984 */ /* 0x000ea80000000c00 */
[----:B-1----:R-:W3:Y:S04]  /*37220*/  LDL.LU R4, [R1+0x244] ;  /* 0x0002440001047983 */ /* 0x002ee80000300800 */
[----:B------:R-:W3:Y:S01]  /*37230*/  LDL.LU R5, [R1+0x24c] ;  /* 0x00024c0001057983 */ /* 0x000ee20000300800 */
[----:B------:R-:W-:Y:S01]  /*37240*/  MOV R6, R221 ;  /* 0x000000dd00067202 */ /* 0x000fe20000000f00 */
[----:B------:R-:W-:Y:S01]  /*37250*/  IMAD.MOV.U32 R7, RZ, RZ, R223 ;  /* 0x000000ffff077224 */ /* 0x000fe200078e00df */
[----:B------:R-:W-:Y:S01]  /*37260*/  NOP ;  /* 0x0000000000007918 */ /* 0x000fe20000000000 */
[----:B--2---:R-:W-:Y:S04]  /*37270*/  STL.64 [R1+0x30], R8 ;  /* 0x0000300801007387 */ /* 0x004fe80000100a00 */
[----:B------:R-:W-:Y:S04]  /*37280*/  STL.64 [R1+0x38], R10 ;  /* 0x0000380a01007387 */ /* 0x000fe80000100a00 */
[----:B---3--:R-:W-:Y:S01]  /*37290*/  STSM.16.M88.4 [R240], R4 ;  /* 0x00000004f0007844 */ /* 0x008fe20000000200 */
[----:B------:R-:W-:-:S03]  /*372a0*/  NOP ;  /* 0x0000000000007918 */ /* 0x000fc60000000000 */
[----:B------:R-:W1:Y:S04]  /*372b0*/  LDS.128 R4, [R240] ;  /* 0x00000000f0047984 */ /* 0x000e680000000c00 */
[----:B-1----:R1:W-:Y:S04]  /*372c0*/  STL.64 [R1+0x20], R4 ;  /* 0x0000200401007387 */ /* 0x0023e80000100a00 */
[----:B------:R2:W-:Y:S04]  /*372d0*/  STL.64 [R1+0x28], R6 ;  /* 0x0000280601007387 */ /* 0x0005e80000100a00 */
[----:B-1----:R-:W3:Y:S04]  /*372e0*/  LDL.LU R4, [R1+0x230] ;  /* 0x0002300001047983 */ /* 0x002ee80000300800 */
[----:B------:R-:W3:Y:S01]  /*372f0*/  LDL.LU R5, [R1+0x238] ;  /* 0x0002380001057983 */ /* 0x000ee20000300800 */
[----:B------:R-:W-:Y:S01]  /*37300*/  MOV R8, R236 ;  /* 0x000000ec00087202 */ /* 0x000fe20000000f00 */
[----:B------:R-:W-:Y:S01]  /*37310*/  IMAD.MOV.U32 R9, RZ, RZ, R238 ;  /* 0x000000ffff097224 */ /* 0x000fe200078e00ee */
[----:B------:R-:W-:Y:S01]  /*37320*/  MOV R10, R96 ;  /* 0x00000060000a7202 */ /* 0x000fe20000000f00 */
[----:B------:R-:W-:Y:S01]  /*37330*/  IMAD.MOV.U32 R11, RZ, RZ, R98 ;  /* 0x000000ffff0b7224 */ /* 0x000fe200078e0062 */
[----:B------:R-:W-:-:S04]  /*37340*/  NOP ;  /* 0x0000000000007918 */ /* 0x000fc80000000000 */
[----:B------:R-:W-:Y:S01]  /*37350*/  STSM.16.M88.4 [R240], R8 ;  /* 0x00000008f0007844 */ /* 0x000fe20000000200 */
[----:B------:R-:W-:-:S03]  /*37360*/  NOP ;  /* 0x0000000000007918 */ /* 0x000fc60000000000 */
[----:B------:R-:W1:Y:S01]  /*37370*/  LDS.128 R8, [R240] ;  /* 0x00000000f0087984 */ /* 0x000e620000000c00 */
[----:B--2---:R-:W-:Y:S01]  /*37380*/  MOV R6, R208 ;  /* 0x000000d000067202 */ /* 0x004fe20000000f00 */
[----:B------:R-:W-:Y:S01]  /*37390*/  IMAD.MOV.U32 R7, RZ, RZ, R210 ;  /* 0x000000ffff077224 */ /* 0x000fe200078e00d2 */
[----:B------:R-:W-:Y:S01]  /*373a0*/  NOP ;  /* 0x0000000000007918 */ /* 0x000fe20000000000 */
[----:B-1----:R-:W-:Y:S04]  /*373b0*/  STL.64 [R1+0x10], R8 ;  /* 0x0000100801007387 */ /* 0x002fe80000100a00 */
[----:B------:R-:W-:Y:S04]  /*373c0*/  STL.64 [R1+0x18], R10 ;  /* 0x0000180a01007387 */ /* 0x000fe80000100a00 */
[----:B---3--:R-:W-:Y:S01]  /*373d0*/  STSM.16.M88.4 [R240], R4 ;  /* 0x00000004f0007844 */ /* 0x008fe20000000200 */
[----:B------:R-:W-:-:S03]  /*373e0*/  NOP ;  /* 0x0000000000007918 */ /* 0x000fc60000000000 */
[----:B------:R-:W1:Y:S02]  /*373f0*/  LDS.128 R8, [R240] ;  /* 0x00000000f0087984 */ /* 0x000e640000000c00 */
[----:B-1----:R-:W-:Y:S02]  /*37400*/  MOV R241, R9 ;  /* 0x0000000900f17202 */ /* 0x002fe40000000f00 */
[----:B------:R-:W-:Y:S04]  /*37410*/  STL [R1], R8 ;  /* 0x0000000801007387 */ /* 0x000fe80000100800 */
[----:B------:R-:W-:Y:S01]  /*37420*/  STL.64 [R1+0x8], R10 ;  /* 0x0000080a01007387 */ /* 0x000fe20000100a00 */
[----:B------:R-:W-:Y:S01]  /*37430*/  MOV R4, R237 ;  /* 0x000000ed00047202 */ /* 0x000fe20000000f00 */
[----:B------:R-:W-:Y:S01]  /*37440*/  IMAD.MOV.U32 R5, RZ, RZ, R239 ;  /* 0x000000ffff057224 */ /* 0x000fe200078e00ef */
[----:B------:R-:W-:Y:S01]  /*37450*/  MOV R6, R97 ;  /* 0x0000006100067202 */ /* 0x000fe20000000f00 */
[----:B------:R-:W-:Y:S01]  /*37460*/  STL [R1+0x1134], R241 ;  /* 0x001134f101007387 */ /* 0x000fe20000100800 */
[----:B------:R-:W-:Y:S01]  /*37470*/  IMAD.MOV.U32 R7, RZ, RZ, R99 ;  /* 0x000000ffff077224 */ /* 0x000fe200078e0063 */
[----:B------:R-:W-:-:S02]  /*37480*/  NOP ;  /* 0x0000000000007918 */ /* 0x000fc40000000000 */
[----:B------:R-:W2:Y:S04]  /*37490*/  LDL.LU R16, [R1+0x234] ;  /* 0x0002340001107983 */ /* 0x000ea80000300800 */
[----:B------:R-:W2:Y:S04]  /*374a0*/  LDL.LU R17, [R1+0x23c] ;  /* 0x00023c0001117983 */ /* 0x000ea80000300800 */
[----:B------:R-:W-:Y:S01]  /*374b0*/  STSM.16.M88.4 [R240], R4 ;  /* 0x00000004f0007844 */ /* 0x000fe20000000200 */
[----:B------:R-:W-:-:S03]  /*374c0*/  NOP ;  /* 0x0000000000007918 */ /* 0x000fc60000000000 */
[----:B------:R-:W1:Y:S01]  /*374d0*/  LDS.128 R244, [R240] ;  /* 0x00000000f0f47984 */ /* 0x000e620000000c00 */
[----:B------:R-:W-:-:S03]  /*374e0*/  NOP ;  /* 0x0000000000007918 */ /* 0x000fc60000000000 */
[----:B-1----:R-:W-:Y:S04]  /*374f0*/  STL [R1+0x113c], R246 ;  /* 0x00113cf601007387 */ /* 0x002fe80000100800 */
[----:B------:R-:W-:Y:S04]  /*37500*/  STL [R1+0x1138], R247 ;  /* 0x001138f701007387 */ /* 0x000fe80000100800 */
[----:B------:R-:W3:Y:S04]  /*37510*/  LDL.LU R48, [R1+0x180] ;  /* 0x0001800001307983 */ /* 0x000ee80000300800 */
[----:B------:R-:W3:Y:S04]  /*37520*/  LDL.LU R49, [R1+0x188] ;  /* 0x0001880001317983 */ /* 0x000ee80000300800 */
[----:B------:R-:W4:Y:S04]  /*37530*/  LDL.LU R12, [R1+0x220] ;  /* 0x00022000010c7983 */ /* 0x000f280000300800 */
[----:B------:R-:W4:Y:S04]  /*37540*/  LDL.LU R13, [R1+0x228] ;  /* 0x00022800010d7983 */ /* 0x000f280000300800 */
[----:B--2---:R1:W-:Y:S01]  /*37550*/  STSM.16.M88.4 [R240], R16 ;  /* 0x00000010f0007844 */ /* 0x0043e20000000200 */
[----:B------:R-:W-:-:S03]  /*37560*/  NOP ;  /* 0x0000000000007918 */ /* 0x000fc60000000000 */
[----:B------:R-:W2:Y:S01]  /*37570*/  LDS.128 R8, [R240] ;  /* 0x00000000f0087984 */ /* 0x000ea20000000c00 */
[----:B------:R-:W-:-:S03]  /*37580*/  NOP ;  /* 0x0000000000007918 */ /* 0x000fc60000000000 */
[----:B-1----:R-:W2:Y:S04]  /*37590*/  LDL.LU R16, [R1+0x184] ;  /* 0x0001840001107983 */ /* 0x002ea80000300800 */
[----:B------:R-:W2:Y:S01]  /*375a0*/  LDL.LU R17, [R1+0x18c] ;  /* 0x00018c0001117983 */ /* 0x000ea20000300800 */
[----:B------:R-:W-:Y:S01]  /*375b0*/  IMAD.MOV.U32 R18, RZ, RZ, R101 ;  /* 0x000000ffff127224 */ /* 0x000fe200078e0065 */
[----:B------:R-:W-:Y:S02]  /*375c0*/  MOV R19, R103 ;  /* 0x0000006700137202 */ /* 0x000fe40000000f00 */
[----:B---3--:R-:W-:Y:S01]  /*375d0*/  STSM.16.M88.4 [R240], R48 ;  /* 0x00000030f0007844 */ /* 0x008fe20000000200 */
[----:B------:R-:W-:-:S03]  /*375e0*/  NOP ;  /* 0x0000000000007918 */ /* 0x000fc60000000000 */
[----:B------:R-:W1:Y:S01]  /*375f0*/  LDS.128 R4, [R240] ;  /* 0x00000000f0047984 */ /* 0x000e620000000c00 */
[----:B------:R-:W-:-:S03]  /*37600*/  NOP ;  /* 0x0000000000007918 */ /* 0x000fc60000000000 */
[----:B----4-:R-:W-:Y:S01]  /*37610*/  STSM.16.M88.4 [R240], R12 ;  /* 0x0000000cf0007844 */ /* 0x010fe20000000200 */
[----:B------:R-:W-:-:S03]  /*37620*/  NOP ;  /* 0x0000000000007918 */ /* 0x000fc60000000000 */
[----:B------:R-:W3:Y:S01]  /*37630*/  LDS.128 R12, [R240] ;  /* 0x00000000f00c7984 */ /* 0x000ee20000000c00 */
[----:B------:R-:W-:-:S03]  /*37640*/  NOP ;  /* 0x0000000000007918 */ /* 0x000fc60000000000 */
[----:B--2---:R2:W-:Y:S01]  /*37650*/  STSM.16.M88.4 [R240], R16 ;  /* 0x00000010f0007844 */ /* 0x0045e20000000200 */
[----:B------:R-:W-:-:S03]  /*37660*/  NOP ;  /* 0x0000000000007918 */ /* 0x000fc60000000000 */
[----:B------:R-:W4:Y:S04]  /*37670*/  LDS.128 R52, [R240] ;  /* 0x00000000f0347984 */ /* 0x000f280000000c00 */
[----:B--2---:R-:W2:Y:S04]  /*37680*/  LDL.LU R16, [R1+0x224] ;  /* 0x0002240001107983 */ /* 0x004ea80000300800 */
[----:B------:R-:W2:Y:S04]  /*37690*/  LDL.LU R17, [R1+0x22c] ;  /* 0x00022c0001117983 */ /* 0x000ea80000300800 */
[----:B------:R-:W3:Y:S04]  /*376a0*/  LDL.LU R64, [R1+0x170] ;  /* 0x0001700001407983 */ /* 0x000ee80000300800 */
[----:B------:R-:W3:Y:S01]  /*376b0*/  LDL.LU R65, [R1+0x178] ;  /* 0x0001780001417983 */ /* 0x000ee20000300800 */
[----:B------:R-:W-:Y:S01]  /*376c0*/  IMAD.MOV.U32 R18, RZ, RZ, R225 ;  /* 0x000000ffff127224 */ /* 0x000fe200078e00e1 */
[----:B------:R-:W-:Y:S01]  /*376d0*/  MOV R19, R227 ;  /* 0x000000e300137202 */ /* 0x000fe20000000f00 */
[----:B------:R-:W-:Y:S01]  /*376e0*/  NOP ;  /* 0x0000000000007918 */ /* 0x000fe20000000000 */
[----:B------:R-:W4:Y:S04]  /*376f0*/  LDL.LU R56, [R1+0x210] ;  /* 0x0002100001387983 */ /* 0x000f280000300800 */
[----:B------:R-:W4:Y:S04]  /*37700*/  LDL.LU R57, [R1+0x218] ;  /* 0x0002180001397983 */ /* 0x000f280000300800 */
[----:B------:R-:W4:Y:S04]  /*37710*/  LDL.LU R60, [R1+0x174] ;  /* 0x00017400013c7983 */ /* 0x000f280000300800 */
[----:B------:R-:W4:Y:S04]  /*37720*/  LDL.LU R61, [R1+0x17c] ;  /* 0x00017c00013d7983 */ /* 0x000f280000300800 */
[----:B--2---:R-:W-:Y:S01]  /*37730*/  STSM.16.M88.4 [R240], R16 ;  /* 0x00000010f0007844 */ /* 0x004fe20000000200 */
[----:B------:R-:W-:-:S03]  /*37740*/  NOP ;  /* 0x0000000000007918 */ /* 0x000fc60000000000 */
[----:B------:R-:W2:Y:S01]  /*37750*/  LDS.128 R48, [R240] ;  /* 0x00000000f0307984 */ /* 0x000ea20000000c00 */
[----:B------:R-:W-:-:S03]  /*37760*/  NOP ;  /* 0x0000000000007918 */ /* 0x000fc60000000000 */
[----:B---3--:R-:W-:Y:S01]  /*37770*/  STSM.16.M88.4 [R240], R64 ;  /* 0x00000040f0007844 */ /* 0x008fe20000000200 */
[----:B------:R-:W-:-:S03]  /*37780*/  NOP ;  /* 0x0000000000007918 */ /* 0x000fc60000000000 */
[----:B------:R-:W3:Y:S01]  /*37790*/  LDS.128 R16, [R240] ;  /* 0x00000000f0107984 */ /* 0x000ee20000000c00 */
[----:B------:R-:W-:-:S03]  /*377a0*/  NOP ;  /* 0x0000000000007918 */ /* 0x000fc60000000000 */
[----:B----4-:R-:W-:Y:S01]  /*377b0*/  STSM.16.M88.4 [R240], R56 ;  /* 0x00000038f0007844 */ /* 0x010fe20000000200 */
[----:B------:R-:W-:-:S03]  /*377c0*/  NOP ;  /* 0x0000000000007918 */ /* 0x000fc60000000000 */
[----:B------:R-:W4:Y:S01]  /*377d0*/  LDS.128 R56, [R240] ;  /* 0x00000000f0387984 */ /* 0x000f220000000c00 */
[----:B------:R-:W-:-:S03]  /*377e0*/  NOP ;  /* 0x0000000000007918 */ /* 0x000fc60000000000 */
[----:B------:R1:W-:Y:S01]  /*377f0*/  STSM.16.M88.4 [R240], R60 ;  /* 0x0000003cf0007844 */ /* 0x0003e20000000200 */
[----:B------:R-:W-:-:S03]  /*37800*/  NOP ;  /* 0x0000000000007918 */ /* 0x000fc60000000000 */
[----:B------:R-:W4:Y:S04]  /*37810*/  LDS.128 R68, [R240] ;  /* 0x00000000f0447984 */ /* 0x000f280000000c00 */
[----:B-1----:R-:W2:Y:S04]  /*37820*/  LDL.LU R60, [R1+0x214] ;  /* 0x00021400013c7983 */ /* 0x002ea80000300800 */
        /* <DEDUP_REMOVED lines=12> */
[----:B------:R-:W1:Y:S01]  /*378f0*/  LDS.128 R64, [R240] ;  /* 0x00000000f0407984 */ /* 0x000e620000000c00 */
[----:B------:R-:W-:-:S03]  /*37900*/  NOP ;  /* 0x0000000000007918 */ /* 0x000fc60000000000 */
[----:B---3--:R-:W-:Y:S01]  /*37910*/  STSM.16.M88.4 [R240], R80 ;  /* 0x00000050f0007844 */ /* 0x008fe20000000200 */
[----:B------:R-:W-:-:S03]  /*37920*/  NOP ;  /* 0x0000000000007918 */ /* 0x000fc60000000000 */
[----:B------:R-:W2:Y:S01]  /*37930*/  LDS.128 R60, [R240] ;  /* 0x00000000f03c7984 */ /* 0x000ea20000000c00 */
[----:B------:R-:W-:-:S03]  /*37940*/  NOP ;  /* 0x0000000000007918 */ /* 0x000fc60000000000 */
[----:B----4-:R-:W-:Y:S01]  /*37950*/  STSM.16.M88.4 [R240], R72 ;  /* 0x00000048f0007844 */ /* 0x010fe20000000200 */
[----:B------:R-:W-:-:S03]  /*37960*/  NOP ;  /* 0x0000000000007918 */ /* 0x000fc60000000000 */
[----:B------:R-:W3:Y:S01]  /*37970*/  LDS.128 R72, [R240] ;  /* 0x00000000f0487984 */ /* 0x000ee20000000c00 */
[----:B------:R-:W-:-:S03]  /*37980*/  NOP ;  /* 0x0000000000007918 */ /* 0x000fc60000000000 */
[----:B------:R4:W-:Y:S01]  /*37990*/  STSM.16.M88.4 [R240], R76 ;  /* 0x0000004cf0007844 */ /* 0x0009e20000000200 */
[----:B------:R-:W-:-:S03]  /*379a0*/  NOP ;  /* 0x0000000000007918 */ /* 0x000fc60000000000 */
[----:B------:R-:W3:Y:S04]  /*379b0*/  LDS.128 R84, [R240] ;  /* 0x00000000f0547984 */ /* 0x000ee80000000c00 */
[----:B----4-:R-:W4:Y:S04]  /*379c0*/  LDL.LU R76, [R1+0x204] ;  /* 0x00020400014c7983 */ /* 0x010f280000300800 */
[----:B------:R-:W4:Y:S04]  /*379d0*/  LDL.LU R77, [R1+0x20c] ;  /* 0x00020c00014d7983 */ /* 0x000f280000300800 */
[----:B------:R-:W2:Y:S04]  /*379e0*/  LDL.LU R96, [R1+0x150] ;  /* 0x0001500001607983 */ /* 0x000ea80000300800 */
[----:B------:R-:W2:Y:S04]  /*379f0*/  LDL.LU R97, [R1+0x158] ;  /* 0x0001580001617983 */ /* 0x000ea80000300800 */
[----:B------:R-:W3:Y:S04]  /*37a00*/  LDL.LU R88, [R1+0x1f0] ;  /* 0x0001f00001587983 */ /* 0x000ee80000300800 */
[----:B------:R-:W3:Y:S01]  /*37a10*/  LDL.LU R89, [R1+0x1f8] ;  /* 0x0001f80001597983 */ /* 0x000ee20000300800 */
[----:B------:R-:W-:Y:S01]  /*37a20*/  IMAD.MOV.U32 R78, RZ, RZ, R229 ;  /* 0x000000ffff4e7224 */ /* 0x000fe200078e00e5 */
[----:B------:R-:W-:Y:S01]  /*37a30*/  MOV R79, R231 ;  /* 0x000000e7004f7202 */ /* 0x000fe20000000f00 */
[----:B------:R-:W-:Y:S01]  /*37a40*/  NOP ;  /* 0x0000000000007918 */ /* 0x000fe20000000000 */
[----:B------:R-:W3:Y:S04]  /*37a50*/  LDL.LU R92, [R1+0x154] ;  /* 0x00015400015c7983 */ /* 0x000ee80000300800 */
[----:B------:R-:W3:Y:S01]  /*37a60*/  LDL.LU R93, [R1+0x15c] ;  /* 0x00015c00015d7983 */ /* 0x000ee20000300800 */
[----:B------:R-:W-:Y:S01]  /*37a70*/  IMAD.MOV.U32 R98, RZ, RZ, R112 ;  /* 0x000000ffff627224 */ /* 0x000fe200078e0070 */
[----:B------:R-:W-:-:S02]  /*37a80*/  MOV R99, R114 ;  /* 0x0000007200637202 */ /* 0x000fc40000000f00 */
[----:B----4-:R-:W-:Y:S01]  /*37a90*/  STSM.16.M88.4 [R240], R76 ;  /* 0x0000004cf0007844 */ /* 0x010fe20000000200 */
[----:B------:R-:W-:-:S03]  /*37aa0*/  NOP ;  /* 0x0000000000007918 */ /* 0x000fc60000000000 */
[----:B------:R-:W4:Y:S01]  /*37ab0*/  LDS.128 R80, [R240] ;  /* 0x00000000f0507984 */ /* 0x000f220000000c00 */
[----:B------:R-:W-:-:S03]  /*37ac0*/  NOP ;  /* 0x0000000000007918 */ /* 0x000fc60000000000 */
        /* <DEDUP_REMOVED lines=8> */
[----:B------:R1:W-:Y:S01]  /*37b50*/  STSM.16.M88.4 [R240], R92 ;  /* 0x0000005cf0007844 */ /* 0x0003e20000000200 */
[----:B------:R-:W-:-:S03]  /*37b60*/  NOP ;  /* 0x0000000000007918 */ /* 0x000fc60000000000 */
[----:B------:R-:W3:Y:S04]  /*37b70*/  LDS.128 R100, [R240] ;  /* 0x00000000f0647984 */ /* 0x000ee80000000c00 */
[----:B-1----:R-:W4:Y:S04]  /*37b80*/  LDL.LU R92, [R1+0x1f4] ;  /* 0x0001f400015c7983 */ /* 0x002f280000300800 */
        /* <DEDUP_REMOVED lines=10> */
[----:B------:R-:W-:-:S03]  /*37c30*/  IMAD.MOV.U32 R114, RZ, RZ, R116 ;  /* 0x000000ffff727224 */ /* 0x000fc600078e0074 */
[----:B----4-:R-:W-:Y:S01]  /*37c40*/  STSM.16.M88.4 [R240], R92 ;  /* 0x0000005cf0007844 */ /* 0x010fe20000000200 */
[----:B------:R-:W-:-:S03]  /*37c50*/  NOP ;  /* 0x0000000000007918 */ /* 0x000fc60000000000 */
[----:B------:R-:W1:Y:S01]  /*37c60*/  LDS.128 R96, [R240] ;  /* 0x00000000f0607984 */ /* 0x000e620000000c00 */
[----:B------:R-:W-:-:S03]  /*37c70*/  NOP ;  /* 0x0000000000007918 */ /* 0x000fc60000000000 */
[----:B--2---:R-:W-:Y:S01]  /*37c80*/  STSM.16.M88.4 [R240], R112 ;  /* 0x00000070f0007844 */ /* 0x004fe20000000200 */
[----:B------:R-:W-:-:S03]  /*37c90*/  NOP ;  /* 0x0000000000007918 */ /* 0x000fc60000000000 */
[----:B------:R-:W2:Y:S01]  /*37ca0*/  LDS.128 R92, [R240] ;  /* 0x00000000f05c7984 */ /* 0x000ea20000000c00 */
[----:B------:R-:W-:-:S03]  /*37cb0*/  NOP ;  /* 0x0000000000007918 */ /* 0x000fc60000000000 */
[----:B------:R-:W-:Y:S01]  /*37cc0*/  STSM.16.M88.4 [R240], R104 ;  /* 0x00000068f0007844 */ /* 0x000fe20000000200 */
[----:B------:R-:W-:-:S03]  /*37cd0*/  NOP ;  /* 0x0000000000007918 */ /* 0x000fc60000000000 */
[----:B------:R-:W4:Y:S01]  /*37ce0*/  LDS.128 R104, [R240] ;  /* 0x00000000f0687984 */ /* 0x000f220000000c00 */
[----:B------:R-:W-:-:S03]  /*37cf0*/  NOP ;  /* 0x0000000000007918 */ /* 0x000fc60000000000 */
[----:B---3--:R3:W-:Y:S01]  /*37d00*/  STSM.16.M88.4 [R240], R108 ;  /* 0x0000006cf0007844 */ /* 0x0087e20000000200 */
[----:B------:R-:W-:-:S03]  /*37d10*/  NOP ;  /* 0x0000000000007918 */ /* 0x000fc60000000000 */
[----:B------:R-:W4:Y:S01]  /*37d20*/  LDS.128 R116, [R240] ;  /* 0x00000000f0747984 */ /* 0x000f220000000c00 */
[----:B---3--:R-:W-:Y:S01]  /*37d30*/  IMAD.MOV.U32 R108, RZ, RZ, R201 ;  /* 0x000000ffff6c7224 */ /* 0x008fe200078e00c9 */
[----:B------:R-:W-:Y:S01]  /*37d40*/  MOV R109, R203 ;  /* 0x000000cb006d7202 */ /* 0x000fe20000000f00 */
[----:B------:R-:W-:Y:S01]  /*37d50*/  IMAD.MOV.U32 R110, RZ, RZ, R193 ;  /* 0x000000ffff6e7224 */ /* 0x000fe200078e00c1 */
[----:B------:R-:W-:Y:S01]  /*37d60*/  MOV R111, R195 ;  /* 0x000000c3006f7202 */ /* 0x000fe20000000f00 */
[----:B------:R-:W-:-:S04]  /*37d70*/  NOP ;  /* 0x0000000000007918 */ /* 0x000fc80000000000 */
[----:B------:R-:W-:Y:S01]  /*37d80*/  STSM.16.M88.4 [R240], R108 ;  /* 0x0000006cf0007844 */ /* 0x000fe20000000200 */
[----:B------:R-:W-:-:S03]  /*37d90*/  NOP ;  /* 0x0000000000007918 */ /* 0x000fc60000000000 */
[----:B------:R-:W3:Y:S01]  /*37da0*/  LDS.128 R112, [R240] ;  /* 0x00000000f0707984 */ /* 0x000ee20000000c00 */
[----:B------:R-:W-:-:S03]  /*37db0*/  NOP ;  /* 0x0000000000007918 */ /* 0x000fc60000000000 */
[----:B------:R-:W-:Y:S01]  /*37dc0*/  STSM.16.M88.4 [R240], R136 ;  /* 0x00000088f0007844 */ /* 0x000fe20000000200 */
[----:B------:R-:W-:-:S03]  /*37dd0*/  NOP ;  /* 0x0000000000007918 */ /* 0x000fc60000000000 */
[----:B------:R-:W3:Y:S01]  /*37de0*/  LDS.128 R108, [R240] ;  /* 0x00000000f06c7984 */ /* 0x000ee20000000c00 */
[----:B------:R-:W-:-:S03]  /*37df0*/  NOP ;  /* 0x0000000000007918 */ /* 0x000fc60000000000 */
[----:B------:R1:W-:Y:S04]  /*37e00*/  STSM.16.M88.4 [R240], R132 ;  /* 0x00000084f0007844 */ /* 0x0003e80000000200 */
[----:B-1----:R-:W2:Y:S04]  /*37e10*/  LDL.LU R132, [R1+0x134] ;  /* 0x0001340001847983 */ /* 0x002ea80000300800 */
[----:B------:R-:W2:Y:S04]  /*37e20*/  LDL.LU R133, [R1+0x13c] ;  /* 0x00013c0001857983 */ /* 0x000ea80000300800 */
[----:B------:R-:W4:Y:S04]  /*37e30*/  LDL.LU R188, [R1+0x120] ;  /* 0x0001200001bc7983 */ /* 0x000f280000300800 */
[----:B------:R-:W4:Y:S01]  /*37e40*/  LDL.LU R189, [R1+0x128] ;  /* 0x0001280001bd7983 */ /* 0x000f220000300800 */
[----:B------:R-:W-:Y:S01]  /*37e50*/  IMAD.MOV.U32 R134, RZ, RZ, R121 ;  /* 0x000000ffff867224 */ /* 0x000fe200078e0079 */
[----:B------:R-:W-:Y:S01]  /*37e60*/  MOV R135, R123 ;  /* 0x0000007b00877202 */ /* 0x000fe20000000f00 */
[----:B------:R-:W-:Y:S01]  /*37e70*/  NOP ;  /* 0x0000000000007918 */ /* 0x000fe20000000000 */
[----:B------:R-:W1:Y:S01]  /*37e80*/  LDS.128 R120, [R240] ;  /* 0x00000000f0787984 */ /* 0x000e620000000c00 */
[----:B------:R-:W-:Y:S01]  /*37e90*/  NOP ;  /* 0x0000000000007918 */ /* 0x000fe20000000000 */
[----:B------:R-:W-:-:S02]  /*37ea0*/  MOV R193, R207 ;  /* 0x000000cf00c17202 */ /* 0x000fc40000000f00 */
[----:B------:R-:W-:Y:S02]  /*37eb0*/  MOV R195, R191 ;  /* 0x000000bf00c37202 */ /* 0x000fe40000000f00 */
[----:B------:R-:W-:Y:S01]  /*37ec0*/  MOV R191, R126 ;  /* 0x0000007e00bf7202 */ /* 0x000fe20000000f00 */
[----:B--2---:R-:W-:Y:S01]  /*37ed0*/  STSM.16.M88.4 [R240], R132 ;  /* 0x00000084f0007844 */ /* 0x004fe20000000200 */
[----:B------:R-:W-:-:S03]  /*37ee0*/  NOP ;  /* 0x0000000000007918 */ /* 0x000fc60000000000 */
[----:B------:R-:W2:Y:S01]  /*37ef0*/  LDS.128 R148, [R240] ;  /* 0x00000000f0947984 */ /* 0x000ea20000000c00 */
[----:B------:R-:W-:-:S03]  /*37f00*/  NOP ;  /* 0x0000000000007918 */ /* 0x000fc60000000000 */
[----:B------:R-:W-:Y:S01]  /*37f10*/  STSM.16.M88.4 [R240], R192 ;  /* 0x000000c0f0007844 */ /* 0x000fe20000000200 */
[----:B------:R-:W-:-:S03]  /*37f20*/  NOP ;  /* 0x0000000000007918 */ /* 0x000fc60000000000 */
[----:B------:R-:W2:Y:S01]  /*37f30*/  LDS.128 R136, [R240] ;  /* 0x00000000f0887984 */ /* 0x000ea20000000c00 */
[----:B------:R-:W-:-:S03]  /*37f40*/  NOP ;  /* 0x0000000000007918 */ /* 0x000fc60000000000 */
[----:B----4-:R-:W-:Y:S01]  /*37f50*/  STSM.16.M88.4 [R240], R188 ;  /* 0x000000bcf0007844 */ /* 0x010fe20000000200 */
[----:B------:R-:W-:-:S03]  /*37f60*/  NOP ;  /* 0x0000000000007918 */ /* 0x000fc60000000000 */
[----:B------:R-:W4:Y:S01]  /*37f70*/  LDS.128 R132, [R240] ;  /* 0x00000000f0847984 */ /* 0x000f220000000c00 */
[----:B------:R-:W-:-:S03]  /*37f80*/  NOP ;  /* 0x0000000000007918 */ /* 0x000fc60000000000 */
[----:B------:R3:W-:Y:S04]  /*37f90*/  STSM.16.M88.4 [R240], R156 ;  /* 0x0000009cf0007844 */ /* 0x0007e80000000200 */
[----:B---3--:R-:W3:Y:S04]  /*37fa0*/  LDL.LU R156, [R1+0x124] ;  /* 0x00012400019c7983 */ /* 0x008ee80000300800 */
[----:B------:R-:W3:Y:S04]  /*37fb0*/  LDL.LU R157, [R1+0x12c] ;  /* 0x00012c00019d7983 */ /* 0x000ee80000300800 */
[----:B------:R-:W2:Y:S04]  /*37fc0*/  LDL.LU R196, [R1+0x110] ;  /* 0x0001100001c47983 */ /* 0x000ea80000300800 */
        /* <DEDUP_REMOVED lines=8> */
[----:B------:R-:W-:Y:S01]  /*38050*/  MOV R199, R130 ;  /* 0x0000008200c77202 */ /* 0x000fe20000000f00 */
[----:B------:R-:W-:Y:S01]  /*38060*/  IMAD.MOV.U32 R188, RZ, RZ, R140 ;  /* 0x000000ffffbc7224 */ /* 0x000fe200078e008c */
[----:B------:R-:W-:Y:S01]  /*38070*/  MOV R189, R142 ;  /* 0x0000008e00bd7202 */ /* 0x000fe20000000f00 */
[----:B------:R-:W-:Y:S01]  /*38080*/  IMAD.MOV.U32 R190, RZ, RZ, R180 ;  /* 0x000000ffffbe7224 */ /* 0x000fe200078e00b4 */
[----:B------:R-:W-:Y:S01]  /*38090*/  MOV R191, R182 ;  /* 0x000000b600bf7202 */ /* 0x000fe20000000f00 */
[----:B------:R-:W-:Y:S01]  /*380a0*/  IMAD.MOV.U32 R194, RZ, RZ, R129 ;  /* 0x000000ffffc27224 */ /* 0x000fe200078e0081 */
[----:B------:R-:W-:Y:S01]  /*380b0*/  MOV R195, R131 ;  /* 0x0000008300c37202 */ /* 0x000fe20000000f00 */
[----:B---3--:R-:W-:Y:S01]  /*380c0*/  STSM.16.M88.4 [R240], R156 ;  /* 0x0000009cf0007844 */ /* 0x008fe20000000200 */
[----:B------:R-:W-:-:S03]  /*380d0*/  NOP ;  /* 0x0000000000007918 */ /* 0x000fc60000000000 */
[----:B------:R-:W3:Y:S01]  /*380e0*/  LDS.128 R184, [R240] ;  /* 0x00000000f0b87984 */ /* 0x000ee20000000c00 */
[----:B------:R-:W-:-:S03]  /*380f0*/  NOP ;  /* 0x0000000000007918 */ /* 0x000fc60000000000 */
[----:B------:R-:W-:Y:S01]  /*38100*/  STSM.16.M88.4 [R240], R144 ;  /* 0x00000090f0007844 */ /* 0x000fe20000000200 */
[----:B------:R-:W-:-:S03]  /*38110*/  NOP ;  /* 0x0000000000007918 */ /* 0x000fc60000000000 */
[----:B------:R-:W3:Y:S01]  /*38120*/  LDS.128 R156, [R240] ;  /* 0x00000000f09c7984 */ /* 0x000ee20000000c00 */
[----:B------:R-:W-:-:S03]  /*38130*/  NOP ;  /* 0x0000000000007918 */ /* 0x000fc60000000000 */
[----:B--2---:R2:W-:Y:S01]  /*38140*/  STSM.16.M88.4 [R240], R196 ;  /* 0x000000c4f0007844 */ /* 0x0045e20000000200 */
[----:B------:R-:W-:-:S03]  /*38150*/  NOP ;  /* 0x0000000000007918 */ /* 0x000fc60000000000 */
[----:B------:R-:W3:Y:S01]  /*38160*/  LDS.128 R144, [R240] ;  /* 0x00000000f0907984 */ /* 0x000ee20000000c00 */
[----:B------:R-:W-:-:S03]  /*38170*/  NOP ;  /* 0x0000000000007918 */ /* 0x000fc60000000000 */
[----:B------:R-:W-:Y:S01]  /*38180*/  STSM.16.M88.4 [R240], R188 ;  /* 0x000000bcf0007844 */ /* 0x000fe20000000200 */
[----:B------:R-:W-:-:S03]  /*38190*/  NOP ;  /* 0x0000000000007918 */ /* 0x000fc60000000000 */
[----:B--2---:R-:W2:Y:S04]  /*381a0*/  LDL.LU R196, [R1+0x1d0] ;  /* 0x0001d00001c47983 */ /* 0x004ea80000300800 */
[----:B------:R-:W3:Y:S01]  /*381b0*/  LDS.128 R128, [R240] ;  /* 0x00000000f0807984 */ /* 0x000ee20000000c00 */
[----:B------:R-:W-:-:S03]  /*381c0*/  NOP ;  /* 0x0000000000007918 */ /* 0x000fc60000000000 */
[----:B------:R-:W2:Y:S04]  /*381d0*/  LDL.LU R197, [R1+0x1d8] ;  /* 0x0001d80001c57983 */ /* 0x000ea80000300800 */
[----:B----4-:R4:W-:Y:S01]  /*381e0*/  STSM.16.M88.4 [R240], R192 ;  /* 0x000000c0f0007844 */ /* 0x0109e20000000200 */
[----:B------:R-:W-:-:S03]  /*381f0*/  IMAD.MOV.U32 R140, RZ, RZ, R141 ;  /* 0x000000ffff8c7224 */ /* 0x000fc600078e008d */
[----:B----4-:R-:W4:Y:S01]  /*38200*/  LDL.LU R192, [R1+0x2a0] ;  /* 0x0002a00001c07983 */ /* 0x010f220000300800 */
[----:B------:R-:W-:Y:S01]  /*38210*/  IMAD.MOV.U32 R142, RZ, RZ, R181 ;  /* 0x000000ffff8e7224 */ /* 0x000fe200078e00b5 */
[----:B------:R-:W-:Y:S02]  /*38220*/  NOP ;  /* 0x0000000000007918 */ /* 0x000fe40000000000 */
[----:B------:R-:W4:Y:S01]  /*38230*/  LDL.LU R193, [R1+0x2a8] ;  /* 0x0002a80001c17983 */ /* 0x000f220000300800 */
[----:B------:R-:W-:Y:S02]  /*38240*/  MOV R141, R143 ;  /* 0x0000008f008d7202 */ /* 0x000fe40000000f00 */
[----:B------:R-:W-:Y:S01]  /*38250*/  MOV R143, R183 ;  /* 0x000000b7008f7202 */ /* 0x000fe20000000f00 */
[----:B------:R-:W3:Y:S01]  /*38260*/  LDS.128 R188, [R240] ;  /* 0x00000000f0bc7984 */ /* 0x000ee20000000c00 */
[----:B------:R-:W-:Y:S01]  /*38270*/  NOP ;  /* 0x0000000000007918 */ /* 0x000fe20000000000 */
[----:B------:R-:W-:Y:S01]  /*38280*/  IMAD.MOV.U32 R198, RZ, RZ, R44 ;  /* 0x000000ffffc67224 */ /* 0x000fe200078e002c */
[----:B------:R-:W-:Y:S01]  /*38290*/  MOV R199, R46 ;  /* 0x0000002e00c77202 */ /* 0x000fe20000000f00 */
[----:B------:R-:W-:Y:S01]  /*382a0*/  STSM.16.M88.4 [R240], R140 ;  /* 0x0000008cf0007844 */ /* 0x000fe20000000200 */
[----:B------:R-:W-:-:S03]  /*382b0*/  NOP ;  /* 0x0000000000007918 */ /* 0x000fc60000000000 */
[----:B------:R-:W3:Y:S01]  /*382c0*/  LDS.128 R180, [R240] ;  /* 0x00000000f0b47984 */ /* 0x000ee20000000c00 */
[----:B------:R-:W-:Y:S01]  /*382d0*/  NOP ;  /* 0x0000000000007918 */ /* 0x000fe20000000000 */
[----:B------:R-:W-:Y:S01]  /*382e0*/  IMAD.MOV.U32 R194, RZ, RZ, R176 ;  /* 0x000000ffffc27224 */ /* 0x000fe200078e00b0 */
[----:B------:R-:W-:Y:S01]  /*382f0*/  MOV R195, R178 ;  /* 0x000000b200c37202 */ /* 0x000fe20000000f00 */
[----:B--2---:R-:W-:Y:S01]  /*38300*/  STSM.16.M88.4 [R240], R196 ;  /* 0x000000c4f0007844 */ /* 0x004fe20000000200 */
[----:B------:R-:W-:-:S03]  /*38310*/  NOP ;  /* 0x0000000000007918 */ /* 0x000fc60000000000 */
[----:B------:R-:W2:Y:S01]  /*38320*/  LDS.128 R140, [R240] ;  /* 0x00000000f08c7984 */ /* 0x000ea20000000c00 */
[----:B------:R-:W-:-:S03]  /*38330*/  NOP ;  /* 0x0000000000007918 */ /* 0x000fc60000000000 */
[----:B----4-:R4:W-:Y:S04]  /*38340*/  STSM.16.M88.4 [R240], R192 ;  /* 0x000000c0f0007844 */ /* 0x0109e80000000200 */
[----:B----4-:R-:W4:Y:S04]  /*38350*/  LDL.LU R192, [R1+0x1d4] ;  /* 0x0001d40001c07983 */ /* 0x010f280000300800 */
[----:B------:R-:W4:Y:S04]  /*38360*/  LDL.LU R193, [R1+0x1dc] ;  /* 0x0001dc0001c17983 */ /* 0x000f280000300800 */
[----:B------:R-:W3:Y:S04]  /*38370*/  LDL.LU R204, [R1+0x2a4] ;  /* 0x0002a40001cc7983 */ /* 0x000ee80000300800 */
[----:B------:R-:W3:Y:S04]  /*38380*/  LDL.LU R205, [R1+0x2ac] ;  /* 0x0002ac0001cd7983 */ /* 0x000ee80000300800 */
[----:B------:R-:W2:Y:S04]  /*38390*/  LDL.LU R208, [R1+0x1c0] ;  /* 0x0001c00001d07983 */ /* 0x000ea80000300800 */
[----:B------:R-:W2:Y:S04]  /*383a0*/  LDL.LU R209, [R1+0x1c8] ;  /* 0x0001c80001d17983 */ /* 0x000ea80000300800 */
[----:B------:R-:W2:Y:S04]  /*383b0*/  LDL.LU R200, [R1+0x290] ;  /* 0x0002900001c87983 */ /* 0x000ea80000300800 */
[----:B------:R-:W2:Y:S01]  /*383c0*/  LDL.LU R201, [R1+0x298] ;  /* 0x0002980001c97983 */ /* 0x000ea20000300800 */
        /* <DEDUP_REMOVED lines=8> */
[----:B----4-:R-:W-:Y:S01]  /*38450*/  STSM.16.M88.4 [R240], R192 ;  /* 0x000000c0f0007844 */ /* 0x010fe20000000200 */
[----:B------:R-:W-:-:S03]  /*38460*/  NOP ;  /* 0x0000000000007918 */ /* 0x000fc60000000000 */
[----:B------:R-:W4:Y:S01]  /*38470*/  LDS.128 R196, [R240] ;  /* 0x00000000f0c47984 */ /* 0x000f220000000c00 */
[----:B------:R-:W-:-:S03]  /*38480*/  NOP ;  /* 0x0000000000007918 */ /* 0x000fc60000000000 */
[----:B---3--:R-:W-:Y:S01]  /*38490*/  STSM.16.M88.4 [R240], R204 ;  /* 0x000000ccf0007844 */ /* 0x008fe20000000200 */
[----:B------:R-:W-:-:S03]  /*384a0*/  NOP ;  /* 0x0000000000007918 */ /* 0x000fc60000000000 */
[----:B------:R-:W3:Y:S01]  /*384b0*/  LDS.128 R192, [R240] ;  /* 0x00000000f0c07984 */ /* 0x000ee20000000c00 */
[----:B------:R-:W-:-:S03]  /*384c0*/  NOP ;  /* 0x0000000000007918 */ /* 0x000fc60000000000 */
[----:B--2---:R-:W-:Y:S01]  /*384d0*/  STSM.16.M88.4 [R240], R208 ;  /* 0x000000d0f0007844 */ /* 0x004fe20000000200 */
[----:B------:R-:W-:-:S03]  /*384e0*/  NOP ;  /* 0x0000000000007918 */ /* 0x000fc60000000000 */
[----:B------:R-:W2:Y:S01]  /*384f0*/  LDS.128 R176, [R240] ;  /* 0x00000000f0b07984 */ /* 0x000ea20000000c00 */
[----:B------:R-:W-:-:S03]  /*38500*/  NOP ;  /* 0x0000000000007918 */ /* 0x000fc60000000000 */
[----:B------:R1:W-:Y:S04]  /*38510*/  STSM.16.M88.4 [R240], R200 ;  /* 0x000000c8f0007844 */ /* 0x0003e80000000200 */
[----:B-1----:R-:W4:Y:S04]  /*38520*/  LDL.LU R200, [R1+0x1c4] ;  /* 0x0001c40001c87983 */ /* 0x002f280000300800 */
        /* <DEDUP_REMOVED lines=12> */
[----:B------:R-:W-:-:S02]  /*385f0*/  MOV R215, R175 ;  /* 0x000000af00d77202 */ /* 0x000fc40000000f00 */
        /* <DEDUP_REMOVED lines=49> */
[----:B------:R-:W3:Y:S01]  /*38910*/  LDL.LU R233, [R1+0x27c] ;  /* 0x00027c0001e97983 */ /* 0x000ee20000300800 */
[----:B------:R-:W-:Y:S01]  /*38920*/  IMAD.MOV.U32 R222, RZ, RZ, R37 ;  /* 0x000000ffffde7224 */ /* 0x000fe200078e0025 */
[----:B------:R-:W-:Y:S01]  /*38930*/  MOV R223, R39 ;  /* 0x0000002700df7202 */ /* 0x000fe20000000f00 */
[----:B------:R-:W-:Y:S01]  /*38940*/  NOP ;  /* 0x0000000000007918 */ /* 0x000fe20000000000 */
[----:B------:R-:W2:Y:S04]  /*38950*/  LDL.LU R236, [R1+0x190] ;  /* 0x0001900001ec7983 */ /* 0x000ea80000300800 */
[----:B------:R-:W1:Y:S01]  /*38960*/  LDS.128 R36, [R240] ;  /* 0x00000000f0247984 */ /* 0x000e620000000c00 */
[----:B------:R-:W-:-:S03]  /*38970*/  NOP ;  /* 0x0000000000007918 */ /* 0x000fc60000000000 */
[----:B------:R-:W2:Y:S04]  /*38980*/  LDL.LU R237, [R1+0x198] ;  /* 0x0001980001ed7983 */ /* 0x000ea80000300800 */
[----:B------:R-:W2:Y:S04]  /*38990*/  LDL.LU R228, [R1+0x260] ;  /* 0x0002600001e47983 */ /* 0x000ea80000300800 */
[----:B------:R-:W2:Y:S04]  /*389a0*/  LDL.LU R229, [R1+0x268] ;  /* 0x0002680001e57983 */ /* 0x000ea80000300800 */
[----:B----4-:R-:W-:Y:S01]  /*389b0*/  STSM.16.M88.4 [R240], R220 ;  /* 0x000000dcf0007844 */ /* 0x010fe20000000200 */
[----:B------:R-:W-:-:S03]  /*389c0*/  NOP ;  /* 0x0000000000007918 */ /* 0x000fc60000000000 */
[----:B------:R-:W4:Y:S01]  /*389d0*/  LDS.128 R224, [R240] ;  /* 0x00000000f0e07984 */ /* 0x000f220000000c00 */
[----:B------:R-:W-:-:S03]  /*389e0*/  NOP ;  /* 0x0000000000007918 */ /* 0x000fc60000000000 */
[----:B---3--:R3:W-:Y:S01]  /*389f0*/  STSM.16.M88.4 [R240], R232 ;  /* 0x000000e8f0007844 */ /* 0x0087e20000000200 */
[----:B------:R-:W-:Y:S01]  /*38a00*/  IMAD.MOV.U32 R238, RZ, RZ, R40 ;  /* 0x000000ffffee7224 */ /* 0x000fe200078e0028 */
[----:B------:R-:W-:Y:S01]  /*38a10*/  MOV R239, R42 ;  /* 0x0000002a00ef7202 */ /* 0x000fe20000000f00 */
[----:B------:R-:W-:Y:S01]  /*38a20*/  NOP ;  /* 0x0000000000007918 */ /* 0x000fe20000000000 */
[----:B------:R-:W4:Y:S01]  /*38a30*/  LDS.128 R220, [R240] ;  /* 0x00000000f0dc7984 */ /* 0x000f220000000c00 */
[----:B------:R-:W-:-:S03]  /*38a40*/  NOP ;  /* 0x0000000000007918 */ /* 0x000fc60000000000 */
[----:B---3--:R-:W3:Y:S04]  /*38a50*/  LDL.LU R232, [R1+0x194] ;  /* 0x0001940001e87983 */ /* 0x008ee80000300800 */
[----:B------:R-:W3:Y:S04]  /*38a60*/  LDL.LU R233, [R1+0x19c] ;  /* 0x00019c0001e97983 */ /* 0x000ee80000300800 */
[----:B------:R-:W4:Y:S04]  /*38a70*/  LDL.LU R248, [R1+0x264] ;  /* 0x0002640001f87983 */ /* 0x000f280000300800 */
[----:B------:R-:W4:Y:S01]  /*38a80*/  LDL.LU R249, [R1+0x26c] ;  /* 0x00026c0001f97983 */ /* 0x000f220000300800 */
[----:B------:R-:W-:Y:S01]  /*38a90*/  IMAD.MOV.U32 R230, RZ, RZ, R160 ;  /* 0x000000ffffe67224 */ /* 0x000fe200078e00a0 */
[----:B------:R-:W-:-:S02]  /*38aa0*/  MOV R231, R162 ;  /* 0x000000a200e77202 */ /* 0x000fc40000000f00 */
[----:B--2---:R2:W-:Y:S01]  /*38ab0*/  STSM.16.M88.4 [R240], R236 ;  /* 0x000000ecf0007844 */ /* 0x0045e20000000200 */
[----:B------:R-:W-:-:S03]  /*38ac0*/  NOP ;  /* 0x0000000000007918 */ /* 0x000fc60000000000 */
[----:B------:R-:W1:Y:S01]  /*38ad0*/  LDS.128 R164, [R240] ;  /* 0x00000000f0a47984 */ /* 0x000e620000000c00 */
[----:B------:R-:W-:Y:S01]  /*38ae0*/  NOP ;  /* 0x0000000000007918 */ /* 0x000fe20000000000 */
[----:B------:R-:W-:Y:S01]  /*38af0*/  IMAD.MOV.U32 R234, RZ, RZ, R41 ;  /* 0x000000ffffea7224 */ /* 0x000fe200078e0029 */
[----:B------:R-:W-:Y:S01]  /*38b00*/  MOV R235, R43 ;  /* 0x0000002b00eb7202 */ /* 0x000fe20000000f00 */
[----:B------:R-:W-:Y:S01]  /*38b10*/  STSM.16.M88.4 [R240], R228 ;  /* 0x000000e4f0007844 */ /* 0x000fe20000000200 */
[----:B------:R-:W-:-:S03]  /*38b20*/  NOP ;  /* 0x0000000000007918 */ /* 0x000fc60000000000 */
[----:B------:R-:W1:Y:S01]  /*38b30*/  LDS.128 R40, [R240] ;  /* 0x00000000f0287984 */ /* 0x000e620000000c00 */
[----:B------:R-:W-:Y:S01]  /*38b40*/  NOP ;  /* 0x0000000000007918 */ /* 0x000fe20000000000 */
[----:B------:R-:W-:Y:S02]  /*38b50*/  IMAD.MOV.U32 R160, RZ, RZ, R152 ;  /* 0x000000ffffa07224 */ /* 0x000fe400078e0098 */
[----:B------:R-:W4:Y:S01]  /*38b60*/  LDL.LU R246, [R1+0x30] ;  /* 0x0000300001f67983 */ /* 0x000f220000300800 */
[----:B------:R-:W-:Y:S01]  /*38b70*/  IMAD.MOV.U32 R162, RZ, RZ, R24 ;  /* 0x000000ffffa27224 */ /* 0x000fe200078e0018 */
[----:B--2---:R-:W-:Y:S01]  /*38b80*/  MOV R237, R218 ;  /* 0x000000da00ed7202 */ /* 0x004fe20000000f00 */
[----:B------:R-:W-:Y:S01]  /*38b90*/  IMAD.MOV.U32 R236, RZ, RZ, R216 ;  /* 0x000000ffffec7224 */ /* 0x000fe200078e00d8 */
[----:B------:R-:W2:Y:S01]  /*38ba0*/  LDL.LU R247, [R1+0x34] ;  /* 0x0000340001f77983 */ /* 0x000ea20000300800 */
[----:B------:R-:W-:Y:S01]  /*38bb0*/  IMAD.MOV.U32 R238, RZ, RZ, R28 ;  /* 0x000000ffffee7224 */ /* 0x000fe200078e001c */
[----:B------:R-:W-:-:S02]  /*38bc0*/  MOV R239, R30 ;  /* 0x0000001e00ef7202 */ /* 0x000fc40000000f00 */
[----:B------:R-:W2:Y:S04]  /*38bd0*/  LDL.LU R241, [R1+0x38] ;  /* 0x0000380001f17983 */ /* 0x000ea80000300800 */
[----:B---3--:R-:W-:Y:S01]  /*38be0*/  STSM.16.M88.4 [R240], R232 ;  /* 0x000000e8f0007844 */ /* 0x008fe20000000200 */
[----:B------:R-:W-:-:S03]  /*38bf0*/  NOP ;  /* 0x0000000000007918 */ /* 0x000fc60000000000 */
[----:B------:R-:W3:Y:S01]  /*38c00*/  LDS.128 R228, [R240] ;  /* 0x00000000f0e47984 */ /* 0x000ee20000000c00 */
[----:B------:R-:W-:-:S03]  /*38c10*/  NOP ;  /* 0x0000000000007918 */ /* 0x000fc60000000000 */
[----:B----4-:R4:W-:Y:S01]  /*38c20*/  STSM.16.M88.4 [R240], R248 ;  /* 0x000000f8f0007844 */ /* 0x0109e20000000200 */
[----:B------:R-:W-:-:S03]  /*38c30*/  NOP ;  /* 0x0000000000007918 */ /* 0x000fc60000000000 */
[----:B------:R-:W3:Y:S01]  /*38c40*/  LDS.128 R232, [R240] ;  /* 0x00000000f0e87984 */ /* 0x000ee20000000c00 */
[----:B------:R-:W-:-:S03]  /*38c50*/  NOP ;  /* 0x0000000000007918 */ /* 0x000fc60000000000 */
[----:B------:R-:W-:Y:S01]  /*38c60*/  STSM.16.M88.4 [R240], R160 ;  /* 0x000000a0f0007844 */ /* 0x000fe20000000200 */
[----:B------:R-:W-:-:S03]  /*38c70*/  NOP ;  /* 0x0000000000007918 */ /* 0x000fc60000000000 */
[----:B----4-:R-:W4:Y:S04]  /*38c80*/  LDL.LU R248, [R1+0x5c] ;  /* 0x00005c0001f87983 */ /* 0x010f280000300800 */
[----:B------:R-:W3:Y:S04]  /*38c90*/  LDL.LU R249, [R1+0x4c] ;  /* 0x00004c0001f97983 */ /* 0x000ee80000300800 */
[----:B------:R-:W3:Y:S04]  /*38ca0*/  LDL.LU R250, [R1+0x3c] ;  /* 0x00003c0001fa7983 */ /* 0x000ee80000300800 */
[----:B------:R-:W1:Y:S01]  /*38cb0*/  LDS.128 R160, [R240] ;  /* 0x00000000f0a07984 */ /* 0x000e620000000c00 */
[----:B------:R-:W-:-:S03]  /*38cc0*/  NOP ;  /* 0x0000000000007918 */ /* 0x000fc60000000000 */
[----:B------:R-:W3:Y:S04]  /*38cd0*/  LDL.LU R251, [R1+0x2c] ;  /* 0x00002c0001fb7983 */ /* 0x000ee80000300800 */
[----:B------:R-:W2:Y:S04]  /*38ce0*/  LDL.LU R218, [R1+0x40] ;  /* 0x0000400001da7983 */ /* 0x000ea80000300800 */
[----:B------:R1:W-:Y:S04]  /*38cf0*/  STSM.16.M88.4 [R240], R236 ;  /* 0x000000ecf0007844 */ /* 0x0003e80000000200 */
[----:B-1----:R-:W4:Y:S01]  /*38d00*/  LDL.LU R238, [R1+0x50] ;  /* 0x0000500001ee7983 */ /* 0x002f220000300800 */
[----:B------:R-:W-:Y:S01]  /*38d10*/  IMAD R0, R252, UR4, RZ ;  /* 0x00000004fc007c24 */ /* 0x000fe2000f8e02ff */
[----:B------:R-:W-:-:S02]  /*38d20*/  ULDC.64 UR4, c[0x0][0x220] ;  /* 0x0000880000047ab9 */ /* 0x000fc40000000a00 */
[C---:B------:R-:W-:Y:S01]  /*38d30*/  LEA R2, P1, R3.reuse, UR4, 0x2 ;  /* 0x0000000403027c11 */ /* 0x040fe2000f8210ff */
[----:B------:R-:W-:Y:S01]  /*38d40*/  IMAD.MOV.U32 R152, RZ, RZ, R153 ;  /* 0x000000ffff987224 */ /* 0x000fe200078e0099 */
[----:B------:R-:W-:Y:S01]  /*38d50*/  MOV R153, R155 ;  /* 0x0000009b00997202 */ /* 0x000fe20000000f00 */
[----:B------:R-:W-:Y:S01]  /*38d60*/  IMAD.MOV.U32 R154, RZ, RZ, R25 ;  /* 0x000000ffff9a7224 */ /* 0x000fe200078e0019 */
[----:B------:R-:W-:Y:S01]  /*38d70*/  MOV R155, R27 ;  /* 0x0000001b009b7202 */ /* 0x000fe20000000f00 */
[----:B------:R-:W-:Y:S01]  /*38d80*/  NOP ;  /* 0x0000000000007918 */ /* 0x000fe20000000000 */
[----:B------:R-:W-:Y:S01]  /*38d90*/  LEA.HI.X.SX32 R3, R3, UR5, 0x2, P1 ;  /* 0x0000000503037c11 */ /* 0x000fe200088f16ff */
[----:B------:R-:W1:Y:S01]  /*38da0*/  LDS.128 R24, [R240] ;  /* 0x00000000f0187984 */ /* 0x000e620000000c00 */
[----:B------:R-:W-:Y:S01]  /*38db0*/  ISETP.GE.AND P1, PT, R252, UR6, PT ;  /* 0x00000006fc007c0c */ /* 0x000fe2000bf26270 */
[----:B------:R-:W-:Y:S01]  /*38dc0*/  NOP ;  /* 0x0000000000007918 */ /* 0x000fe20000000000 */
[C---:B------:R-:W-:Y:S01]  /*38dd0*/  LEA R236, P6, R0.reuse, UR4, 0x2 ;  /* 0x0000000400ec7c11 */ /* 0x040fe2000f8c10ff */
[----:B------:R1:W-:Y:S01]  /*38de0*/  STSM.16.M88.4 [R240], R152 ;  /* 0x00000098f0007844 */ /* 0x0003e20000000200 */
[C---:B------:R-:W-:Y:S01]  /*38df0*/  ISETP.LT.AND P5, PT, R243.reuse, UR29, !P5 ;  /* 0x0000001df3007c0c */ /* 0x040fe2000efa1270 */
[C---:B------:R-:W-:Y:S01]  /*38e00*/  IMAD R216, R243.reuse, UR24, RZ ;  /* 0x00000018f3d87c24 */ /* 0x040fe2000f8e02ff */
[----:B------:R-:W-:Y:S01]  /*38e10*/  ISETP.LT.AND P1, PT, R243, UR31, !P1 ;  /* 0x0000001ff3007c0c */ /* 0x000fe2000cf21270 */
[----:B------:R-:W-:Y:S01]  /*38e20*/  ULDC UR4, c[0x0][0x22c] ;  /* 0x00008b0000047ab9 */ /* 0x000fe20000000800 */
[----:B------:R-:W-:Y:S01]  /*38e30*/  LEA.HI.X.SX32 R237, R0, UR5, 0x2, P6 ;  /* 0x0000000500ed7c11 */ /* 0x000fe2000b0f16ff */
[----:B------:R-:W3:Y:S01]  /*38e40*/  LDL.LU R239, [R1] ;  /* 0x0000000001ef7983 */ /* 0x000ee20000300800 */
[----:B------:R-:W-:Y:S01]  /*38e50*/  ULDC.64 UR6, c[0x0][0x228] ;  /* 0x00008a0000067ab9 */ /* 0x000fe20000000a00 */
[----:B-1----:R-:W-:Y:S01]  /*38e60*/  IMAD.MOV.U32 R152, RZ, RZ, R217 ;  /* 0x000000ffff987224 */ /* 0x002fe200078e00d9 */
[----:B------:R-:W-:Y:S01]  /*38e70*/  MOV R153, R219 ;  /* 0x000000db00997202 */ /* 0x000fe20000000f00 */
[----:B------:R-:W-:Y:S01]  /*38e80*/  IMAD.MOV.U32 R154, RZ, RZ, R29 ;  /* 0x000000ffff9a7224 */ /* 0x000fe200078e001d */
[----:B------:R-:W-:Y:S01]  /*38e90*/  MOV R155, R31 ;  /* 0x0000001f009b7202 */ /* 0x000fe20000000f00 */
[----:B------:R-:W-:Y:S01]  /*38ea0*/  NOP ;  /* 0x0000000000007918 */ /* 0x000fe20000000000 */
[----:B------:R-:W1:Y:S01]  /*38eb0*/  LDS.128 R28, [R240] ;  /* 0x00000000f01c7984 */ /* 0x000e620000000c00 */
[----:B------:R-:W-:-:S03]  /*38ec0*/  NOP ;  /* 0x0000000000007918 */ /* 0x000fc60000000000 */
[----:B------:R1:W-:Y:S01]  /*38ed0*/  STSM.16.M88.4 [R240], R152 ;  /* 0x00000098f0007844 */ /* 0x0003e20000000200 */
[----:B------:R-:W-:Y:S02]  /*38ee0*/  VIADD R0, R243, 0x4 ;  /* 0x00000004f3007836 */ /* 0x000fe40000000000 */
[----:B-1----:R-:W-:Y:S01]  /*38ef0*/  IMAD.WIDE R154, R216, 0x4, R2 ;  /* 0x00000004d89a7825 */ /* 0x002fe200078e0202 */
[----:B------:R-:W-:-:S03]  /*38f00*/  NOP ;  /* 0x0000000000007918 */ /* 0x000fc60000000000 */
[C---:B------:R-:W-:Y:S01]  /*38f10*/  IMAD.WIDE R152, R216.reuse, 0x4, R236 ;  /* 0x00000004d8987825 */ /* 0x040fe200078e02ec */
[----:B------:R-:W-:Y:S01]  /*38f20*/  IADD3 R216, R216, UR24, RZ ;  /* 0x00000018d8d87c10 */ /* 0x000fe2000fffe0ff */
[----:B----4-:R1:W-:Y:S04]  /*38f30*/  @P5 STG.E desc[UR8][R154.64], R238 ;  /* 0x000000ee9a005986 */ /* 0x0103e8000c101908 */
[----:B--2---:R2:W-:Y:S01]  /*38f40*/  @P1 STG.E desc[UR8][R152.64], R218 ;  /* 0x000000da98001986 */ /* 0x0045e2000c101908 */
[----:B------:R-:W-:Y:S02]  /*38f50*/  ISETP.LT.AND P1, PT, R242, UR22, !P2 ;  /* 0x00000016f2007c0c */ /* 0x000fe4000d721270 */
[----:B------:R-:W-:Y:S01]  /*38f60*/  ISETP.GE.AND P5, PT, R0, UR4, PT ;  /* 0x0000000400007c0c */ /* 0x000fe2000bfa6270 */
[----:B------:R-:W-:Y:S01]  /*38f70*/  ULDC UR4, c[0x0][0x22c] ;  /* 0x00008b0000047ab9 */ /* 0x000fe20000000800 */
[----:B-1----:R-:W-:Y:S01]  /*38f80*/  IADD3 R238, R243, 0x5, RZ ;  /* 0x00000005f3ee7810 */ /* 0x002fe20007ffe0ff */
[----:B--2---:R-:W-:-:S08]  /*38f90*/  IMAD.WIDE R218, R216, 0x4, R2 ;  /* 0x00000004d8da7825 */ /* 0x004fd000078e0202 */
[----:B------:R1:W-:Y:S01]  /*38fa0*/  @P1 STG.E desc[UR8][R218.64], R246 ;  /* 0x000000f6da001986 */ /* 0x0003e2000c101908 */
[----:B------:R-:W-:Y:S02]  /*38fb0*/  ISETP.GE.AND P1, PT, R238, UR4, PT ;  /* 0x00000004ee007c0c */ /* 0x000fe4000bf26270 */
[----:B------:R-:W-:Y:S02]  /*38fc0*/  ISETP.LT.AND P2, PT, R252, UR20, !P2 ;  /* 0x00000014fc007c0c */ /* 0x000fe4000d741270 */
[----:B------:R-:W-:Y:S01]  /*38fd0*/  ISETP.LT.AND P6, PT, R242, UR18, !P3 ;  /* 0x00000012f2007c0c */ /* 0x000fe2000dfc1270 */
[----:B------:R-:W-:Y:S01]  /*38fe0*/  VIADD R0, R216, UR24 ;  /* 0x00000018d8007c36 */ /* 0x000fe20008000000 */
[----:B-1----:R-:W2:Y:S01]  /*38ff0*/  LDL.LU R246, [R1+0x113c] ;  /* 0x00113c0001f67983 */ /* 0x002ea20000300800 */
[----:B------:R-:W-:Y:S01]  /*39000*/  ULDC UR4, c[0x0][0x22c] ;  /* 0x00008b0000047ab9 */ /* 0x000fe20000000800 */
[----:B------:R-:W-:Y:S02]  /*39010*/  ULDC UR18, c[0x0][0x228] ;  /* 0x00008a0000127ab9 */ /* 0x000fe40000000800 */
[----:B------:R-:W4:Y:S04]  /*39020*/  LDL.LU R218, [R1+0x54] ;  /* 0x0000540001da7983 */ /* 0x000f280000300800 */
[----:B------:R-:W3:Y:S04]  /*39030*/  LDL.LU R219, [R1+0x44] ;  /* 0x0000440001db7983 */ /* 0x000ee80000300800 */
[----:B------:R-:W2:Y:S01]  /*39040*/  LDL.LU R238, [R1+0x20] ;  /* 0x0000200001ee7983 */ /* 0x000ea20000300800 */
[----:B------:R-:W-:Y:S01]  /*39050*/  ISETP.LT.AND P3, PT, R252, UR16, !P3 ;  /* 0x00000010fc007c0c */ /* 0x000fe2000df61270 */
[----:B------:R-:W-:Y:S01]  /*39060*/  IMAD.WIDE R216, R216, 0x4, R236 ;  /* 0x00000004d8d87825 */ /* 0x000fe200078e02ec */
[----:B------:R-:W-:-:S03]  /*39070*/  ULDC UR16, c[0x0][0x228] ;  /* 0x00008a0000107ab9 */ /* 0x000fc60000000800 */
[----:B------:R-:W-:-:S04]  /*39080*/  IMAD.WIDE R154, R0, 0x4, R2 ;  /* 0x00000004009a7825 */ /* 0x000fc800078e0202 */
[----:B------:R-:W-:Y:S01]  /*39090*/  IMAD.WIDE R152, R0, 0x4, R236 ;  /* 0x0000000400987825 */ /* 0x000fe200078e02ec */
[----:B--2---:R1:W-:Y:S04]  /*390a0*/  @P2 STG.E desc[UR8][R216.64], R238 ;  /* 0x000000eed8002986 */ /* 0x0043e8000c101908 */
[----:B----4-:R-:W-:Y:S04]  /*390b0*/  @P6 STG.E desc[UR8][R154.64], R218 ;  /* 0x000000da9a006986 */ /* 0x010fe8000c101908 */
[----:B---3--:R2:W-:Y:S01]  /*390c0*/  @P3 STG.E desc[UR8][R152.64], R219 ;  /* 0x000000db98003986 */ /* 0x0085e2000c101908 */
[----:B------:R-:W-:Y:S01]  /*390d0*/  ISETP.LT.AND P3, PT, R242, UR14, !P4 ;  /* 0x0000000ef2007c0c */ /* 0x000fe2000e761270 */
[----:B------:R-:W-:Y:S01]  /*390e0*/  ULDC UR14, c[0x0][0x228] ;  /* 0x00008a00000e7ab9 */ /* 0x000fe20000000800 */
[----:B-1----:R-:W-:-:S02]  /*390f0*/  IADD3 R238, R243, 0x7, RZ ;  /* 0x00000007f3ee7810 */ /* 0x002fc40007ffe0ff */
[----:B--2---:R-:W-:Y:S01]  /*39100*/  IADD3 R152, R0, UR24, RZ ;  /* 0x0000001800987c10 */ /* 0x004fe2000fffe0ff */
[----:B------:R-:W-:-:S04]  /*39110*/  VIADD R153, R243, 0x6 ;  /* 0x00000006f3997836 */ /* 0x000fc80000000000 */
[----:B------:R-:W-:Y:S01]  /*39120*/  IMAD.WIDE R218, R152, 0x4, R2 ;  /* 0x0000000498da7825 */ /* 0x000fe200078e0202 */
[----:B------:R-:W-:Y:S01]  /*39130*/  ISETP.GE.AND P2, PT, R153, UR4, PT ;  /* 0x0000000499007c0c */ /* 0x000fe2000bf46270 */
[----:B------:R-:W-:-:S03]  /*39140*/  ULDC UR4, c[0x0][0x22c] ;  /* 0x00008b0000047ab9 */ /* 0x000fc60000000800 */
[----:B------:R1:W-:Y:S01]  /*39150*/  @P3 STG.E desc[UR8][R218.64], R247 ;  /* 0x000000f7da003986 */ /* 0x0003e2000c101908 */
[----:B------:R-:W-:Y:S02]  /*39160*/  ISETP.GE.AND P3, PT, R238, UR4, PT ;  /* 0x00000004ee007c0c */ /* 0x000fe4000bf66270 */
[----:B------:R-:W-:Y:S01]  /*39170*/  ISETP.LT.AND P4, PT, R252, UR12, !P4 ;  /* 0x0000000cfc007c0c */ /* 0x000fe2000e781270 */
[----:B------:R-:W-:Y:S01]  /*39180*/  IMAD.WIDE R216, R152, 0x4, R236 ;  /* 0x0000000498d87825 */ /* 0x000fe200078e02ec */
[----:B------:R-:W-:Y:S01]  /*39190*/  ISETP.LT.AND P6, PT, R242, UR10, !P5 ;  /* 0x0000000af2007c0c */ /* 0x000fe2000efc1270 */
[----:B------:R-:W-:Y:S01]  /*391a0*/  ULDC.64 UR4, c[0x0][0x228] ;  /* 0x00008a0000047ab9 */ /* 0x000fe20000000a00 */
[----:B-1----:R-:W2:Y:S01]  /*391b0*/  LDL.LU R247, [R1+0x1138] ;  /* 0x0011380001f77983 */ /* 0x002ea20000300800 */
[----:B------:R-:W-:Y:S01]  /*391c0*/  VIADD R0, R152, UR24 ;  /* 0x0000001898007c36 */ /* 0x000fe20008000000 */
[----:B------:R-:W-:Y:S01]  /*391d0*/  ULDC UR10, c[0x0][0x228] ;  /* 0x00008a00000a7ab9 */ /* 0x000fe20000000800 */
[----:B------:R-:W-:Y:S01]  /*391e0*/  ULDC UR12, c[0x0][0x228] ;  /* 0x00008a00000c7ab9 */ /* 0x000fe20000000800 */
[----:B------:R-:W3:Y:S04]  /*391f0*/  LDL.LU R218, [R1+0x58] ;  /* 0x0000580001da7983 */ /* 0x000ee80000300800 */
[----:B------:R-:W4:Y:S04]  /*39200*/  LDL.LU R219, [R1+0x48] ;  /* 0x0000480001db7983 */ /* 0x000f280000300800 */
[----:B------:R-:W2:Y:S01]  /*39210*/  LDL.LU R238, [R1+0x24] ;  /* 0x0000240001ee7983 */ /* 0x000ea20000300800 */
[----:B------:R-:W-:Y:S01]  /*39220*/  ISETP.LT.AND P5, PT, R252, UR6, !P5 ;  /* 0x00000006fc007c0c */ /* 0x000fe2000efa1270 */
[----:B------:R-:W-:Y:S01]  /*39230*/  IMAD.WIDE R154, R0, 0x4, R2 ;  /* 0x00000004009a7825 */ /* 0x000fe200078e0202 */
[----:B------:R-:W-:-:S03]  /*39240*/  ULDC UR6, c[0x0][0x228] ;  /* 0x00008a0000067ab9 */ /* 0x000fc60000000800 */
[----:B------:R-:W-:Y:S01]  /*39250*/  IMAD.WIDE R152, R0, 0x4, R236 ;  /* 0x0000000400987825 */ /* 0x000fe200078e02ec */
[----:B--2---:R1:W-:Y:S01]  /*39260*/  @P4 STG.E desc[UR8][R216.64], R238 ;  /* 0x000000eed8004986 */ /* 0x0043e2000c101908 */
[----:B------:R-:W-:Y:S02]  /*39270*/  ISETP.LT.AND P4, PT, R252, UR26, !P1 ;  /* 0x0000001afc007c0c */ /* 0x000fe4000cf81270 */
[----:B------:R-:W-:Y:S01]  /*39280*/  ISETP.LT.AND P1, PT, R242, UR4, !P1 ;  /* 0x00000004f2007c0c */ /* 0x000fe2000cf21270 */
[----:B---3--:R-:W-:Y:S01]  /*39290*/  @P6 STG.E desc[UR8][R154.64], R218 ;  /* 0x000000da9a006986 */ /* 0x008fe2000c101908 */
[----:B------:R-:W-:-:S03]  /*392a0*/  ULDC UR4, c[0x0][0x22c] ;  /* 0x00008b0000047ab9 */ /* 0x000fc60000000800 */
[----:B----4-:R2:W-:Y:S01]  /*392b0*/  @P5 STG.E desc[UR8][R152.64], R219 ;  /* 0x000000db98005986 */ /* 0x0105e2000c101908 */
[----:B-1----:R-:W-:-:S05]  /*392c0*/  IADD3 R216, R0, UR24, RZ ;  /* 0x0000001800d87c10 */ /* 0x002fca000fffe0ff */
[----:B--2---:R-:W-:-:S05]  /*392d0*/  IMAD.WIDE R218, R216, 0x4, R2 ;  /* 0x00000004d8da7825 */ /* 0x004fca00078e0202 */
[----:B------:R1:W-:Y:S04]  /*392e0*/  @P1 STG.E desc[UR8][R218.64], R241 ;  /* 0x000000f1da001986 */ /* 0x0003e8000c101908 */
[----:B-1----:R-:W2:Y:S04]  /*392f0*/  LDL.LU R241, [R1+0x1134] ;  /* 0x0011340001f17983 */ /* 0x002ea80000300800 */
[----:B------:R-:W3:Y:S01]  /*39300*/  LDL.LU R219, [R1+0x28] ;  /* 0x0000280001db7983 */ /* 0x000ee20000300800 */
[----:B------:R-:W-:Y:S02]  /*39310*/  ISETP.LT.AND P6, PT, R242, UR28, !P2 ;  /* 0x0000001cf2007c0c */ /* 0x000fe4000d7c1270 */
[----:B------:R-:W-:Y:S01]  /*39320*/  ISETP.LT.AND P2, PT, R252, UR30, !P2 ;  /* 0x0000001efc007c0c */ /* 0x000fe2000d741270 */
[----:B------:R-:W-:-:S02]  /*39330*/  VIADD R152, R243, 0x8 ;  /* 0x00000008f3987836 */ /* 0x000fc40000000000 */
[C---:B------:R-:W-:Y:S02]  /*39340*/  VIADD R0, R216.reuse, UR24 ;  /* 0x00000018d8007c36 */ /* 0x040fe40008000000 */
[----:B------:R-:W-:Y:S01]  /*39350*/  IMAD.WIDE R216, R216, 0x4, R236 ;  /* 0x00000004d8d87825 */ /* 0x000fe200078e02ec */
[----:B------:R-:W-:Y:S01]  /*39360*/  ISETP.GE.AND P5, PT, R152, UR4, PT ;  /* 0x0000000498007c0c */ /* 0x000fe2000bfa6270 */
[----:B------:R-:W-:Y:S02]  /*39370*/  ULDC UR4, c[0x0][0x22c] ;  /* 0x00008b0000047ab9 */ /* 0x000fe40000000800 */
[----:B------:R-:W-:-:S04]  /*39380*/  IMAD.WIDE R154, R0, 0x4, R2 ;  /* 0x00000004009a7825 */ /* 0x000fc800078e0202 */
[----:B------:R-:W-:Y:S01]  /*39390*/  IMAD.WIDE R152, R0, 0x4, R236 ;  /* 0x0000000400987825 */ /* 0x000fe200078e02ec */
[----:B---3--:R1:W-:Y:S04]  /*393a0*/  @P4 STG.E desc[UR8][R216.64], R219 ;  /* 0x000000dbd8004986 */ /* 0x0083e8000c101908 */
[----:B------:R-:W-:Y:S04]  /*393b0*/  @P6 STG.E desc[UR8][R154.64], R248 ;  /* 0x000000f89a006986 */ /* 0x000fe8000c101908 */
[----:B------:R-:W-:Y:S01]  /*393c0*/  @P2 STG.E desc[UR8][R152.64], R249 ;  /* 0x000000f998002986 */ /* 0x000fe2000c101908 */
[----:B------:R-:W-:Y:S01]  /*393d0*/  ISETP.LT.AND P2, PT, R242, UR6, !P3 ;  /* 0x00000006f2007c0c */ /* 0x000fe2000df41270 */
[----:B------:R-:W-:Y:S01]  /*393e0*/  ULDC UR6, c[0x0][0x228] ;  /* 0x00008a0000067ab9 */ /* 0x000fe20000000800 */
[----:B-1----:R-:W-:-:S05]  /*393f0*/  IADD3 R217, R0, UR24, RZ ;  /* 0x0000001800d97c10 */ /* 0x002fca000fffe0ff */
[----:B------:R-:W-:-:S06]  /*39400*/  IMAD.WIDE R218, R217, 0x4, R2 ;  /* 0x00000004d9da7825 */ /* 0x000fcc00078e0202 */
[----:B------:R1:W-:Y:S04]  /*39410*/  @P2 STG.E desc[UR8][R218.64], R250 ;  /* 0x000000fada002986 */ /* 0x0003e8000c101908 */
[----:B-1----:R-:W3:Y:S01]  /*39420*/  LDL.LU R219, [R1+0x10] ;  /* 0x0000100001db7983 */ /* 0x002ee20000300800 */
[----:B------:R-:W-:Y:S02]  /*39430*/  IADD3 R238, R243, 0x9, RZ ;  /* 0x00000009f3ee7810 */ /* 0x000fe40007ffe0ff */
[----:B------:R-:W-:Y:S02]  /*39440*/  ISETP.LT.AND P3, PT, R252, UR10, !P3 ;  /* 0x0000000afc007c0c */ /* 0x000fe4000df61270 */
[----:B------:R-:W-:Y:S01]  /*39450*/  ISETP.LT.AND P6, PT, R242, UR12, !P5 ;  /* 0x0000000cf2007c0c */ /* 0x000fe2000efc1270 */
[----:B------:R-:W-:Y:S01]  /*39460*/  VIADD R0, R217, UR24 ;  /* 0x00000018d9007c36 */ /* 0x000fe20008000000 */
[----:B------:R-:W-:Y:S01]  /*39470*/  ISETP.GE.AND P1, PT, R238, UR4, PT ;  /* 0x00000004ee007c0c */ /* 0x000fe2000bf26270 */
[----:B------:R-:W-:Y:S01]  /*39480*/  VIADD R238, R243, 0xa ;  /* 0x0000000af3ee7836 */ /* 0x000fe20000000000 */
[----:B------:R-:W-:Y:S01]  /*39490*/  ISETP.LT.AND P5, PT, R252, UR14, !P5 ;  /* 0x0000000efc007c0c */ /* 0x000fe2000efa1270 */
[----:B------:R-:W-:Y:S01]  /*394a0*/  ULDC UR4, c[0x0][0x22c] ;  /* 0x00008b0000047ab9 */ /* 0x000fe20000000800 */
[----:B------:R-:W-:Y:S01]  /*394b0*/  IMAD.WIDE R216, R217, 0x4, R236 ;  /* 0x00000004d9d87825 */ /* 0x000fe200078e02ec */
[----:B------:R-:W4:Y:S01]  /*394c0*/  LDL.LU R248, [R1+0x18] ;  /* 0x0000180001f87983 */ /* 0x000f220000300800 */
[----:B------:R-:W-:Y:S01]  /*394d0*/  ISETP.GE.AND P4, PT, R238, UR4, PT ;  /* 0x00000004ee007c0c */ /* 0x000fe2000bf86270 */
[----:B------:R-:W-:Y:S01]  /*394e0*/  ULDC UR4, c[0x0][0x22c] ;  /* 0x00008b0000047ab9 */ /* 0x000fe20000000800 */
[C---:B------:R-:W-:Y:S01]  /*394f0*/  IADD3 R238, R243.reuse, 0xb, RZ ;  /* 0x0000000bf3ee7810 */ /* 0x040fe20007ffe0ff */
[----:B------:R-:W-:Y:S01]  /*39500*/  IMAD.WIDE R154, R0, 0x4, R2 ;  /* 0x00000004009a7825 */ /* 0x000fe200078e0202 */
[----:B------:R1:W-:Y:S01]  /*39510*/  @P3 STG.E desc[UR8][R216.64], R251 ;  /* 0x000000fbd8003986 */ /* 0x0003e2000c101908 */
[----:B------:R-:W-:Y:S01]  /*39520*/  ULDC UR10, c[0x0][0x228] ;  /* 0x00008a00000a7ab9 */ /* 0x000fe20000000800 */
[----:B------:R-:W-:Y:S01]  /*39530*/  ISETP.GE.AND P2, PT, R238, UR4, PT ;  /* 0x00000004ee007c0c */ /* 0x000fe2000bf46270 */
[----:B------:R-:W-:Y:S01]  /*39540*/  IMAD.WIDE R152, R0, 0x4, R236 ;  /* 0x0000000400987825 */ /* 0x000fe200078e02ec */
[----:B------:R-:W4:Y:S01]  /*39550*/  LDL.LU R249, [R1+0x8] ;  /* 0x0000080001f97983 */ /* 0x000f220000300800 */
[----:B------:R-:W-:Y:S01]  /*39560*/  ULDC UR4, c[0x0][0x22c] ;  /* 0x00008b0000047ab9 */ /* 0x000fe20000000800 */
[----:B------:R-:W-:Y:S01]  /*39570*/  ULDC UR12, c[0x0][0x228] ;  /* 0x00008a00000c7ab9 */ /* 0x000fe20000000800 */
[----:B------:R-:W-:Y:S01]  /*39580*/  VIADD R238, R243, 0xc ;  /* 0x0000000cf3ee7836 */ /* 0x000fe20000000000 */
[----:B------:R-:W4:Y:S01]  /*39590*/  LDL.LU R250, [R1+0x1c] ;  /* 0x00001c0001fa7983 */ /* 0x000f220000300800 */
[----:B------:R-:W-:-:S03]  /*395a0*/  ULDC UR14, c[0x0][0x228] ;  /* 0x00008a00000e7ab9 */ /* 0x000fc60000000800 */
[----:B-1----:R-:W4:Y:S04]  /*395b0*/  LDL.LU R251, [R1+0xc] ;  /* 0x00000c0001fb7983 */ /* 0x002f280000300800 */
[----:B---3--:R-:W-:Y:S04]  /*395c0*/  @P6 STG.E desc[UR8][R154.64], R219 ;  /* 0x000000db9a006986 */ /* 0x008fe8000c101908 */
[----:B------:R1:W-:Y:S01]  /*395d0*/  @P5 STG.E desc[UR8][R152.64], R239 ;  /* 0x000000ef98005986 */ /* 0x0003e2000c101908 */
[----:B------:R-:W-:Y:S01]  /*395e0*/  ISETP.GE.AND P5, PT, R238, UR4, PT ;  /* 0x00000004ee007c0c */ /* 0x000fe2000bfa6270 */
[----:B------:R-:W-:-:S02]  /*395f0*/  ULDC UR4, c[0x0][0x22c] ;  /* 0x00008b0000047ab9 */ /* 0x000fc40000000800 */
[----:B------:R-:W3:Y:S01]  /*39600*/  LDL.LU R238, [R1+0x14] ;  /* 0x0000140001ee7983 */ /* 0x000ee20000300800 */
[----:B------:R-:W-:Y:S01]  /*39610*/  ISETP.LT.AND P3, PT, R242, UR6, !P1 ;  /* 0x00000006f2007c0c */ /* 0x000fe2000cf61270 */
[----:B------:R-:W-:Y:S01]  /*39620*/  ULDC UR6, c[0x0][0x228] ;  /* 0x00008a0000067ab9 */ /* 0x000fe20000000800 */
[----:B------:R-:W-:Y:S01]  /*39630*/  ISETP.LT.AND P1, PT, R252, UR10, !P1 ;  /* 0x0000000afc007c0c */ /* 0x000fe2000cf21270 */
[----:B------:R-:W-:Y:S01]  /*39640*/  ULDC UR10, c[0x0][0x228] ;  /* 0x00008a00000a7ab9 */ /* 0x000fe20000000800 */
[----:B------:R-:W-:Y:S02]  /*39650*/  IADD3 R217, R0, UR24, RZ ;  /* 0x0000001800d97c10 */ /* 0x000fe4000fffe0ff */
[----:B------:R-:W-:Y:S01]  /*39660*/  ISETP.LT.AND P6, PT, R242, UR12, !P4 ;  /* 0x0000000cf2007c0c */ /* 0x000fe2000e7c1270 */
[----:B------:R-:W-:Y:S02]  /*39670*/  ULDC UR12, c[0x0][0x228] ;  /* 0x00008a00000c7ab9 */ /* 0x000fe40000000800 */
[----:B-1----:R-:W-:-:S02]  /*39680*/  VIADD R239, R217, UR24 ;  /* 0x00000018d9ef7c36 */ /* 0x002fc40008000000 */
[C---:B------:R-:W-:Y:S01]  /*39690*/  IMAD.WIDE R218, R217.reuse, 0x4, R2 ;  /* 0x00000004d9da7825 */ /* 0x040fe200078e0202 */
[----:B------:R-:W-:Y:S01]  /*396a0*/  ISETP.LT.AND P4, PT, R252, UR14, !P4 ;  /* 0x0000000efc007c0c */ /* 0x000fe2000e781270 */
[----:B------:R-:W-:Y:S02]  /*396b0*/  ULDC UR14, c[0x0][0x228] ;  /* 0x00008a00000e7ab9 */ /* 0x000fe40000000800 */
[----:B------:R-:W-:Y:S01]  /*396c0*/  IMAD.WIDE R216, R217, 0x4, R236 ;  /* 0x00000004d9d87825 */ /* 0x000fe200078e02ec */
[----:B------:R-:W-:Y:S04]  /*396d0*/  @P3 STG.E desc[UR8][R218.64], R244 ;  /* 0x000000f4da003986 */ /* 0x000fe8000c101908 */
[----:B------:R-:W-:Y:S01]  /*396e0*/  @P1 STG.E desc[UR8][R216.64], R8 ;  /* 0x00000008d8001986 */ /* 0x000fe2000c101908 */
[----:B------:R-:W-:Y:S01]  /*396f0*/  ISETP.LT.AND P1, PT, R242, UR6, !P2 ;  /* 0x00000006f2007c0c */ /* 0x000fe2000d721270 */
[----:B------:R-:W-:Y:S01]  /*39700*/  IMAD.WIDE R152, R239, 0x4, R2 ;  /* 0x00000004ef987825 */ /* 0x000fe200078e0202 */
[----:B------:R-:W-:Y:S01]  /*39710*/  ISETP.LT.AND P2, PT, R252, UR10, !P2 ;  /* 0x0000000afc007c0c */ /* 0x000fe2000d741270 */
[----:B------:R-:W-:Y:S01]  /*39720*/  ULDC UR6, c[0x0][0x228] ;  /* 0x00008a0000067ab9 */ /* 0x000fe20000000800 */
[----:B------:R-:W-:Y:S01]  /*39730*/  IADD3 R0, R243, 0xd, RZ ;  /* 0x0000000df3007810 */ /* 0x000fe20007ffe0ff */
[C---:B------:R-:W-:Y:S01]  /*39740*/  IMAD.WIDE R154, R239.reuse, 0x4, R236 ;  /* 0x00000004ef9a7825 */ /* 0x040fe200078e02ec */
[----:B------:R-:W-:Y:S01]  /*39750*/  IADD3 R239, R239, UR24, RZ ;  /* 0x00000018efef7c10 */ /* 0x000fe2000fffe0ff */
[----:B------:R-:W-:Y:S01]  /*39760*/  ULDC UR10, c[0x0][0x228] ;  /* 0x00008a00000a7ab9 */ /* 0x000fe20000000800 */
[----:B------:R-:W-:Y:S01]  /*39770*/  ISETP.GE.AND P3, PT, R0, UR4, PT ;  /* 0x0000000400007c0c */ /* 0x000fe2000bf66270 */
[----:B------:R-:W-:Y:S01]  /*39780*/  VIADD R0, R243, 0xe ;  /* 0x0000000ef3007836 */ /* 0x000fe20000000000 */
[----:B------:R-:W-:Y:S01]  /*39790*/  ULDC UR4, c[0x0][0x22c] ;  /* 0x00008b0000047ab9 */ /* 0x000fe20000000800 */
[----:B---3--:R1:W-:Y:S01]  /*397a0*/  @P6 STG.E desc[UR8][R152.64], R238 ;  /* 0x000000ee98006986 */ /* 0x0083e2000c101908 */
[----:B------:R-:W-:Y:S01]  /*397b0*/  ISETP.LT.AND P6, PT, R242, UR12, !P5 ;  /* 0x0000000cf2007c0c */ /* 0x000fe2000efc1270 */
[----:B------:R-:W-:Y:S01]  /*397c0*/  ULDC UR12, c[0x0][0x228] ;  /* 0x00008a00000c7ab9 */ /* 0x000fe20000000800 */
[----:B------:R-:W-:Y:S01]  /*397d0*/  ISETP.LT.AND P5, PT, R252, UR14, !P5 ;  /* 0x0000000efc007c0c */ /* 0x000fe2000efa1270 */
[----:B--2---:R2:W-:Y:S01]  /*397e0*/  @P4 STG.E desc[UR8][R154.64], R241 ;  /* 0x000000f19a004986 */ /* 0x0045e2000c101908 */
[----:B-1----:R-:W-:Y:S01]  /*397f0*/  IMAD.WIDE R152, R239, 0x4, R2 ;  /* 0x00000004ef987825 */ /* 0x002fe200078e0202 */
[----:B------:R-:W-:-:S03]  /*39800*/  ULDC UR14, c[0x0][0x228] ;  /* 0x00008a00000e7ab9 */ /* 0x000fc60000000800 */
[C---:B--2---:R-:W-:Y:S01]  /*39810*/  IMAD.WIDE R154, R239.reuse, 0x4, R236 ;  /* 0x00000004ef9a7825 */ /* 0x044fe200078e02ec */
[----:B------:R1:W-:Y:S03]  /*39820*/  @P1 STG.E desc[UR8][R152.64], R245 ;  /* 0x000000f598001986 */ /* 0x0003e6000c101908 */
[----:B------:R-:W-:Y:S01]  /*39830*/  VIADD R241, R239, UR24 ;  /* 0x00000018eff17c36 */ /* 0x000fe20008000000 */
[----:B------:R2:W-:Y:S01]  /*39840*/  @P2 STG.E desc[UR8][R154.64], R9 ;  /* 0x000000099a002986 */ /* 0x0005e2000c101908 */
[----:B------:R-:W-:Y:S01]  /*39850*/  ISETP.LT.AND P2, PT, R242, UR6, !P3 ;  /* 0x00000006f2007c0c */ /* 0x000fe2000df41270 */
[----:B------:R-:W-:Y:S01]  /*39860*/  ULDC UR6, c[0x0][0x22c] ;  /* 0x00008b0000067ab9 */ /* 0x000fe20000000800 */
[C---:B------:R-:W-:Y:S01]  /*39870*/  IMAD.WIDE R216, R241.reuse, 0x4, R2 ;  /* 0x00000004f1d87825 */ /* 0x040fe200078e0202 */
[----:B------:R-:W-:Y:S01]  /*39880*/  ISETP.LT.AND P3, PT, R252, UR10, !P3 ;  /* 0x0000000afc007c0c */ /* 0x000fe2000df61270 */
[----:B------:R-:W-:Y:S01]  /*39890*/  ULDC UR10, c[0x0][0x228] ;  /* 0x00008a00000a7ab9 */ /* 0x000fe20000000800 */
[----:B------:R-:W-:Y:S01]  /*398a0*/  ISETP.GE.AND P4, PT, R0, UR4, PT ;  /* 0x0000000400007c0c */ /* 0x000fe2000bf86270 */
[C---:B------:R-:W-:Y:S01]  /*398b0*/  IMAD.WIDE R218, R241.reuse, 0x4, R236 ;  /* 0x00000004f1da7825 */ /* 0x040fe200078e02ec */
[----:B-1----:R-:W-:Y:S01]  /*398c0*/  IADD3 R153, R241, UR24, RZ ;  /* 0x00000018f1997c10 */ /* 0x002fe2000fffe0ff */
[----:B------:R-:W-:Y:S01]  /*398d0*/  ULDC UR4, c[0x0][0x22c] ;  /* 0x00008b0000047ab9 */ /* 0x000fe20000000800 */
[----:B------:R-:W-:Y:S01]  /*398e0*/  IADD3 R0, R243, 0xf, RZ ;  /* 0x0000000ff3007810 */ /* 0x000fe20007ffe0ff */
[----:B----4-:R-:W-:Y:S01]  /*398f0*/  @P6 STG.E desc[UR8][R216.64], R248 ;  /* 0x000000f8d8006986 */ /* 0x010fe2000c101908 */
[----:B------:R-:W-:Y:S01]  /*39900*/  ISETP.LT.AND P6, PT, R242, UR12, !P4 ;  /* 0x0000000cf2007c0c */ /* 0x000fe2000e7c1270 */
[----:B--2---:R-:W-:Y:S01]  /*39910*/  IMAD.WIDE R8, R153, 0x4, R2 ;  /* 0x0000000499087825 */ /* 0x004fe200078e0202 */
[----:B------:R-:W-:Y:S01]  /*39920*/  ISETP.GE.AND P1, PT, R0, UR4, PT ;  /* 0x0000000400007c0c */ /* 0x000fe2000bf26270 */
[----:B------:R1:W-:Y:S01]  /*39930*/  @P5 STG.E desc[UR8][R218.64], R249 ;  /* 0x000000f9da005986 */ /* 0x0003e2000c101908 */
[----:B------:R-:W-:Y:S01]  /*39940*/  ISETP.LT.AND P4, PT, R252, UR14, !P4 ;  /* 0x0000000efc007c0c */ /* 0x000fe2000e781270 */
[----:B------:R-:W-:Y:S01]  /*39950*/  VIADD R0, R243, 0x10 ;  /* 0x00000010f3007836 */ /* 0x000fe20000000000 */
[----:B------:R-:W-:Y:S01]  /*39960*/  ULDC UR4, c[0x0][0x22c] ;  /* 0x00008b0000047ab9 */ /* 0x000fe20000000800 */
[----:B------:R-:W-:Y:S01]  /*39970*/  @P2 STG.E desc[UR8][R8.64], R246 ;  /* 0x000000f608002986 */ /* 0x000fe2000c101908 */
[----:B------:R-:W-:Y:S01]  /*39980*/  ULDC UR12, c[0x0][0x228] ;  /* 0x00008a00000c7ab9 */ /* 0x000fe20000000800 */
[----:B------:R-:W-:Y:S01]  /*39990*/  ULDC UR14, c[0x0][0x228] ;  /* 0x00008a00000e7ab9 */ /* 0x000fe20000000800 */
[----:B-1----:R-:W-:-:S02]  /*399a0*/  VIADD R219, R153, UR24 ;  /* 0x0000001899db7c36 */ /* 0x002fc40008000000 */
[----:B------:R-:W-:Y:S01]  /*399b0*/  IMAD.WIDE R152, R153, 0x4, R236 ;  /* 0x0000000499987825 */ /* 0x000fe200078e02ec */
[----:B------:R-:W-:Y:S01]  /*399c0*/  ISETP.GE.AND P5, PT, R0, UR4, PT ;  /* 0x0000000400007c0c */ /* 0x000fe2000bfa6270 */
[----:B------:R-:W-:Y:S01]  /*399d0*/  ULDC UR4, c[0x0][0x22c] ;  /* 0x00008b0000047ab9 */ /* 0x000fe20000000800 */
[----:B------:R-:W-:Y:S02]  /*399e0*/  IADD3 R0, R243, 0x11, RZ ;  /* 0x00000011f3007810 */ /* 0x000fe40007ffe0ff */
[----:B------:R1:W-:Y:S01]  /*399f0*/  @P3 STG.E desc[UR8][R152.64], R10 ;  /* 0x0000000a98003986 */ /* 0x0003e2000c101908 */
[----:B------:R-:W-:Y:S01]  /*39a00*/  ISETP.LT.AND P3, PT, R242, UR10, !P1 ;  /* 0x0000000af2007c0c */ /* 0x000fe2000cf61270 */
[C---:B------:R-:W-:Y:S01]  /*39a10*/  IMAD.WIDE R154, R219.reuse, 0x4, R2 ;  /* 0x00000004db9a7825 */ /* 0x040fe200078e0202 */
[----:B------:R-:W-:Y:S01]  /*39a20*/  ISETP.LT.AND P1, PT, R252, UR12, !P1 ;  /* 0x0000000cfc007c0c */ /* 0x000fe2000cf21270 */
[----:B------:R-:W-:Y:S01]  /*39a30*/  ULDC UR12, c[0x0][0x228] ;  /* 0x00008a00000c7ab9 */ /* 0x000fe20000000800 */
[----:B------:R-:W-:Y:S01]  /*39a40*/  ISETP.GE.AND P2, PT, R0, UR4, PT ;  /* 0x0000000400007c0c */ /* 0x000fe2000bf46270 */
[----:B------:R-:W-:Y:S01]  /*39a50*/  IMAD.WIDE R216, R219, 0x4, R236 ;  /* 0x00000004dbd87825 */ /* 0x000fe200078e02ec */
[----:B------:R2:W-:Y:S01]  /*39a60*/  @P6 STG.E desc[UR8][R154.64], R250 ;  /* 0x000000fa9a006986 */ /* 0x0005e2000c101908 */
[----:B------:R-:W-:Y:S01]  /*39a70*/  ULDC UR4, c[0x0][0x248] ;  /* 0x0000920000047ab9 */ /* 0x000fe20000000800 */
[----:B------:R-:W-:Y:S01]  /*39a80*/  ULDC UR10, c[0x0][0x22c] ;  /* 0x00008b00000a7ab9 */ /* 0x000fe20000000800 */
[----:B------:R-:W-:Y:S01]  /*39a90*/  VIADD R0, R243, 0x12 ;  /* 0x00000012f3007836 */ /* 0x000fe20000000000 */
[----:B-1----:R-:W-:-:S02]  /*39aa0*/  IADD3 R153, R219, UR24, RZ ;  /* 0x00000018db997c10 */ /* 0x002fc4000fffe0ff */
[----:B------:R-:W-:Y:S01]  /*39ab0*/  ISETP.LT.AND P6, PT, R242, UR14, !P5 ;  /* 0x0000000ef2007c0c */ /* 0x000fe2000efc1270 */
[----:B------:R1:W-:Y:S01]  /*39ac0*/  @P4 STG.E desc[UR8][R216.64], R251 ;  /* 0x000000fbd8004986 */ /* 0x0003e2000c101908 */
[----:B------:R-:W-:Y:S01]  /*39ad0*/  ISETP.LT.AND P5, PT, R252, UR16, !P5 ;  /* 0x00000010fc007c0c */ /* 0x000fe2000efa1270 */
[C---:B------:R-:W-:Y:S02]  /*39ae0*/  VIADD R219, R153.reuse, UR4 ;  /* 0x0000000499db7c36 */ /* 0x040fe40008000000 */
[C---:B------:R-:W-:Y:S01]  /*39af0*/  IMAD.WIDE R8, R153.reuse, 0x4, R2 ;  /* 0x0000000499087825 */ /* 0x040fe200078e0202 */
[----:B------:R-:W-:Y:S01]  /*39b00*/  ISETP.GE.AND P4, PT, R0, UR6, PT ;  /* 0x0000000600007c0c */ /* 0x000fe2000bf86270 */
[----:B------:R-:W-:Y:S01]  /*39b10*/  ULDC UR4, c[0x0][0x22c] ;  /* 0x00008b0000047ab9 */ /* 0x000fe20000000800 */
[----:B------:R-:W-:Y:S01]  /*39b20*/  ULDC UR14, c[0x0][0x228] ;  /* 0x00008a00000e7ab9 */ /* 0x000fe20000000800 */
[----:B------:R-:W-:Y:S01]  /*39b30*/  IMAD.WIDE R152, R153, 0x4, R236 ;  /* 0x0000000499987825 */ /* 0x000fe200078e02ec */
[----:B------:R-:W-:Y:S01]  /*39b40*/  IADD3 R0, R243, 0x13, RZ ;  /* 0x00000013f3007810 */ /* 0x000fe20007ffe0ff */
[----:B------:R-:W-:Y:S01]  /*39b50*/  @P3 STG.E desc[UR8][R8.64], R247 ;  /* 0x000000f708003986 */ /* 0x000fe2000c101908 */
[----:B------:R-:W-:Y:S01]  /*39b60*/  ULDC UR16, c[0x0][0x228] ;  /* 0x00008a0000107ab9 */ /* 0x000fe20000000800 */
[C---:B--2---:R-:W-:Y:S01]  /*39b70*/  IMAD.WIDE R154, R219.reuse, 0x4, R2 ;  /* 0x00000004db9a7825 */ /* 0x044fe200078e0202 */
[----:B------:R-:W-:Y:S01]  /*39b80*/  ISETP.GE.AND P3, PT, R0, UR4, PT ;  /* 0x0000000400007c0c */ /* 0x000fe2000bf66270 */
[----:B------:R2:W-:Y:S01]  /*39b90*/  @P1 STG.E desc[UR8][R152.64], R11 ;  /* 0x0000000b98001986 */ /* 0x0005e2000c101908 */
[----:B------:R-:W-:Y:S01]  /*39ba0*/  ISETP.LT.AND P1, PT, R242, UR12, !P2 ;  /* 0x0000000cf2007c0c */ /* 0x000fe2000d721270 */
[----:B------:R-:W-:Y:S01]  /*39bb0*/  ULDC UR4, c[0x0][0x248] ;  /* 0x0000920000047ab9 */ /* 0x000fe20000000800 */
[----:B------:R-:W-:Y:S01]  /*39bc0*/  ISETP.LT.AND P2, PT, R252, UR14, !P2 ;  /* 0x0000000efc007c0c */ /* 0x000fe2000d741270 */
[----:B-1----:R-:W-:Y:S01]  /*39bd0*/  IMAD.WIDE R216, R219, 0x4, R236 ;  /* 0x00000004dbd87825 */ /* 0x002fe200078e02ec */
[----:B------:R-:W-:Y:S01]  /*39be0*/  @P6 STG.E desc[UR8][R154.64], R4 ;  /* 0x000000049a006986 */ /* 0x000fe2000c101908 */
[----:B------:R-:W-:Y:S01]  /*39bf0*/  ULDC UR6, c[0x0][0x248] ;  /* 0x0000920000067ab9 */ /* 0x000fe20000000800 */
[----:B------:R-:W-:Y:S01]  /*39c00*/  ISETP.LT.AND P6, PT, R242, UR16, !P4 ;  /* 0x00000010f2007c0c */ /* 0x000fe2000e7c1270 */
[----:B------:R-:W-:Y:S01]  /*39c10*/  VIADD R0, R243, 0x14 ;  /* 0x00000014f3007836 */ /* 0x000fe20000000000 */
[----:B------:R-:W-:Y:S01]  /*39c20*/  ULDC UR12, c[0x0][0x228] ;  /* 0x00008a00000c7ab9 */ /* 0x000fe20000000800 */
[----:B--2---:R-:W-:Y:S01]  /*39c30*/  IADD3 R11, R219, UR4, RZ ;  /* 0x00000004db0b7c10 */ /* 0x004fe2000fffe0ff */
[----:B------:R1:W-:Y:S02]  /*39c40*/  @P5 STG.E desc[UR8][R216.64], R12 ;  /* 0x0000000cd8005986 */ /* 0x0003e4000c101908 */
[----:B------:R-:W-:Y:S01]  /*39c50*/  ISETP.GE.AND P5, PT, R0, UR10, PT ;  /* 0x0000000a00007c0c */ /* 0x000fe2000bfa6270 */
[----:B------:R-:W-:Y:S01]  /*39c60*/  ULDC UR4, c[0x0][0x22c] ;  /* 0x00008b0000047ab9 */ /* 0x000fe20000000800 */
[----:B------:R-:W-:Y:S01]  /*39c70*/  ULDC UR14, c[0x0][0x228] ;  /* 0x00008a00000e7ab9 */ /* 0x000fe20000000800 */
[----:B------:R-:W-:Y:S01]  /*39c80*/  IMAD.WIDE R8, R11, 0x4, R2 ;  /* 0x000000040b087825 */ /* 0x000fe200078e0202 */
[----:B------:R-:W-:Y:S01]  /*39c90*/  ISETP.LT.AND P4, PT, R252, UR18, !P4 ;  /* 0x00000012fc007c0c */ /* 0x000fe2000e781270 */
[----:B------:R-:W-:Y:S01]  /*39ca0*/  ULDC UR16, c[0x0][0x228] ;  /* 0x00008a0000107ab9 */ /* 0x000fe20000000800 */
[----:B------:R-:W-:Y:S01]  /*39cb0*/  IADD3 R0, R243, 0x15, RZ ;  /* 0x00000015f3007810 */ /* 0x000fe20007ffe0ff */
[----:B------:R-:W-:Y:S01]  /*39cc0*/  ULDC UR10, c[0x0][0x22c] ;  /* 0x00008b00000a7ab9 */ /* 0x000fe20000000800 */
[C---:B-1----:R-:W-:Y:S01]  /*39cd0*/  VIADD R217, R11.reuse, UR6 ;  /* 0x000000060bd97c36 */ /* 0x042fe20008000000 */
[----:B------:R1:W-:Y:S01]  /*39ce0*/  @P1 STG.E desc[UR8][R8.64], R52 ;  /* 0x0000003408001986 */ /* 0x0003e2000c101908 */
[----:B------:R-:W-:Y:S01]  /*39cf0*/  IMAD.WIDE R10, R11, 0x4, R236 ;  /* 0x000000040b0a7825 */ /* 0x000fe200078e02ec */
[----:B------:R-:W-:Y:S01]  /*39d00*/  ISETP.GE.AND P1, PT, R0, UR4, PT ;  /* 0x0000000400007c0c */ /* 0x000fe2000bf26270 */
[----:B------:R-:W-:Y:S01]  /*39d10*/  ULDC UR4, c[0x0][0x248] ;  /* 0x0000920000047ab9 */ /* 0x000fe20000000800 */
[----:B------:R-:W-:Y:S01]  /*39d20*/  ULDC UR6, c[0x0][0x248] ;  /* 0x0000920000067ab9 */ /* 0x000fe20000000800 */
[C---:B------:R-:W-:Y:S01]  /*39d30*/  IMAD.WIDE R152, R217.reuse, 0x4, R2 ;  /* 0x00000004d9987825 */ /* 0x040fe200078e0202 */
[----:B------:R-:W-:Y:S01]  /*39d40*/  @P2 STG.E desc[UR8][R10.64], R48 ;  /* 0x000000300a002986 */ /* 0x000fe2000c101908 */
[----:B------:R-:W-:Y:S01]  /*39d50*/  ISETP.LT.AND P2, PT, R242, UR12, !P3 ;  /* 0x0000000cf2007c0c */ /* 0x000fe2000df41270 */
[----:B------:R-:W-:Y:S01]  /*39d60*/  ULDC UR18, c[0x0][0x228] ;  /* 0x00008a0000127ab9 */ /* 0x000fe20000000800 */
[----:B------:R-:W-:Y:S01]  /*39d70*/  ISETP.LT.AND P3, PT, R252, UR14, !P3 ;  /* 0x0000000efc007c0c */ /* 0x000fe2000df61270 */
[C---:B------:R-:W-:Y:S01]  /*39d80*/  IMAD.WIDE R154, R217.reuse, 0x4, R236 ;  /* 0x00000004d99a7825 */ /* 0x040fe200078e02ec */
[----:B------:R2:W-:Y:S01]  /*39d90*/  @P6 STG.E desc[UR8][R152.64], R5 ;  /* 0x0000000598006986 */ /* 0x0005e2000c101908 */
[----:B-1----:R-:W-:Y:S01]  /*39da0*/  IADD3 R9, R217, UR4, RZ ;  /* 0x00000004d9097c10 */ /* 0x002fe2000fffe0ff */
[----:B------:R-:W-:Y:S01]  /*39db0*/  ULDC UR4, c[0x0][0x22c] ;  /* 0x00008b0000047ab9 */ /* 0x000fe20000000800 */
[----:B------:R-:W-:Y:S01]  /*39dc0*/  VIADD R0, R243, 0x16 ;  /* 0x00000016f3007836 */ /* 0x000fe20000000000 */
[----:B------:R-:W-:Y:S01]  /*39dd0*/  ISETP.LT.AND P6, PT, R242, UR16, !P5 ;  /* 0x00000010f2007c0c */ /* 0x000fe2000efc1270 */
[----:B------:R1:W-:Y:S01]  /*39de0*/  @P4 STG.E desc[UR8][R154.64], R13 ;  /* 0x0000000d9a004986 */ /* 0x0003e2000c101908 */
[----:B------:R-:W-:Y:S01]  /*39df0*/  ISETP.LT.AND P5, PT, R252, UR18, !P5 ;  /* 0x00000012fc007c0c */ /* 0x000fe2000efa1270 */
[----:B------:R-:W-:Y:S01]  /*39e00*/  ULDC UR12, c[0x0][0x228] ;  /* 0x00008a00000c7ab9 */ /* 0x000fe20000000800 */
[----:B------:R-:W-:Y:S01]  /*39e10*/  ISETP.GE.AND P4, PT, R0, UR10, PT ;  /* 0x0000000a00007c0c */ /* 0x000fe2000bf86270 */
[----:B------:R-:W-:Y:S01]  /*39e20*/  ULDC UR14, c[0x0][0x228] ;  /* 0x00008a00000e7ab9 */ /* 0x000fe20000000800 */
[----:B--2---:R-:W-:-:S02]  /*39e30*/  VIADD R153, R9, UR6 ;  /* 0x0000000609997c36 */ /* 0x004fc40008000000 */
[----:B------:R-:W-:Y:S01]  /*39e40*/  IMAD.WIDE R4, R9, 0x4, R2 ;  /* 0x0000000409047825 */ /* 0x000fe200078e0202 */
[----:B------:R-:W-:Y:S01]  /*39e50*/  IADD3 R0, R243, 0x17, RZ ;  /* 0x00000017f3007810 */ /* 0x000fe20007ffe0ff */
[----:B------:R-:W-:Y:S01]  /*39e60*/  ULDC UR16, c[0x0][0x228] ;  /* 0x00008a0000107ab9 */ /* 0x000fe20000000800 */
[----:B------:R-:W-:Y:S01]  /*39e70*/  ULDC UR6, c[0x0][0x248] ;  /* 0x0000920000067ab9 */ /* 0x000fe20000000800 */
[----:B------:R-:W-:Y:S01]  /*39e80*/  IMAD.WIDE R8, R9, 0x4, R236 ;  /* 0x0000000409087825 */ /* 0x000fe200078e02ec */
[----:B------:R-:W-:Y:S01]  /*39e90*/  @P2 STG.E desc[UR8][R4.64], R53 ;  /* 0x0000003504002986 */ /* 0x000fe2000c101908 */
[----:B------:R-:W-:Y:S01]  /*39ea0*/  ISETP.GE.AND P2, PT, R0, UR4, PT ;  /* 0x0000000400007c0c */ /* 0x000fe2000bf46270 */
[----:B------:R-:W-:Y:S01]  /*39eb0*/  ULDC UR4, c[0x0][0x248] ;  /* 0x0000920000047ab9 */ /* 0x000fe20000000800 */
[C---:B------:R-:W-:Y:S01]  /*39ec0*/  IMAD.WIDE R10, R153.reuse, 0x4, R2 ;  /* 0x00000004990a7825 */ /* 0x040fe200078e0202 */
[----:B------:R2:W-:Y:S01]  /*39ed0*/  @P3 STG.E desc[UR8][R8.64], R49 ;  /* 0x0000003108003986 */ /* 0x0005e2000c101908 */
[----:B------:R-:W-:Y:S01]  /*39ee0*/  ISETP.LT.AND P3, PT, R242, UR12, !P1 ;  /* 0x0000000cf2007c0c */ /* 0x000fe2000cf61270 */
[----:B------:R-:W-:Y:S01]  /*39ef0*/  ULDC UR18, c[0x0][0x228] ;  /* 0x00008a0000127ab9 */ /* 0x000fe20000000800 */
[----:B------:R-:W-:Y:S01]  /*39f00*/  ISETP.LT.AND P1, PT, R252, UR14, !P1 ;  /* 0x0000000efc007c0c */ /* 0x000fe2000cf21270 */
[----:B------:R3:W-:Y:S01]  /*39f10*/  @P6 STG.E desc[UR8][R10.64], R6 ;  /* 0x000000060a006986 */ /* 0x0007e2000c101908 */
[----:B-1----:R-:W-:Y:S01]  /*39f20*/  IMAD.WIDE R12, R153, 0x4, R236 ;  /* 0x00000004990c7825 */ /* 0x002fe200078e02ec */
[----:B------:R-:W-:Y:S01]  /*39f30*/  ISETP.LT.AND P6, PT, R242, UR16, !P4 ;  /* 0x00000010f2007c0c */ /* 0x000fe2000e7c1270 */
[----:B------:R-:W-:-:S02]  /*39f40*/  ULDC UR10, c[0x0][0x22c] ;  /* 0x00008b00000a7ab9 */ /* 0x000fc40000000800 */
[----:B------:R-:W-:Y:S01]  /*39f50*/  VIADD R0, R243, 0x18 ;  /* 0x00000018f3007836 */ /* 0x000fe20000000000 */
[----:B--2---:R-:W-:Y:S01]  /*39f60*/  IADD3 R9, R153, UR4, RZ ;  /* 0x0000000499097c10 */ /* 0x004fe2000fffe0ff */
[----:B------:R1:W-:Y:S01]  /*39f70*/  @P5 STG.E desc[UR8][R12.64], R14 ;  /* 0x0000000e0c005986 */ /* 0x0003e2000c101908 */
[----:B------:R-:W-:Y:S01]  /*39f80*/  ISETP.LT.AND P4, PT, R252, UR18, !P4 ;  /* 0x00000012fc007c0c */ /* 0x000fe2000e781270 */
[----:B------:R-:W-:Y:S01]  /*39f90*/  ULDC UR4, c[0x0][0x22c] ;  /* 0x00008b0000047ab9 */ /* 0x000fe20000000800 */
[----:B------:R-:W-:Y:S01]  /*39fa0*/  ULDC UR12, c[0x0][0x228] ;  /* 0x00008a00000c7ab9 */ /* 0x000fe20000000800 */
[C---:B------:R-:W-:Y:S01]  /*39fb0*/  VIADD R49, R9.reuse, UR6 ;  /* 0x0000000609317c36 */ /* 0x040fe20008000000 */
[----:B------:R-:W-:Y:S01]  /*39fc0*/  ULDC UR14, c[0x0][0x228] ;  /* 0x00008a00000e7ab9 */ /* 0x000fe20000000800 */
        /* <DEDUP_REMOVED lines=8> */
[C---:B---3--:R-:W-:Y:S01]  /*3a050*/  IMAD.WIDE R10, R49.reuse, 0x4, R2 ;  /* 0x00000004310a7825 */ /* 0x048fe200078e0202 */
[----:B------:R-:W-:Y:S01]  /*3a060*/  ISETP.GE.AND P3, PT, R0, UR4, PT ;  /* 0x0000000400007c0c */ /* 0x000fe2000bf66270 */
[----:B------:R-:W-:Y:S01]  /*3a070*/  @P1 STG.E desc[UR8][R8.64], R50 ;  /* 0x0000003208001986 */ /* 0x000fe2000c101908 */
[----:B------:R-:W-:Y:S01]  /*3a080*/  ISETP.LT.AND P1, PT, R242, UR12, !P2 ;  /* 0x0000000cf2007c0c */ /* 0x000fe2000d721270 */
[----:B------:R-:W-:Y:S01]  /*3a090*/  ULDC UR4, c[0x0][0x248] ;  /* 0x0000920000047ab9 */ /* 0x000fe20000000800 */
[----:B------:R-:W-:Y:S01]  /*3a0a0*/  ISETP.LT.AND P2, PT, R252, UR14, !P2 ;  /* 0x0000000efc007c0c */ /* 0x000fe2000d741270 */
[----:B-1----:R-:W-:Y:S01]  /*3a0b0*/  IMAD.WIDE R12, R49, 0x4, R236 ;  /* 0x00000004310c7825 */ /* 0x002fe200078e02ec */
[----:B------:R1:W-:Y:S01]  /*3a0c0*/  @P6 STG.E desc[UR8][R10.64], R7 ;  /* 0x000000070a006986 */ /* 0x0003e2000c101908 */
[----:B------:R-:W-:Y:S01]  /*3a0d0*/  ULDC UR18, c[0x0][0x228] ;  /* 0x00008a0000127ab9 */ /* 0x000fe20000000800 */
[----:B------:R-:W-:Y:S01]  /*3a0e0*/  ULDC UR12, c[0x0][0x228] ;  /* 0x00008a00000c7ab9 */ /* 0x000fe20000000800 */
[----:B------:R-:W-:Y:S01]  /*3a0f0*/  VIADD R0, R243, 0x1a ;  /* 0x0000001af3007836 */ /* 0x000fe20000000000 */
[----:B------:R2:W-:Y:S01]  /*3a100*/  @P4 STG.E desc[UR8][R12.64], R15 ;  /* 0x0000000f0c004986 */ /* 0x0005e2000c101908 */
[----:B------:R-:W-:Y:S01]  /*3a110*/  ISETP.LT.AND P6, PT, R242, UR16, !P5 ;  /* 0x00000010f2007c0c */ /* 0x000fe2000efc1270 */
[----:B------:R-:W-:Y:S01]  /*3a120*/  ULDC UR14, c[0x0][0x228] ;  /* 0x00008a00000e7ab9 */ /* 0x000fe20000000800 */
[----:B-1----:R-:W-:Y:S01]  /*3a130*/  IADD3 R7, R49, UR4, RZ ;  /* 0x0000000431077c10 */ /* 0x002fe2000fffe0ff */
[----:B------:R-:W-:Y:S01]  /*3a140*/  ULDC UR4, c[0x0][0x22c] ;  /* 0x00008b0000047ab9 */ /* 0x000fe20000000800 */
[----:B------:R-:W-:Y:S01]  /*3a150*/  ISETP.GE.AND P4, PT, R0, UR10, PT ;  /* 0x0000000a00007c0c */ /* 0x000fe2000bf86270 */
[----:B------:R-:W-:-:S02]  /*3a160*/  ULDC UR16, c[0x0][0x228] ;  /* 0x00008a0000107ab9 */ /* 0x000fc40000000800 */
[C---:B--2---:R-:W-:Y:S02]  /*3a170*/  VIADD R13, R7.reuse, UR6 ;  /* 0x00000006070d7c36 */ /* 0x044fe40008000000 */
[----:B------:R-:W-:Y:S01]  /*3a180*/  IMAD.WIDE R4, R7, 0x4, R2 ;  /* 0x0000000407047825 */ /* 0x000fe200078e0202 */
[----:B------:R-:W-:Y:S01]  /*3a190*/  ISETP.LT.AND P5, PT, R252, UR18, !P5 ;  /* 0x00000012fc007c0c */ /* 0x000fe2000efa1270 */
[----:B------:R-:W-:Y:S01]  /*3a1a0*/  ULDC UR6, c[0x0][0x248] ;  /* 0x0000920000067ab9 */ /* 0x000fe20000000800 */
[----:B------:R-:W-:Y:S01]  /*3a1b0*/  IADD3 R0, R243, 0x1b, RZ ;  /* 0x0000001bf3007810 */ /* 0x000fe20007ffe0ff */
[----:B------:R-:W-:Y:S01]  /*3a1c0*/  IMAD.WIDE R6, R7, 0x4, R236 ;  /* 0x0000000407067825 */ /* 0x000fe200078e02ec */
[----:B------:R-:W-:Y:S01]  /*3a1d0*/  @P1 STG.E desc[UR8][R4.64], R55 ;  /* 0x0000003704001986 */ /* 0x000fe2000c101908 */
[----:B------:R-:W-:Y:S01]  /*3a1e0*/  ULDC UR10, c[0x0][0x22c] ;  /* 0x00008b00000a7ab9 */ /* 0x000fe20000000800 */
[----:B------:R-:W-:Y:S01]  /*3a1f0*/  ISETP.GE.AND P1, PT, R0, UR4, PT ;  /* 0x0000000400007c0c */ /* 0x000fe2000bf26270 */
[----:B------:R-:W-:Y:S01]  /*3a200*/  ULDC UR4, c[0x0][0x248] ;  /* 0x0000920000047ab9 */ /* 0x000fe20000000800 */
[----:B------:R1:W-:Y:S01]  /*3a210*/  @P2 STG.E desc[UR8][R6.64], R51 ;  /* 0x0000003306002986 */ /* 0x0003e2000c101908 */
[----:B------:R-:W-:Y:S01]  /*3a220*/  ISETP.LT.AND P2, PT, R242, UR12, !P3 ;  /* 0x0000000cf2007c0c */ /* 0x000fe2000df41270 */
[C---:B------:R-:W-:Y:S01]  /*3a230*/  IMAD.WIDE R8, R13.reuse, 0x4, R2 ;  /* 0x000000040d087825 */ /* 0x040fe200078e0202 */
[----:B------:R-:W-:Y:S01]  /*3a240*/  ISETP.LT.AND P3, PT, R252, UR14, !P3 ;  /* 0x0000000efc007c0c */ /* 0x000fe2000df61270 */
[----:B------:R-:W-:Y:S01]  /*3a250*/  ULDC UR18, c[0x0][0x228] ;  /* 0x00008a0000127ab9 */ /* 0x000fe20000000800 */
[----:B------:R-:W-:Y:S01]  /*3a260*/  ULDC UR12, c[0x0][0x228] ;  /* 0x00008a00000c7ab9 */ /* 0x000fe20000000800 */
[----:B------:R-:W-:Y:S01]  /*3a270*/  IMAD.WIDE R10, R13, 0x4, R236 ;  /* 0x000000040d0a7825 */ /* 0x000fe200078e02ec */
[----:B------:R2:W-:Y:S03]  /*3a280*/  @P6 STG.E desc[UR8][R8.64], R16 ;  /* 0x0000001008006986 */ /* 0x0005e6000c101908 */
[----:B------:R-:W-:Y:S01]  /*3a290*/  VIADD R0, R243, 0x1c ;  /* 0x0000001cf3007836 */ /* 0x000fe20000000000 */
[----:B-1----:R-:W-:Y:S01]  /*3a2a0*/  IADD3 R7, R13, UR4, RZ ;  /* 0x000000040d077c10 */ /* 0x002fe2000fffe0ff */
[----:B------:R1:W-:Y:S01]  /*3a2b0*/  @P5 STG.E desc[UR8][R10.64], R56 ;  /* 0x000000380a005986 */ /* 0x0003e2000c101908 */
[----:B------:R-:W-:Y:S01]  /*3a2c0*/  ISETP.LT.AND P6, PT, R242, UR16, !P4 ;  /* 0x00000010f2007c0c */ /* 0x000fe2000e7c1270 */
[----:B------:R-:W-:Y:S01]  /*3a2d0*/  ULDC UR4, c[0x0][0x22c] ;  /* 0x00008b0000047ab9 */ /* 0x000fe20000000800 */
[----:B------:R-:W-:Y:S01]  /*3a2e0*/  ULDC UR14, c[0x0][0x228] ;  /* 0x00008a00000e7ab9 */ /* 0x000fe20000000800 */
[----:B------:R-:W-:-:S02]  /*3a2f0*/  VIADD R13, R7, UR6 ;  /* 0x00000006070d7c36 */ /* 0x000fc40008000000 */
[C---:B------:R-:W-:Y:S01]  /*3a300*/  IMAD.WIDE R4, R7.reuse, 0x4, R2 ;  /* 0x0000000407047825 */ /* 0x040fe200078e0202 */
[----:B------:R-:W-:Y:S01]  /*3a310*/  ISETP.GE.AND P5, PT, R0, UR10, PT ;  /* 0x0000000a00007c0c */ /* 0x000fe2000bfa6270 */
[----:B------:R-:W-:Y:S01]  /*3a320*/  ULDC UR6, c[0x0][0x248] ;  /* 0x0000920000067ab9 */ /* 0x000fe20000000800 */
[----:B------:R-:W-:Y:S01]  /*3a330*/  ULDC UR16, c[0x0][0x228] ;  /* 0x00008a0000107ab9 */ /* 0x000fe20000000800 */
[----:B------:R-:W-:Y:S01]  /*3a340*/  IMAD.WIDE R6, R7, 0x4, R236 ;  /* 0x0000000407067825 */ /* 0x000fe200078e02ec */
[----:B------:R-:W-:Y:S01]  /*3a350*/  ISETP.LT.AND P4, PT, R252, UR18, !P4 ;  /* 0x00000012fc007c0c */ /* 0x000fe2000e781270 */
[----:B------:R-:W-:Y:S01]  /*3a360*/  @P2 STG.E desc[UR8][R4.64], R68 ;  /* 0x0000004404002986 */ /* 0x000fe2000c101908 */
[----:B------:R-:W-:Y:S01]  /*3a370*/  IADD3 R0, R243, 0x1d, RZ ;  /* 0x0000001df3007810 */ /* 0x000fe20007ffe0ff */
[C---:B--2---:R-:W-:Y:S01]  /*3a380*/  IMAD.WIDE R8, R13.reuse, 0x4, R2 ;  /* 0x000000040d087825 */ /* 0x044fe200078e0202 */
[----:B------:R-:W-:Y:S01]  /*3a390*/  ULDC UR10, c[0x0][0x22c] ;  /* 0x00008b00000a7ab9 */ /* 0x000fe20000000800 */
[----:B------:R2:W-:Y:S01]  /*3a3a0*/  @P3 STG.E desc[UR8][R6.64], R64 ;  /* 0x0000004006003986 */ /* 0x0005e2000c101908 */
[----:B------:R-:W-:Y:S01]  /*3a3b0*/  ISETP.GE.AND P2, PT, R0, UR4, PT ;  /* 0x0000000400007c0c */ /* 0x000fe2000bf46270 */
[----:B------:R-:W-:Y:S01]  /*3a3c0*/  ULDC UR4, c[0x0][0x248] ;  /* 0x0000920000047ab9 */ /* 0x000fe20000000800 */
[----:B------:R-:W-:Y:S01]  /*3a3d0*/  ISETP.LT.AND P3, PT, R242, UR12, !P1 ;  /* 0x0000000cf2007c0c */ /* 0x000fe2000cf61270 */
[----:B-1----:R-:W-:Y:S01]  /*3a3e0*/  IMAD.WIDE R10, R13, 0x4, R236 ;  /* 0x000000040d0a7825 */ /* 0x002fe200078e02ec */
[----:B------:R-:W-:Y:S01]  /*3a3f0*/  ISETP.LT.AND P1, PT, R252, UR14, !P1 ;  /* 0x0000000efc007c0c */ /* 0x000fe2000cf21270 */
[----:B------:R1:W-:Y:S01]  /*3a400*/  @P6 STG.E desc[UR8][R8.64], R17 ;  /* 0x0000001108006986 */ /* 0x0003e2000c101908 */
[----:B------:R-:W-:Y:S01]  /*3a410*/  ULDC UR18, c[0x0][0x228] ;  /* 0x00008a0000127ab9 */ /* 0x000fe20000000800 */
        /* <DEDUP_REMOVED lines=16> */
[C---:B-1----:R-:W-:Y:S01]  /*3a520*/  IMAD.WIDE R8, R13.reuse, 0x4, R2 ;  /* 0x000000040d087825 */ /* 0x042fe200078e0202 */
[----:B------:R-:W-:Y:S01]  /*3a530*/  ULDC UR10, c[0x0][0x22c] ;  /* 0x00008b00000a7ab9 */ /* 0x000fe20000000800 */
[----:B------:R1:W-:Y:S01]  /*3a540*/  @P1 STG.E desc[UR8][R6.64], R65 ;  /* 0x0000004106001986 */ /* 0x0003e2000c101908 */
[----:B------:R-:W-:Y:S01]  /*3a550*/  ISETP.GE.AND P3, PT, R0, UR4, PT ;  /* 0x0000000400007c0c */ /* 0x000fe2000bf66270 */
[----:B------:R-:W-:Y:S01]  /*3a560*/  ULDC UR4, c[0x0][0x248] ;  /* 0x0000920000047ab9 */ /* 0x000fe20000000800 */
[----:B------:R-:W-:Y:S01]  /*3a570*/  ISETP.LT.AND P1, PT, R242, UR12, !P2 ;  /* 0x0000000cf2007c0c */ /* 0x000fe2000d721270 */
[----:B--2---:R-:W-:Y:S01]  /*3a580*/  IMAD.WIDE R10, R13, 0x4, R236 ;  /* 0x000000040d0a7825 */ /* 0x004fe200078e02ec */
[----:B------:R-:W-:Y:S01]  /*3a590*/  ISETP.LT.AND P2, PT, R252, UR14, !P2 ;  /* 0x0000000efc007c0c */ /* 0x000fe2000d741270 */
[----:B------:R2:W-:Y:S01]  /*3a5a0*/  @P6 STG.E desc[UR8][R8.64], R18 ;  /* 0x0000001208006986 */ /* 0x0005e2000c101908 */
[----:B------:R-:W-:Y:S01]  /*3a5b0*/  ULDC UR18, c[0x0][0x228] ;  /* 0x00008a0000127ab9 */ /* 0x000fe20000000800 */
[----:B------:R-:W-:Y:S01]  /*3a5c0*/  VIADD R0, R243, 0x20 ;  /* 0x00000020f3007836 */ /* 0x000fe20000000000 */
[----:B-1----:R-:W-:Y:S01]  /*3a5d0*/  IADD3 R7, R13, UR4, RZ ;  /* 0x000000040d077c10 */ /* 0x002fe2000fffe0ff */
        /* <DEDUP_REMOVED lines=50> */
[----:B------:R-:W-:-:S02]  /*3a900*/  VIADD R0, R243, 0x24 ;  /* 0x00000024f3007836 */ /* 0x000fc40000000000 */
[----:B------:R-:W3:Y:S01]  /*3a910*/  LDS.128 R16, [R240] ;  /* 0x00000000f0107984 */ /* 0x000ee20000000c00 */
[----:B-1----:R-:W-:Y:S01]  /*3a920*/  IADD3 R7, R13, UR4, RZ ;  /* 0x000000040d077c10 */ /* 0x002fe2000fffe0ff */
[----:B------:R-:W-:Y:S02]  /*3a930*/  ULDC UR4, c[0x0][0x22c] ;  /* 0x00008b0000047ab9 */ /* 0x000fe40000000800 */
[----:B------:R1:W-:Y:S01]  /*3a940*/  @P5 STG.E desc[UR8][R10.64], R72 ;  /* 0x000000480a005986 */ /* 0x0003e2000c101908 */
[----:B------:R-:W-:Y:S01]  /*3a950*/  ISETP.LT.AND P6, PT, R242, UR16, !P4 ;  /* 0x00000010f2007c0c */ /* 0x000fe2000e7c1270 */
        /* <DEDUP_REMOVED lines=292> */
[----:B------:R-:W-:Y:S01]  /*3bba0*/  ISETP.LT.AND P5, PT, R252, UR18, !P5 ;  /* 0x00000012fc007c0c */ /* 0x000fe2000efa1270 */
[----:B------:R-:W-:Y:S01]  /*3bbb0*/  IMAD.WIDE R6, R7, 0x4, R236 ;  /* 0x0000000407067825 */ /* 0x000fe200078e02ec */
[----:B------:R-:W-:Y:S01]  /*3bbc0*/  IADD3 R0, R243, 0x3b, RZ ;  /* 0x0000003bf3007810 */ /* 0x000fe20007ffe0ff */
[----:B------:R-:W-:Y:S01]  /*3bbd0*/  @P2 STG.E desc[UR8][R4.64], R119 ;  /* 0x0000007704002986 */ /* 0x000fe2000c101908 */
[----:B------:R-:W-:Y:S01]  /*3bbe0*/  ULDC UR6, c[0x0][0x248] ;  /* 0x0000920000067ab9 */ /* 0x000fe20000000800 */
[C---:B-1----:R-:W-:Y:S01]  /*3bbf0*/  IMAD.WIDE R8, R13.reuse, 0x4, R2 ;  /* 0x000000040d087825 */ /* 0x042fe200078e0202 */
[----:B------:R-:W-:Y:S01]  /*3bc00*/  ISETP.GE.AND P2, PT, R0, UR4, PT ;  /* 0x0000000400007c0c */ /* 0x000fe2000bf46270 */
[----:B------:R1:W-:Y:S01]  /*3bc10*/  @P3 STG.E desc[UR8][R6.64], R115 ;  /* 0x0000007306003986 */ /* 0x0003e2000c101908 */
[----:B------:R-:W-:Y:S01]  /*3bc20*/  ISETP.LT.AND P3, PT, R242, UR12, !P1 ;  /* 0x0000000cf2007c0c */ /* 0x000fe2000cf61270 */
[----:B------:R-:W-:Y:S01]  /*3bc30*/  ULDC UR4, c[0x0][0x248] ;  /* 0x0000920000047ab9 */ /* 0x000fe20000000800 */
[----:B------:R-:W-:Y:S01]  /*3bc40*/  ISETP.LT.AND P1, PT, R252, UR14, !P1 ;  /* 0x0000000efc007c0c */ /* 0x000fe2000cf21270 */
[----:B--2---:R-:W-:Y:S01]  /*3bc50*/  IMAD.WIDE R10, R13, 0x4, R236 ;  /* 0x000000040d0a7825 */ /* 0x004fe200078e02ec */
[----:B------:R2:W-:Y:S01]  /*3bc60*/  @P6 STG.E desc[UR8][R8.64], R108 ;  /* 0x0000006c08006986 */ /* 0x0005e2000c101908 */
[----:B------:R-:W-:Y:S01]  /*3bc70*/  ISETP.LT.AND P6, PT, R242, UR16, !P4 ;  /* 0x00000010f2007c0c */ /* 0x000fe2000e7c1270 */
[----:B------:R-:W-:Y:S01]  /*3bc80*/  ULDC UR10, c[0x0][0x22c] ;  /* 0x00008b00000a7ab9 */ /* 0x000fe20000000800 */
[----:B------:R-:W-:Y:S01]  /*3bc90*/  VIADD R0, R243, 0x3c ;  /* 0x0000003cf3007836 */ /* 0x000fe20000000000 */
[----:B------:R-:W-:Y:S01]  /*3bca0*/  ULDC UR18, c[0x0][0x228] ;  /* 0x00008a0000127ab9 */ /* 0x000fe20000000800 */
[----:B------:R-:W-:Y:S01]  /*3bcb0*/  ULDC UR12, c[0x0][0x228] ;  /* 0x00008a00000c7ab9 */ /* 0x000fe20000000800 */
[----:B-1----:R-:W-:Y:S01]  /*3bcc0*/  IADD3 R7, R13, UR4, RZ ;  /* 0x000000040d077c10 */ /* 0x002fe2000fffe0ff */
[----:B------:R1:W-:Y:S01]  /*3bcd0*/  @P5 STG.E desc[UR8][R10.64], R120 ;  /* 0x000000780a005986 */ /* 0x0003e2000c101908 */
[----:B------:R-:W-:Y:S01]  /*3bce0*/  ISETP.GE.AND P5, PT, R0, UR10, PT ;  /* 0x0000000a00007c0c */ /* 0x000fe2000bfa6270 */
[----:B------:R-:W-:Y:S01]  /*3bcf0*/  ULDC UR4, c[0x0][0x22c] ;  /* 0x00008b0000047ab9 */ /* 0x000fe20000000800 */
[----:B------:R-:W-:Y:S01]  /*3bd00*/  ULDC UR14, c[0x0][0x228] ;  /* 0x00008a00000e7ab9 */ /* 0x000fe20000000800 */
[C---:B------:R-:W-:Y:S01]  /*3bd10*/  VIADD R13, R7.reuse, UR6 ;  /* 0x00000006070d7c36 */ /* 0x040fe20008000000 */
[----:B------:R-:W-:Y:S01]  /*3bd20*/  ULDC UR16, c[0x0][0x228] ;  /* 0x00008a0000107ab9 */ /* 0x000fe20000000800 */
        /* <DEDUP_REMOVED lines=8> */
[C---:B--2---:R-:W-:Y:S01]  /*3bdb0*/  IMAD.WIDE R8, R13.reuse, 0x4, R2 ;  /* 0x000000040d087825 */ /* 0x044fe200078e0202 */
[----:B------:R2:W-:Y:S01]  /*3bdc0*/  @P1 STG.E desc[UR8][R6.64], R136 ;  /* 0x0000008806001986 */ /* 0x0005e2000c101908 */
[----:B------:R-:W-:Y:S01]  /*3bdd0*/  ISETP.LT.AND P1, PT, R242, UR12, !P2 ;  /* 0x0000000cf2007c0c */ /* 0x000fe2000d721270 */
[----:B------:R-:W-:Y:S01]  /*3bde0*/  ULDC UR4, c[0x0][0x248] ;  /* 0x0000920000047ab9 */ /* 0x000fe20000000800 */
[----:B------:R-:W-:Y:S01]  /*3bdf0*/  ISETP.LT.AND P2, PT, R252, UR14, !P2 ;  /* 0x0000000efc007c0c */ /* 0x000fe2000d741270 */
[----:B-1----:R-:W-:Y:S01]  /*3be00*/  IMAD.WIDE R10, R13, 0x4, R236 ;  /* 0x000000040d0a7825 */ /* 0x002fe200078e02ec */
[----:B------:R1:W-:Y:S01]  /*3be10*/  @P6 STG.E desc[UR8][R8.64], R109 ;  /* 0x0000006d08006986 */ /* 0x0003e2000c101908 */
[----:B------:R-:W-:Y:S01]  /*3be20*/  ISETP.LT.AND P6, PT, R242, UR16, !P5 ;  /* 0x00000010f2007c0c */ /* 0x000fe2000efc1270 */
[----:B------:R-:W-:Y:S01]  /*3be30*/  ULDC UR18, c[0x0][0x228] ;  /* 0x00008a0000127ab9 */ /* 0x000fe20000000800 */
[----:B------:R-:W-:Y:S01]  /*3be40*/  VIADD R0, R243, 0x3e ;  /* 0x0000003ef3007836 */ /* 0x000fe20000000000 */
[----:B------:R-:W-:Y:S01]  /*3be50*/  ULDC UR12, c[0x0][0x228] ;  /* 0x00008a00000c7ab9 */ /* 0x000fe20000000800 */
[----:B--2---:R-:W-:Y:S01]  /*3be60*/  IADD3 R7, R13, UR4, RZ ;  /* 0x000000040d077c10 */ /* 0x004fe2000fffe0ff */
[----:B------:R2:W-:Y:S02]  /*3be70*/  @P4 STG.E desc[UR8][R10.64], R121 ;  /* 0x000000790a004986 */ /* 0x0005e4000c101908 */
        /* <DEDUP_REMOVED lines=13> */
[C---:B-1----:R-:W-:Y:S01]  /*3bf50*/  IMAD.WIDE R8, R13.reuse, 0x4, R2 ;  /* 0x000000040d087825 */ /* 0x042fe200078e0202 */
        /* <DEDUP_REMOVED lines=36> */
[----:B--2---:R-:W-:Y:S01]  /*3c1a0*/  IADD3 R7, R13, UR4, RZ ;  /* 0x000000040d077c10 */ /* 0x004fe2000fffe0ff */
[----:B------:R2:W-:Y:S03]  /*3c1b0*/  @P4 STG.E desc[UR8][R10.64], R123 ;  /* 0x0000007b0a004986 */ /* 0x0005e6000c101908 */
[----:B------:R-:W-:Y:S01]  /*3c1c0*/  ISETP.GE.AND P4, PT, R0, UR10, PT ;  /* 0x0000000a00007c0c */ /* 0x000fe2000bf86270 */
[----:B------:R-:W-:Y:S01]  /*3c1d0*/  ULDC UR4, c[0x0][0x22c] ;  /* 0x00008b0000047ab9 */ /* 0x000fe20000000800 */
[----:B------:R-:W-:Y:S01]  /*3c1e0*/  ULDC UR14, c[0x0][0x228] ;  /* 0x00008a00000e7ab9 */ /* 0x000fe20000000800 */
[C---:B------:R-:W-:Y:S01]  /*3c1f0*/  VIADD R13, R7.reuse, UR6 ;  /* 0x00000006070d7c36 */ /* 0x040fe20008000000 */
[----:B------:R-:W-:Y:S01]  /*3c200*/  ULDC UR16, c[0x0][0x228] ;  /* 0x00008a0000107ab9 */ /* 0x000fe20000000800 */
[----:B------:R-:W-:Y:S01]  /*3c210*/  IMAD.WIDE R4, R7, 0x4, R2 ;  /* 0x0000000407047825 */ /* 0x000fe200078e0202 */
[----:B------:R-:W-:Y:S01]  /*3c220*/  IADD3 R0, R243, 0x43, RZ ;  /* 0x00000043f3007810 */ /* 0x000fe20007ffe0ff */
[----:B------:R-:W-:Y:S01]  /*3c230*/  ULDC UR6, c[0x0][0x248] ;  /* 0x0000920000067ab9 */ /* 0x000fe20000000800 */
[----:B------:R-:W-:Y:S01]  /*3c240*/  ISETP.LT.AND P5, PT, R252, UR18, !P5 ;  /* 0x00000012fc007c0c */ /* 0x000fe2000efa1270 */
[----:B------:R-:W-:Y:S01]  /*3c250*/  IMAD.WIDE R6, R7, 0x4, R236 ;  /* 0x0000000407067825 */ /* 0x000fe200078e02ec */
[----:B------:R-:W-:Y:S01]  /*3c260*/  @P3 STG.E desc[UR8][R4.64], R151 ;  /* 0x0000009704003986 */ /* 0x000fe2000c101908 */
[----:B------:R-:W-:Y:S01]  /*3c270*/  ISETP.GE.AND P3, PT, R0, UR4, PT ;  /* 0x0000000400007c0c */ /* 0x000fe2000bf66270 */
[----:B------:R-:W-:Y:S01]  /*3c280*/  ULDC UR4, c[0x0][0x248] ;  /* 0x0000920000047ab9 */ /* 0x000fe20000000800 */
[C---:B-1----:R-:W-:Y:S01]  /*3c290*/  IMAD.WIDE R8, R13.reuse, 0x4, R2 ;  /* 0x000000040d087825 */ /* 0x042fe200078e0202 */
[----:B------:R1:W-:Y:S01]  /*3c2a0*/  @P1 STG.E desc[UR8][R6.64], R139 ;  /* 0x0000008b06001986 */ /* 0x0003e2000c101908 */
[----:B------:R-:W-:Y:S01]  /*3c2b0*/  ISETP.LT.AND P1, PT, R242, UR12, !P2 ;  /* 0x0000000cf2007c0c */ /* 0x000fe2000d721270 */
[----:B------:R-:W-:Y:S01]  /*3c2c0*/  ULDC UR18, c[0x0][0x228] ;  /* 0x00008a0000127ab9 */ /* 0x000fe20000000800 */
[----:B------:R-:W-:Y:S01]  /*3c2d0*/  ISETP.LT.AND P2, PT, R252, UR14, !P2 ;  /* 0x0000000efc007c0c */ /* 0x000fe2000d741270 */
[----:B------:R4:W-:Y:S01]  /*3c2e0*/  @P6 STG.E desc[UR8][R8.64], R132 ;  /* 0x0000008408006986 */ /* 0x0009e2000c101908 */
[----:B------:R-:W-:Y:S01]  /*3c2f0*/  ISETP.LT.AND P6, PT, R242, UR16, !P4 ;  /* 0x00000010f2007c0c */ /* 0x000fe2000e7c1270 */
[----:B--2---:R-:W-:Y:S01]  /*3c300*/  IMAD.WIDE R10, R13, 0x4, R236 ;  /* 0x000000040d0a7825 */ /* 0x004fe200078e02ec */
[----:B------:R-:W-:Y:S01]  /*3c310*/  ISETP.LT.AND P4, PT, R252, UR18, !P4 ;  /* 0x00000012fc007c0c */ /* 0x000fe2000e781270 */
[----:B------:R-:W-:Y:S01]  /*3c320*/  ULDC UR10, c[0x0][0x22c] ;  /* 0x00008b00000a7ab9 */ /* 0x000fe20000000800 */
[----:B------:R-:W-:Y:S01]  /*3c330*/  ULDC UR12, c[0x0][0x228] ;  /* 0x00008a00000c7ab9 */ /* 0x000fe20000000800 */
[----:B------:R-:W-:Y:S01]  /*3c340*/  VIADD R0, R243, 0x44 ;  /* 0x00000044f3007836 */ /* 0x000fe20000000000 */
[----:B-1----:R-:W-:Y:S01]  /*3c350*/  IADD3 R7, R13, UR4, RZ ;  /* 0x000000040d077c10 */ /* 0x002fe2000fffe0ff */
[----:B------:R1:W-:Y:S01]  /*3c360*/  @P5 STG.E desc[UR8][R10.64], R124 ;  /* 0x0000007c0a005986 */ /* 0x0003e2000c101908 */
[----:B------:R-:W-:Y:S01]  /*3c370*/  ULDC UR4, c[0x0][0x22c] ;  /* 0x00008b0000047ab9 */ /* 0x000fe20000000800 */
[----:B------:R-:W-:Y:S01]  /*3c380*/  ULDC UR14, c[0x0][0x228] ;  /* 0x00008a00000e7ab9 */ /* 0x000fe20000000800 */
[----:B------:R-:W-:Y:S01]  /*3c390*/  ULDC UR16, c[0x0][0x228] ;  /* 0x00008a0000107ab9 */ /* 0x000fe20000000800 */
[C---:B------:R-:W-:Y:S01]  /*3c3a0*/  VIADD R13, R7.reuse, UR6 ;  /* 0x00000006070d7c36 */ /* 0x040fe20008000000 */
[----:B------:R-:W-:Y:S01]  /*3c3b0*/  ULDC UR18, c[0x0][0x228] ;  /* 0x00008a0000127ab9 */ /* 0x000fe20000000800 */
[----:B------:R-:W-:Y:S01]  /*3c3c0*/  IMAD.WIDE R4, R7, 0x4, R2 ;  /* 0x0000000407047825 */ /* 0x000fe200078e0202 */
[----:B------:R-:W-:Y:S01]  /*3c3d0*/  ISETP.GE.AND P5, PT, R0, UR10, PT ;  /* 0x0000000a00007c0c */ /* 0x000fe2000bfa6270 */
[----:B------:R-:W-:-:S02]  /*3c3e0*/  ULDC UR6, c[0x0][0x248] ;  /* 0x0000920000067ab9 */ /* 0x000fc40000000800 */
[----:B------:R-:W-:Y:S01]  /*3c3f0*/  IMAD.WIDE R6, R7, 0x4, R236 ;  /* 0x0000000407067825 */ /* 0x000fe200078e02ec */
[----:B------:R-:W-:-:S03]  /*3c400*/  IADD3 R0, R243, 0x45, RZ ;  /* 0x00000045f3007810 */ /* 0x000fc60007ffe0ff */
[C---:B----4-:R-:W-:Y:S01]  /*3c410*/  IMAD.WIDE R8, R13.reuse, 0x4, R2 ;  /* 0x000000040d087825 */ /* 0x050fe200078e0202 */
[----:B------:R-:W-:Y:S03]  /*3c420*/  @P1 STG.E desc[UR8][R4.64], R184 ;  /* 0x000000b804001986 */ /* 0x000fe6000c101908 */
[----:B-1----:R-:W-:Y:S01]  /*3c430*/  IMAD.WIDE R10, R13, 0x4, R236 ;  /* 0x000000040d0a7825 */ /* 0x002fe200078e02ec */
[----:B------:R1:W-:Y:S01]  /*3c440*/  @P2 STG.E desc[UR8][R6.64], R156 ;  /* 0x0000009c06002986 */ /* 0x0003e2000c101908 */
[----:B------:R-:W-:Y:S01]  /*3c450*/  ISETP.GE.AND P1, PT, R0, UR4, PT ;  /* 0x0000000400007c0c */ /* 0x000fe2000bf26270 */
[----:B------:R-:W-:Y:S01]  /*3c460*/  ULDC UR4, c[0x0][0x248] ;  /* 0x0000920000047ab9 */ /* 0x000fe20000000800 */
[----:B------:R-:W-:Y:S01]  /*3c470*/  ULDC UR10, c[0x0][0x22c] ;  /* 0x00008b00000a7ab9 */ /* 0x000fe20000000800 */
[----:B------:R2:W-:Y:S04]  /*3c480*/  @P6 STG.E desc[UR8][R8.64], R133 ;  /* 0x0000008508006986 */ /* 0x0005e8000c101908 */
[----:B------:R4:W-:Y:S01]  /*3c490*/  @P4 STG.E desc[UR8][R10.64], R125 ;  /* 0x0000007d0a004986 */ /* 0x0009e2000c101908 */
[----:B------:R-:W-:Y:S01]  /*3c4a0*/  ISETP.LT.AND P4, PT, R242, UR12, !P3 ;  /* 0x0000000cf2007c0c */ /* 0x000fe2000df81270 */
[----:B------:R-:W-:Y:S01]  /*3c4b0*/  VIADD R0, R243, 0x46 ;  /* 0x00000046f3007836 */ /* 0x000fe20000000000 */
[----:B------:R-:W-:Y:S01]  /*3c4c0*/  ISETP.LT.AND P3, PT, R252, UR14, !P3 ;  /* 0x0000000efc007c0c */ /* 0x000fe2000df61270 */
[----:B------:R-:W-:Y:S01]  /*3c4d0*/  ULDC UR12, c[0x0][0x228] ;  /* 0x00008a00000c7ab9 */ /* 0x000fe20000000800 */
[----:B-1----:R-:W-:Y:S01]  /*3c4e0*/  IADD3 R7, R13, UR4, RZ ;  /* 0x000000040d077c10 */ /* 0x002fe2000fffe0ff */
[----:B------:R-:W-:Y:S01]  /*3c4f0*/  ULDC UR4, c[0x0][0x22c] ;  /* 0x00008b0000047ab9 */ /* 0x000fe20000000800 */
[----:B------:R-:W-:Y:S01]  /*3c500*/  ISETP.LT.AND P6, PT, R242, UR16, !P5 ;  /* 0x00000010f2007c0c */ /* 0x000fe2000efc1270 */
[----:B------:R-:W-:-:S02]  /*3c510*/  ULDC UR14, c[0x0][0x228] ;  /* 0x00008a00000e7ab9 */ /* 0x000fc40000000800 */
[C---:B------:R-:W-:Y:S02]  /*3c520*/  VIADD R13, R7.reuse, UR6 ;  /* 0x00000006070d7c36 */ /* 0x040fe40008000000 */
        /* <DEDUP_REMOVED lines=14> */
[----:B----4-:R-:W-:Y:S01]  /*3c610*/  IMAD.WIDE R10, R13, 0x4, R236 ;  /* 0x000000040d0a7825 */ /* 0x010fe200078e02ec */
        /* <DEDUP_REMOVED lines=20> */
[----:B------:R-:W-:Y:S01]  /*3c760*/  ULDC UR10, c[0x0][0x22c] ;  /* 0x00008b00000a7ab9 */ /* 0x000fe20000000800 */
[C---:B--2---:R-:W-:Y:S01]  /*3c770*/  IMAD.WIDE R8, R13.reuse, 0x4, R2 ;  /* 0x000000040d087825 */ /* 0x044fe200078e0202 */
[----:B------:R2:W-:Y:S01]  /*3c780*/  @P1 STG.E desc[UR8][R6.64], R158 ;  /* 0x0000009e06001986 */ /* 0x0005e2000c101908 */
[----:B------:R-:W-:Y:S01]  /*3c790*/  ISETP.GE.AND P3, PT, R0, UR4, PT ;  /* 0x0000000400007c0c */ /* 0x000fe2000bf66270 */
[----:B------:R-:W-:Y:S01]  /*3c7a0*/  ULDC UR4, c[0x0][0x248] ;  /* 0x0000920000047ab9 */ /* 0x000fe20000000800 */
[----:B------:R-:W-:Y:S01]  /*3c7b0*/  ISETP.LT.AND P1, PT, R242, UR12, !P4 ;  /* 0x0000000cf2007c0c */ /* 0x000fe2000e721270 */
[----:B------:R4:W-:Y:S01]  /*3c7c0*/  @P6 STG.E desc[UR8][R8.64], R135 ;  /* 0x0000008708006986 */ /* 0x0009e2000c101908 */
[----:B------:R-:W-:Y:S01]  /*3c7d0*/  ISETP.LT.AND P4, PT, R252, UR14, !P4 ;  /* 0x0000000efc007c0c */ /* 0x000fe2000e781270 */
[----:B-1----:R-:W-:Y:S01]  /*3c7e0*/  IMAD.WIDE R10, R13, 0x4, R236 ;  /* 0x000000040d0a7825 */ /* 0x002fe200078e02ec */
[----:B------:R-:W-:Y:S01]  /*3c7f0*/  ISETP.LT.AND P6, PT, R242, UR16, !P5 ;  /* 0x00000010f2007c0c */ /* 0x000fe2000efc1270 */
[----:B------:R-:W-:Y:S01]  /*3c800*/  ULDC UR12, c[0x0][0x228] ;  /* 0x00008a00000c7ab9 */ /* 0x000fe20000000800 */
[----:B------:R-:W-:Y:S01]  /*3c810*/  ISETP.LT.AND P5, PT, R252, UR18, !P5 ;  /* 0x00000012fc007c0c */ /* 0x000fe2000efa1270 */
[----:B------:R-:W-:Y:S01]  /*3c820*/  VIADD R0, R243, 0x4a ;  /* 0x0000004af3007836 */ /* 0x000fe20000000000 */
[----:B--2---:R-:W-:Y:S01]  /*3c830*/  IADD3 R7, R13, UR4, RZ ;  /* 0x000000040d077c10 */ /* 0x004fe2000fffe0ff */
[----:B------:R1:W-:Y:S01]  /*3c840*/  @P2 STG.E desc[UR8][R10.64], R127 ;  /* 0x0000007f0a002986 */ /* 0x0003e2000c101908 */
[----:B------:R-:W-:-:S02]  /*3c850*/  ULDC UR4, c[0x0][0x22c] ;  /* 0x00008b0000047ab9 */ /* 0x000fc40000000800 */
[----:B------:R-:W-:Y:S01]  /*3c860*/  ISETP.GE.AND P2, PT, R0, UR10, PT ;  /* 0x0000000a00007c0c */ /* 0x000fe2000bf46270 */
[----:B------:R-:W-:Y:S01]  /*3c870*/  ULDC UR14, c[0x0][0x228] ;  /* 0x00008a00000e7ab9 */ /* 0x000fe20000000800 */
[C---:B------:R-:W-:Y:S01]  /*3c880*/  VIADD R13, R7.reuse, UR6 ;  /* 0x00000006070d7c36 */ /* 0x040fe20008000000 */
[----:B------:R-:W-:Y:S01]  /*3c890*/  ULDC UR16, c[0x0][0x228] ;  /* 0x00008a0000107ab9 */ /* 0x000fe20000000800 */
[----:B------:R-:W-:Y:S01]  /*3c8a0*/  IMAD.WIDE R4, R7, 0x4, R2 ;  /* 0x0000000407047825 */ /* 0x000fe200078e0202 */
[----:B------:R-:W-:Y:S01]  /*3c8b0*/  IADD3 R0, R243, 0x4b, RZ ;  /* 0x0000004bf3007810 */ /* 0x000fe20007ffe0ff */
[----:B------:R-:W-:Y:S01]  /*3c8c0*/  ULDC UR18, c[0x0][0x228] ;  /* 0x00008a0000127ab9 */ /* 0x000fe20000000800 */
[----:B------:R-:W-:Y:S01]  /*3c8d0*/  ULDC UR6, c[0x0][0x248] ;  /* 0x0000920000067ab9 */ /* 0x000fe20000000800 */
[----:B------:R-:W-:Y:S01]  /*3c8e0*/  IMAD.WIDE R6, R7, 0x4, R236 ;  /* 0x0000000407067825 */ /* 0x000fe200078e02ec */
[----:B------:R-:W-:Y:S01]  /*3c8f0*/  @P1 STG.E desc[UR8][R4.64], R187 ;  /* 0x000000bb04001986 */ /* 0x000fe2000c101908 */
[----:B------:R-:W-:-:S02]  /*3c900*/  ULDC UR10, c[0x0][0x22c] ;  /* 0x00008b00000a7ab9 */ /* 0x000fc40000000800 */
[C---:B----4-:R-:W-:Y:S01]  /*3c910*/  IMAD.WIDE R8, R13.reuse, 0x4, R2 ;  /* 0x000000040d087825 */ /* 0x050fe200078e0202 */
[----:B------:R2:W-:Y:S01]  /*3c920*/  @P4 STG.E desc[UR8][R6.64], R159 ;  /* 0x0000009f06004986 */ /* 0x0005e2000c101908 */
[----:B------:R-:W-:Y:S01]  /*3c930*/  ISETP.GE.AND P1, PT, R0, UR4, PT ;  /* 0x0000000400007c0c */ /* 0x000fe2000bf26270 */
[----:B------:R-:W-:Y:S01]  /*3c940*/  ULDC UR4, c[0x0][0x248] ;  /* 0x0000920000047ab9 */ /* 0x000fe20000000800 */
[----:B-1----:R-:W-:Y:S01]  /*3c950*/  IMAD.WIDE R10, R13, 0x4, R236 ;  /* 0x000000040d0a7825 */ /* 0x002fe200078e02ec */
[----:B------:R-:W-:Y:S01]  /*3c960*/  ISETP.LT.AND P4, PT, R242, UR12, !P3 ;  /* 0x0000000cf2007c0c */ /* 0x000fe2000df81270 */
[----:B------:R1:W-:Y:S01]  /*3c970*/  @P6 STG.E desc[UR8][R8.64], R144 ;  /* 0x0000009008006986 */ /* 0x0003e2000c101908 */
[C---:B------:R-:W-:Y:S01]  /*3c980*/  ISETP.LT.AND P3, PT, R252.reuse, UR14, !P3 ;  /* 0x0000000efc007c0c */ /* 0x040fe2000df61270 */
[----:B------:R-:W-:Y:S01]  /*3c990*/  VIADD R0, R243, 0x4c ;  /* 0x0000004cf3007836 */ /* 0x000fe20000000000 */
[----:B------:R-:W-:Y:S01]  /*3c9a0*/  ISETP.LT.AND P6, PT, R252, UR18, !P2 ;  /* 0x00000012fc007c0c */ /* 0x000fe2000d7c1270 */
[----:B------:R4:W-:Y:S01]  /*3c9b0*/  @P5 STG.E desc[UR8][R10.64], R128 ;  /* 0x000000800a005986 */ /* 0x0009e2000c101908 */
[----:B------:R-:W-:Y:S01]  /*3c9c0*/  ISETP.LT.AND P5, PT, R242, UR16, !P2 ;  /* 0x00000010f2007c0c */ /* 0x000fe2000d7a1270 */
[----:B------:R-:W-:Y:S01]  /*3c9d0*/  ULDC UR12, c[0x0][0x228] ;  /* 0x00008a00000c7ab9 */ /* 0x000fe20000000800 */
[----:B--2---:R-:W-:Y:S01]  /*3c9e0*/  IADD3 R7, R13, UR4, RZ ;  /* 0x000000040d077c10 */ /* 0x004fe2000fffe0ff */
[----:B------:R-:W-:Y:S01]  /*3c9f0*/  ULDC UR4, c[0x0][0x22c] ;  /* 0x00008b0000047ab9 */ /* 0x000fe20000000800 */
        /* <DEDUP_REMOVED lines=17> */
[----:B----4-:R-:W-:Y:S01]  /*3cb10*/  IMAD.WIDE R10, R13, 0x4, R236 ;  /* 0x000000040d0a7825 */ /* 0x010fe200078e02ec */
[----:B------:R2:W-:Y:S01]  /*3cb20*/  @P5 STG.E desc[UR8][R8.64], R145 ;  /* 0x0000009108005986 */ /* 0x0005e2000c101908 */
[----:B------:R-:W-:Y:S01]  /*3cb30*/  ISETP.LT.AND P1, PT, R252, UR14, !P1 ;  /* 0x0000000efc007c0c */ /* 0x000fe2000cf21270 */
[----:B------:R-:W-:Y:S01]  /*3cb40*/  ULDC UR14, c[0x0][0x228] ;  /* 0x00008a00000e7ab9 */ /* 0x000fe20000000800 */
[----:B------:R-:W-:Y:S01]  /*3cb50*/  ISETP.LT.AND P5, PT, R242, UR16, !P2 ;  /* 0x00000010f2007c0c */ /* 0x000fe2000d7a1270 */
[----:B------:R4:W-:Y:S01]  /*3cb60*/  @P6 STG.E desc[UR8][R10.64], R129 ;  /* 0x000000810a006986 */ /* 0x0009e2000c101908 */
[----:B------:R-:W-:Y:S01]  /*3cb70*/  VIADD R0, R243, 0x4e ;  /* 0x0000004ef3007836 */ /* 0x000fe20000000000 */
[----:B-1----:R-:W-:Y:S01]  /*3cb80*/  IADD3 R7, R13, UR4, RZ ;  /* 0x000000040d077c10 */ /* 0x002fe2000fffe0ff */
[----:B------:R-:W-:Y:S01]  /*3cb90*/  ULDC UR4, c[0x0][0x22c] ;  /* 0x00008b0000047ab9 */ /* 0x000fe20000000800 */
[----:B------:R-:W-:Y:S01]  /*3cba0*/  ISETP.LT.AND P6, PT, R252, UR18, !P2 ;  /* 0x00000012fc007c0c */ /* 0x000fe2000d7c1270 */
[----:B------:R-:W-:-:S02]  /*3cbb0*/  ULDC UR16, c[0x0][0x228] ;  /* 0x00008a0000107ab9 */ /* 0x000fc40000000800 */
[C---:B------:R-:W-:Y:S01]  /*3cbc0*/  VIADD R13, R7.reuse, UR6 ;  /* 0x00000006070d7c36 */ /* 0x040fe20008000000 */
[----:B------:R-:W-:Y:S01]  /*3cbd0*/  ISETP.GE.AND P2, PT, R0, UR10, PT ;  /* 0x0000000a00007c0c */ /* 0x000fe2000bf46270 */
[----:B------:R-:W-:Y:S01]  /*3cbe0*/  IMAD.WIDE R4, R7, 0x4, R2 ;  /* 0x0000000407047825 */ /* 0x000fe200078e0202 */
[----:B------:R-:W-:Y:S01]  /*3cbf0*/  IADD3 R0, R243, 0x4f, RZ ;  /* 0x0000004ff3007810 */ /* 0x000fe20007ffe0ff */
[----:B------:R-:W-:Y:S01]  /*3cc00*/  ULDC UR18, c[0x0][0x228] ;  /* 0x00008a0000127ab9 */ /* 0x000fe20000000800 */
[----:B------:R-:W-:Y:S01]  /*3cc10*/  ULDC UR6, c[0x0][0x248] ;  /* 0x0000920000067ab9 */ /* 0x000fe20000000800 */
[----:B------:R-:W-:Y:S01]  /*3cc20*/  IMAD.WIDE R6, R7, 0x4, R236 ;  /* 0x0000000407067825 */ /* 0x000fe200078e02ec */
[----:B------:R-:W-:Y:S03]  /*3cc30*/  @P3 STG.E desc[UR8][R4.64], R189 ;  /* 0x000000bd04003986 */ /* 0x000fe6000c101908 */
[C---:B--2---:R-:W-:Y:S01]  /*3cc40*/  IMAD.WIDE R8, R13.reuse, 0x4, R2 ;  /* 0x000000040d087825 */ /* 0x044fe200078e0202 */
[----:B------:R-:W-:Y:S01]  /*3cc50*/  ISETP.GE.AND P3, PT, R0, UR4, PT ;  /* 0x0000000400007c0c */ /* 0x000fe2000bf66270 */
[----:B------:R1:W-:Y:S01]  /*3cc60*/  @P1 STG.E desc[UR8][R6.64], R181 ;  /* 0x000000b506001986 */ /* 0x0003e2000c101908 */
[----:B------:R-:W-:Y:S01]  /*3cc70*/  ULDC UR4, c[0x0][0x248] ;  /* 0x0000920000047ab9 */ /* 0x000fe20000000800 */
[----:B----4-:R-:W-:Y:S01]  /*3cc80*/  IMAD.WIDE R10, R13, 0x4, R236 ;  /* 0x000000040d0a7825 */ /* 0x010fe200078e02ec */
[----:B------:R-:W-:Y:S01]  /*3cc90*/  ULDC UR10, c[0x0][0x22c] ;  /* 0x00008b00000a7ab9 */ /* 0x000fe20000000800 */
[----:B------:R2:W-:Y:S01]  /*3cca0*/  @P5 STG.E desc[UR8][R8.64], R146 ;  /* 0x0000009208005986 */ /* 0x0005e2000c101908 */
[----:B------:R-:W-:Y:S01]  /*3ccb0*/  ISETP.LT.AND P5, PT, R242, UR12, !P4 ;  /* 0x0000000cf2007c0c */ /* 0x000fe2000e7a1270 */
[----:B------:R-:W-:Y:S01]  /*3ccc0*/  VIADD R0, R243, 0x50 ;  /* 0x00000050f3007836 */ /* 0x000fe20000000000 */
[----:B------:R-:W-:Y:S01]  /*3ccd0*/  ISETP.LT.AND P4, PT, R252, UR14, !P4 ;  /* 0x0000000efc007c0c */ /* 0x000fe2000e781270 */
[----:B------:R4:W-:Y:S01]  /*3cce0*/  @P6 STG.E desc[UR8][R10.64], R130 ;  /* 0x000000820a006986 */ /* 0x0009e2000c101908 */
[----:B------:R-:W-:Y:S01]  /*3ccf0*/  ISETP.LT.AND P6, PT, R242, UR16, !P2 ;  /* 0x00000010f2007c0c */ /* 0x000fe2000d7c1270 */
[----:B------:R-:W-:Y:S01]  /*3cd00*/  ULDC UR12, c[0x0][0x228] ;  /* 0x00008a00000c7ab9 */ /* 0x000fe20000000800 */
[----:B-1----:R-:W-:Y:S01]  /*3cd10*/  IADD3 R7, R13, UR4, RZ ;  /* 0x000000040d077c10 */ /* 0x002fe2000fffe0ff */
[----:B------:R-:W-:Y:S01]  /*3cd20*/  ULDC UR4, c[0x0][0x22c] ;  /* 0x00008b0000047ab9 */ /* 0x000fe20000000800 */
[----:B------:R-:W-:Y:S01]  /*3cd30*/  ISETP.LT.AND P2, PT, R252, UR18, !P2 ;  /* 0x00000012fc007c0c */ /* 0x000fe2000d741270 */
[----:B------:R-:W-:Y:S01]  /*3cd40*/  ULDC UR14, c[0x0][0x228] ;  /* 0x00008a00000e7ab9 */ /* 0x000fe20000000800 */
[----:B------:R-:W-:Y:S01]  /*3cd50*/  ISETP.GE.AND P1, PT, R0, UR10, PT ;  /* 0x0000000a00007c0c */ /* 0x000fe2000bf26270 */
        /* <DEDUP_REMOVED lines=9> */
[C---:B--2---:R-:W-:Y:S01]  /*3cdf0*/  IMAD.WIDE R8, R13.reuse, 0x4, R2 ;  /* 0x000000040d087825 */ /* 0x044fe200078e0202 */
[----:B------:R1:W-:Y:S03]  /*3ce00*/  @P4 STG.E desc[UR8][R6.64], R182 ;  /* 0x000000b606004986 */ /* 0x0003e6000c101908 */
[----:B----4-:R-:W-:Y:S01]  /*3ce10*/  IMAD.WIDE R10, R13, 0x4, R236 ;  /* 0x000000040d0a7825 */ /* 0x010fe200078e02ec */
[----:B------:R2:W-:Y:S01]  /*3ce20*/  @P6 STG.E desc[UR8][R8.64], R147 ;  /* 0x0000009308006986 */ /* 0x0005e2000c101908 */
[----:B------:R-:W-:Y:S01]  /*3ce30*/  ISETP.GE.AND P5, PT, R0, UR4, PT ;  /* 0x0000000400007c0c */ /* 0x000fe2000bfa6270 */
[----:B------:R-:W-:Y:S02]  /*3ce40*/  ULDC UR4, c[0x0][0x248] ;  /* 0x0000920000047ab9 */ /* 0x000fe40000000800 */
        /* <DEDUP_REMOVED lines=8> */
[----:B------:R-:W-:Y:S01]  /*3ced0*/  ULDC UR14, c[0x0][0x228] ;  /* 0x00008a00000e7ab9 */ /* 0x000fe20000000800 */
[----:B------:R-:W-:Y:S01]  /*3cee0*/  ISETP.LT.AND P6, PT, R252, UR18, !P1 ;  /* 0x00000012fc007c0c */ /* 0x000fe2000cfc1270 */
[C---:B------:R-:W-:Y:S01]  /*3cef0*/  VIADD R13, R7.reuse, UR6 ;  /* 0x00000006070d7c36 */ /* 0x040fe20008000000 */
[----:B------:R-:W-:Y:S01]  /*3cf00*/  ISETP.GE.AND P1, PT, R0, UR10, PT ;  /* 0x0000000a00007c0c */ /* 0x000fe2000bf26270 */
        /* <DEDUP_REMOVED lines=8> */
[C---:B--2---:R-:W-:Y:S01]  /*3cf90*/  IMAD.WIDE R8, R13.reuse, 0x4, R2 ;  /* 0x000000040d087825 */ /* 0x044fe200078e0202 */
[----:B------:R1:W-:Y:S01]  /*3cfa0*/  @P3 STG.E desc[UR8][R6.64], R183 ;  /* 0x000000b706003986 */ /* 0x0003e2000c101908 */
[----:B------:R-:W-:Y:S01]  /*3cfb0*/  ISETP.LT.AND P3, PT, R242, UR12, !P5 ;  /* 0x0000000cf2007c0c */ /* 0x000fe2000ef61270 */
[----:B------:R-:W-:Y:S01]  /*3cfc0*/  ULDC UR18, c[0x0][0x228] ;  /* 0x00008a0000127ab9 */ /* 0x000fe20000000800 */
[----:B------:R-:W-:Y:S01]  /*3cfd0*/  ISETP.LT.AND P5, PT, R252, UR14, !P5 ;  /* 0x0000000efc007c0c */ /* 0x000fe2000efa1270 */
[----:B------:R2:W-:Y:S01]  /*3cfe0*/  @P4 STG.E desc[UR8][R8.64], R140 ;  /* 0x0000008c08004986 */ /* 0x0005e2000c101908 */
[----:B------:R-:W-:Y:S01]  /*3cff0*/  ISETP.LT.AND P4, PT, R242, UR16, !P1 ;  /* 0x00000010f2007c0c */ /* 0x000fe2000cf81270 */
[----:B----4-:R-:W-:Y:S01]  /*3d000*/  IMAD.WIDE R10, R13, 0x4, R236 ;  /* 0x000000040d0a7825 */ /* 0x010fe200078e02ec */
[----:B------:R-:W-:Y:S01]  /*3d010*/  ULDC UR10, c[0x0][0x22c] ;  /* 0x00008b00000a7ab9 */ /* 0x000fe20000000800 */
[----:B------:R-:W-:Y:S01]  /*3d020*/  ULDC UR12, c[0x0][0x228] ;  /* 0x00008a00000c7ab9 */ /* 0x000fe20000000800 */
[----:B------:R-:W-:Y:S01]  /*3d030*/  ULDC UR14, c[0x0][0x228] ;  /* 0x00008a00000e7ab9 */ /* 0x000fe20000000800 */
[----:B------:R-:W-:Y:S01]  /*3d040*/  VIADD R0, R243, 0x54 ;  /* 0x00000054f3007836 */ /* 0x000fe20000000000 */
[----:B-1----:R-:W-:Y:S01]  /*3d050*/  IADD3 R7, R13, UR4, RZ ;  /* 0x000000040d077c10 */ /* 0x002fe2000fffe0ff */
[----:B------:R1:W-:Y:S01]  /*3d060*/  @P6 STG.E desc[UR8][R10.64], R44 ;  /* 0x0000002c0a006986 */ /* 0x0003e2000c101908 */
[----:B------:R-:W-:Y:S01]  /*3d070*/  ULDC UR4, c[0x0][0x22c] ;  /* 0x00008b0000047ab9 */ /* 0x000fe20000000800 */
[----:B------:R-:W-:-:S02]  /*3d080*/  ULDC UR16, c[0x0][0x228] ;  /* 0x00008a0000107ab9 */ /* 0x000fc40000000800 */
[C---:B------:R-:W-:Y:S02]  /*3d090*/  VIADD R13, R7.reuse, UR6 ;  /* 0x00000006070d7c36 */ /* 0x040fe40008000000 */
[C---:B------:R-:W-:Y:S01]  /*3d0a0*/  IMAD.WIDE R4, R7.reuse, 0x4, R2 ;  /* 0x0000000407047825 */ /* 0x040fe200078e0202 */
[----:B------:R-:W-:Y:S01]  /*3d0b0*/  ISETP.LT.AND P6, PT, R252, UR18, !P1 ;  /* 0x00000012fc007c0c */ /* 0x000fe2000cfc1270 */
[----:B------:R-:W-:Y:S02]  /*3d0c0*/  ULDC UR6, c[0x0][0x248] ;  /* 0x0000920000067ab9 */ /* 0x000fe40000000800 */
[----:B------:R-:W-:Y:S01]  /*3d0d0*/  IMAD.WIDE R6, R7, 0x4, R236 ;  /* 0x0000000407067825 */ /* 0x000fe200078e02ec */
[----:B------:R-:W-:-:S03]  /*3d0e0*/  ISETP.GE.AND P1, PT, R0, UR10, PT ;  /* 0x0000000a00007c0c */ /* 0x000fc6000bf26270 */
[----:B--2---:R-:W-:Y:S01]  /*3d0f0*/  IMAD.WIDE R8, R13, 0x4, R2 ;  /* 0x000000040d087825 */ /* 0x004fe200078e0202 */
[----:B------:R-:W-:Y:S01]  /*3d100*/  IADD3 R0, R243, 0x55, RZ ;  /* 0x00000055f3007810 */ /* 0x000fe20007ffe0ff */
[----:B------:R-:W-:Y:S01]  /*3d110*/  @P3 STG.E desc[UR8][R4.64], R196 ;  /* 0x000000c404003986 */ /* 0x000fe2000c101908 */
[----:B------:R-:W-:Y:S01]  /*3d120*/  ULDC UR18, c[0x0][0x228] ;  /* 0x00008a0000127ab9 */ /* 0x000fe20000000800 */
[----:B-1----:R-:W-:Y:S01]  /*3d130*/  IMAD.WIDE R10, R13, 0x4, R236 ;  /* 0x000000040d0a7825 */ /* 0x002fe200078e02ec */
[----:B------:R-:W-:Y:S01]  /*3d140*/  ULDC UR10, c[0x0][0x22c] ;  /* 0x00008b00000a7ab9 */ /* 0x000fe20000000800 */
[----:B------:R1:W-:Y:S01]  /*3d150*/  @P5 STG.E desc[UR8][R6.64], R192 ;  /* 0x000000c006005986 */ /* 0x0003e2000c101908 */
[----:B------:R-:W-:Y:S01]  /*3d160*/  ISETP.GE.AND P3, PT, R0, UR4, PT ;  /* 0x0000000400007c0c */ /* 0x000fe2000bf66270 */
[----:B------:R-:W-:Y:S02]  /*3d170*/  ULDC UR4, c[0x0][0x248] ;  /* 0x0000920000047ab9 */ /* 0x000fe40000000800 */
[----:B------:R2:W-:Y:S01]  /*3d180*/  @P4 STG.E desc[UR8][R8.64], R141 ;  /* 0x0000008d08004986 */ /* 0x0005e2000c101908 */
[----:B------:R-:W-:Y:S01]  /*3d190*/  ISETP.LT.AND P4, PT, R242, UR12, !P2 ;  /* 0x0000000cf2007c0c */ /* 0x000fe2000d781270 */
[----:B------:R-:W-:Y:S01]  /*3d1a0*/  VIADD R0, R243, 0x56 ;  /* 0x00000056f3007836 */ /* 0x000fe20000000000 */
[----:B------:R-:W-:-:S02]  /*3d1b0*/  ISETP.LT.AND P2, PT, R252, UR14, !P2 ;  /* 0x0000000efc007c0c */ /* 0x000fc4000d741270 */
[----:B-1----:R-:W-:Y:S01]  /*3d1c0*/  IADD3 R7, R13, UR4, RZ ;  /* 0x000000040d077c10 */ /* 0x002fe2000fffe0ff */
[----:B------:R1:W-:Y:S01]  /*3d1d0*/  @P6 STG.E desc[UR8][R10.64], R45 ;  /* 0x0000002d0a006986 */ /* 0x0003e2000c101908 */
[----:B------:R-:W-:Y:S01]  /*3d1e0*/  ISETP.LT.AND P5, PT, R242, UR16, !P1 ;  /* 0x00000010f2007c0c */ /* 0x000fe2000cfa1270 */
[----:B------:R-:W-:Y:S01]  /*3d1f0*/  ULDC UR4, c[0x0][0x22c] ;  /* 0x00008b0000047ab9 */ /* 0x000fe20000000800 */
[----:B------:R-:W-:Y:S01]  /*3d200*/  ISETP.LT.AND P6, PT, R252, UR18, !P1 ;  /* 0x00000012fc007c0c */ /* 0x000fe2000cfc1270 */
        /* <DEDUP_REMOVED lines=21> */
[----:B------:R-:W-:Y:S01]  /*3d360*/  ULDC UR12, c[0x0][0x228] ;  /* 0x00008a00000c7ab9 */ /* 0x000fe20000000800 */
[----:B--2---:R-:W-:Y:S01]  /*3d370*/  IADD3 R7, R13, UR4, RZ ;  /* 0x000000040d077c10 */ /* 0x004fe2000fffe0ff */
        /* <DEDUP_REMOVED lines=22> */
[----:B------:R-:W-:Y:S01]  /*3d4e0*/  ULDC UR10, c[0x0][0x22c] ;  /* 0x00008b00000a7ab9 */ /* 0x000fe20000000800 */
[----:B------:R-:W-:Y:S01]  /*3d4f0*/  ULDC UR12, c[0x0][0x228] ;  /* 0x00008a00000c7ab9 */ /* 0x000fe20000000800 */
[----:B------:R-:W-:Y:S01]  /*3d500*/  VIADD R0, R243, 0x5a ;  /* 0x0000005af3007836 */ /* 0x000fe20000000000 */
        /* <DEDUP_REMOVED lines=153> */
[----:B------:R-:W-:-:S02]  /*3dea0*/  ULDC UR10, c[0x0][0x22c] ;  /* 0x00008b00000a7ab9 */ /* 0x000fc40000000800 */
[----:B------:R-:W-:Y:S01]  /*3deb0*/  VIADD R0, R243, 0x66 ;  /* 0x00000066f3007836 */ /* 0x000fe20000000000 */
[----:B------:R-:W-:Y:S01]  /*3dec0*/  ULDC UR12, c[0x0][0x228] ;  /* 0x00008a00000c7ab9 */ /* 0x000fe20000000800 */
        /* <DEDUP_REMOVED lines=99> */
[----:B--2---:R-:W-:Y:S01]  /*3e500*/  IMAD.WIDE R10, R13, 0x4, R236 ;  /* 0x000000040d0a7825 */ /* 0x004fe200078e02ec */
[----:B------:R-:W-:Y:S01]  /*3e510*/  ISETP.LT.AND P2, PT, R252, UR14, !P2 ;  /* 0x0000000efc007c0c */ /* 0x000fe2000d741270 */
[----:B------:R2:W-:Y:S01]  /*3e520*/  @P5 STG.E desc[UR8][R8.64], R169 ;  /* 0x000000a908005986 */ /* 0x0005e2000c101908 */
[----:B------:R-:W-:Y:S01]  /*3e530*/  ISETP.LT.AND P5, PT, R242, UR16, !P1 ;  /* 0x00000010f2007c0c */ /* 0x000fe2000cfa1270 */
[----:B------:R-:W-:Y:S01]  /*3e540*/  VIADD R0, R243, 0x6e ;  /* 0x0000006ef3007836 */ /* 0x000fe20000000000 */
[----:B------:R-:W-:Y:S01]  /*3e550*/  ULDC UR12, c[0x0][0x228] ;  /* 0x00008a00000c7ab9 */ /* 0x000fe20000000800 */
[----:B-1----:R-:W-:Y:S01]  /*3e560*/  IADD3 R7, R13, UR4, RZ ;  /* 0x000000040d077c10 */ /* 0x002fe2000fffe0ff */
[----:B------:R1:W-:Y:S01]  /*3e570*/  @P6 STG.E desc[UR8][R10.64], R37 ;  /* 0x000000250a006986 */ /* 0x0003e2000c101908 */
        /* <DEDUP_REMOVED lines=17> */
[----:B-1----:R-:W-:Y:S01]  /*3e690*/  IMAD.WIDE R10, R13, 0x4, R236 ;  /* 0x000000040d0a7825 */ /* 0x002fe200078e02ec */
[----:B------:R1:W-:Y:S01]  /*3e6a0*/  @P5 STG.E desc[UR8][R8.64], R170 ;  /* 0x000000aa08005986 */ /* 0x0003e2000c101908 */
[----:B------:R-:W-:Y:S01]  /*3e6b0*/  ISETP.LT.AND P3, PT, R252, UR14, !P3 ;  /* 0x0000000efc007c0c */ /* 0x000fe2000df61270 */
[----:B------:R-:W-:Y:S01]  /*3e6c0*/  ULDC UR10, c[0x0][0x22c] ;  /* 0x00008b00000a7ab9 */ /* 0x000fe20000000800 */
[----:B------:R-:W-:-:S02]  /*3e6d0*/  ISETP.LT.AND P5, PT, R242, UR16, !P1 ;  /* 0x00000010f2007c0c */ /* 0x000fc4000cfa1270 */
[----:B--2---:R-:W-:Y:S01]  /*3e6e0*/  IADD3 R7, R13, UR4, RZ ;  /* 0x000000040d077c10 */ /* 0x004fe2000fffe0ff */
[----:B------:R2:W-:Y:S01]  /*3e6f0*/  @P6 STG.E desc[UR8][R10.64], R38 ;  /* 0x000000260a006986 */ /* 0x0005e2000c101908 */
[----:B------:R-:W-:Y:S01]  /*3e700*/  VIADD R0, R243, 0x70 ;  /* 0x00000070f3007836 */ /* 0x000fe20000000000 */
        /* <DEDUP_REMOVED lines=10> */
[----:B------:R-:W-:Y:S01]  /*3e7b0*/  ULDC UR14, c[0x0][0x228] ;  /* 0x00008a00000e7ab9 */ /* 0x000fe20000000800 */
[----:B------:R-:W-:Y:S01]  /*3e7c0*/  ULDC UR16, c[0x0][0x228] ;  /* 0x00008a0000107ab9 */ /* 0x000fe20000000800 */
[C---:B-1----:R-:W-:Y:S01]  /*3e7d0*/  IMAD.WIDE R8, R13.reuse, 0x4, R2 ;  /* 0x000000040d087825 */ /* 0x042fe200078e0202 */
[----:B------:R1:W-:Y:S01]  /*3e7e0*/  @P2 STG.E desc[UR8][R4.64], R226 ;  /* 0x000000e204002986 */ /* 0x0003e2000c101908 */
[----:B------:R-:W-:Y:S01]  /*3e7f0*/  ISETP.GE.AND P2, PT, R0, UR4, PT ;  /* 0x0000000400007c0c */ /* 0x000fe2000bf46270 */
[----:B------:R-:W-:Y:S01]  /*3e800*/  ULDC UR4, c[0x0][0x248] ;  /* 0x0000920000047ab9 */ /* 0x000fe20000000800 */
[----:B--2---:R-:W-:Y:S01]  /*3e810*/  IMAD.WIDE R10, R13, 0x4, R236 ;  /* 0x000000040d0a7825 */ /* 0x004fe200078e02ec */
[----:B------:R2:W-:Y:S04]  /*3e820*/  @P3 STG.E desc[UR8][R6.64], R222 ;  /* 0x000000de06003986 */ /* 0x0005e8000c101908 */
[----:B------:R-:W-:Y:S01]  /*3e830*/  @P5 STG.E desc[UR8][R8.64], R171 ;  /* 0x000000ab08005986 */ /* 0x000fe2000c101908 */
[----:B------:R-:W-:Y:S01]  /*3e840*/  ISETP.LT.AND P5, PT, R242, UR6, !P4 ;  /* 0x00000006f2007c0c */ /* 0x000fe2000e7a1270 */
[----:B------:R-:W-:Y:S01]  /*3e850*/  VIADD R0, R243, 0x72 ;  /* 0x00000072f3007836 */ /* 0x000fe20000000000 */
[----:B------:R-:W-:Y:S01]  /*3e860*/  ISETP.LT.AND P4, PT, R252, UR10, !P4 ;  /* 0x0000000afc007c0c */ /* 0x000fe2000e781270 */
[----:B------:R4:W-:Y:S01]  /*3e870*/  @P6 STG.E desc[UR8][R10.64], R39 ;  /* 0x000000270a006986 */ /* 0x0009e2000c101908 */
[----:B------:R-:W-:Y:S01]  /*3e880*/  IADD3 R13, R13, UR4, RZ ;  /* 0x000000040d0d7c10 */ /* 0x000fe2000fffe0ff */
[----:B------:R-:W-:Y:S01]  /*3e890*/  ULDC UR4, c[0x0][0x248] ;  /* 0x0000920000047ab9 */ /* 0x000fe20000000800 */
[----:B------:R-:W-:Y:S01]  /*3e8a0*/  ISETP.LT.AND P6, PT, R242, UR12, !P1 ;  /* 0x0000000cf2007c0c */ /* 0x000fe2000cfc1270 */
[----:B------:R-:W-:Y:S01]  /*3e8b0*/  ULDC UR6, c[0x0][0x22c] ;  /* 0x00008b0000067ab9 */ /* 0x000fe20000000800 */
[----:B------:R-:W-:Y:S01]  /*3e8c0*/  ULDC UR10, c[0x0][0x228] ;  /* 0x00008a00000a7ab9 */ /* 0x000fe20000000800 */
[----:B-1----:R-:W-:Y:S01]  /*3e8d0*/  IMAD.WIDE R4, R13, 0x4, R2 ;  /* 0x000000040d047825 */ /* 0x002fe200078e0202 */
[----:B------:R-:W-:Y:S01]  /*3e8e0*/  ISETP.GE.AND P3, PT, R0, UR6, PT ;  /* 0x0000000600007c0c */ /* 0x000fe2000bf66270 */
[----:B------:R-:W-:-:S02]  /*3e8f0*/  ULDC UR6, c[0x0][0x228] ;  /* 0x00008a0000067ab9 */ /* 0x000fc40000000800 */
[----:B--2---:R-:W-:Y:S01]  /*3e900*/  IMAD.WIDE R6, R13, 0x4, R236 ;  /* 0x000000040d067825 */ /* 0x004fe200078e02ec */
[----:B------:R-:W-:-:S03]  /*3e910*/  IADD3 R0, R243, 0x73, RZ ;  /* 0x00000073f3007810 */ /* 0x000fc60007ffe0ff */
[----:B----4-:R-:W-:Y:S01]  /*3e920*/  VIADD R11, R13, UR4 ;  /* 0x000000040d0b7c36 */ /* 0x010fe20008000000 */
[----:B------:R1:W-:Y:S01]  /*3e930*/  @P5 STG.E desc[UR8][R4.64], R227 ;  /* 0x000000e304005986 */ /* 0x0003e2000c101908 */
[----:B------:R-:W-:Y:S01]  /*3e940*/  ULDC UR4, c[0x0][0x22c] ;  /* 0x00008b0000047ab9 */ /* 0x000fe20000000800 */
[----:B------:R-:W-:Y:S01]  /*3e950*/  ISETP.LT.AND P1, PT, R252, UR6, !P1 ;  /* 0x00000006fc007c0c */ /* 0x000fe2000cf21270 */
[C---:B------:R-:W-:Y:S01]  /*3e960*/  IMAD.WIDE R8, R11.reuse, 0x4, R2 ;  /* 0x000000040b087825 */ /* 0x040fe200078e0202 */
[----:B------:R2:W-:Y:S01]  /*3e970*/  @P4 STG.E desc[UR8][R6.64], R223 ;  /* 0x000000df06004986 */ /* 0x0005e2000c101908 */
[----:B------:R-:W-:Y:S01]  /*3e980*/  ULDC UR12, c[0x0][0x228] ;  /* 0x00008a00000c7ab9 */ /* 0x000fe20000000800 */
[----:B------:R-:W-:Y:S01]  /*3e990*/  ISETP.LT.AND P4, PT, R242, UR10, !P2 ;  /* 0x0000000af2007c0c */ /* 0x000fe2000d781270 */
[----:B------:R-:W-:Y:S01]  /*3e9a0*/  ULDC UR10, c[0x0][0x228] ;  /* 0x00008a00000a7ab9 */ /* 0x000fe20000000800 */
[----:B------:R-:W-:Y:S01]  /*3e9b0*/  ISETP.GE.AND P5, PT, R0, UR4, PT ;  /* 0x0000000400007c0c */ /* 0x000fe2000bfa6270 */
[----:B------:R-:W-:Y:S01]  /*3e9c0*/  ULDC UR4, c[0x0][0x248] ;  /* 0x0000920000047ab9 */ /* 0x000fe20000000800 */
[----:B------:R-:W-:Y:S01]  /*3e9d0*/  ISETP.LT.AND P2, PT, R252, UR12, !P2 ;  /* 0x0000000cfc007c0c */ /* 0x000fe2000d741270 */
[----:B------:R4:W-:Y:S01]  /*3e9e0*/  @P6 STG.E desc[UR8][R8.64], R164 ;  /* 0x000000a408006986 */ /* 0x0009e2000c101908 */
[C---:B------:R-:W-:Y:S01]  /*3e9f0*/  VIADD R13, R11.reuse, UR4 ;  /* 0x000000040b0d7c36 */ /* 0x040fe20008000000 */
[----:B------:R-:W-:Y:S01]  /*3ea00*/  ISETP.LT.AND P6, PT, R242, UR14, !P3 ;  /* 0x0000000ef2007c0c */ /* 0x000fe2000dfc1270 */
[----:B------:R-:W-:Y:S01]  /*3ea10*/  ULDC UR4, c[0x0][0x248] ;  /* 0x0000920000047ab9 */ /* 0x000fe20000000800 */
[----:B-1----:R-:W-:Y:S01]  /*3ea20*/  IMAD.WIDE R4, R11, 0x4, R236 ;  /* 0x000000040b047825 */ /* 0x002fe200078e02ec */
[----:B------:R-:W-:Y:S01]  /*3ea30*/  IADD3 R0, R243, 0x74, RZ ;  /* 0x00000074f3007810 */ /* 0x000fe20007ffe0ff */
[----:B------:R-:W-:Y:S01]  /*3ea40*/  ULDC UR12, c[0x0][0x228] ;  /* 0x00008a00000c7ab9 */ /* 0x000fe20000000800 */
[----:B------:R-:W-:Y:S01]  /*3ea50*/  ULDC UR14, c[0x0][0x228] ;  /* 0x00008a00000e7ab9 */ /* 0x000fe20000000800 */
[C---:B------:R-:W-:Y:S01]  /*3ea60*/  VIADD R15, R13.reuse, UR4 ;  /* 0x000000040d0f7c36 */ /* 0x040fe20008000000 */
[----:B------:R-:W-:Y:S01]  /*3ea70*/  ULDC UR4, c[0x0][0x22c] ;  /* 0x00008b0000047ab9 */ /* 0x000fe20000000800 */
[----:B--2---:R-:W-:Y:S01]  /*3ea80*/  IMAD.WIDE R6, R13, 0x4, R2 ;  /* 0x000000040d067825 */ /* 0x004fe200078e0202 */
[----:B------:R1:W-:Y:S01]  /*3ea90*/  @P1 STG.E desc[UR8][R4.64], R40 ;  /* 0x0000002804001986 */ /* 0x0003e2000c101908 */
[----:B------:R-:W-:-:S02]  /*3eaa0*/  ULDC UR6, c[0x0][0x22c] ;  /* 0x00008b0000067ab9 */ /* 0x000fc40000000800 */
[----:B----4-:R-:W-:Y:S01]  /*3eab0*/  IMAD.WIDE R8, R13, 0x4, R236 ;  /* 0x000000040d087825 */ /* 0x010fe200078e02ec */
[----:B------:R-:W-:Y:S01]  /*3eac0*/  ISETP.GE.AND P1, PT, R0, UR4, PT ;  /* 0x0000000400007c0c */ /* 0x000fe2000bf26270 */
[----:B------:R-:W-:Y:S01]  /*3ead0*/  @P4 STG.E desc[UR8][R6.64], R228 ;  /* 0x000000e406004986 */ /* 0x000fe2000c101908 */
[----:B------:R-:W-:Y:S01]  /*3eae0*/  ISETP.LT.AND P3, PT, R252, UR10, !P3 ;  /* 0x0000000afc007c0c */ /* 0x000fe2000df61270 */
[C---:B------:R-:W-:Y:S01]  /*3eaf0*/  IMAD.WIDE R10, R15.reuse, 0x4, R2 ;  /* 0x000000040f0a7825 */ /* 0x040fe200078e0202 */
[----:B------:R-:W-:Y:S01]  /*3eb00*/  ULDC UR4, c[0x0][0x248] ;  /* 0x0000920000047ab9 */ /* 0x000fe20000000800 */
[----:B------:R-:W-:Y:S01]  /*3eb10*/  ISETP.LT.AND P4, PT, R242, UR12, !P5 ;  /* 0x0000000cf2007c0c */ /* 0x000fe2000ef81270 */
[----:B------:R2:W-:Y:S01]  /*3eb20*/  @P2 STG.E desc[UR8][R8.64], R232 ;  /* 0x000000e808002986 */ /* 0x0005e2000c101908 */
[----:B------:R-:W-:Y:S01]  /*3eb30*/  ISETP.LT.AND P5, PT, R252, UR14, !P5 ;  /* 0x0000000efc007c0c */ /* 0x000fe2000efa1270 */
[----:B-1----:R-:W-:Y:S01]  /*3eb40*/  IMAD.WIDE R4, R15, 0x4, R236 ;  /* 0x000000040f047825 */ /* 0x002fe200078e02ec */
[----:B------:R-:W-:Y:S01]  /*3eb50*/  IADD3 R0, R243, 0x75, RZ ;  /* 0x00000075f3007810 */ /* 0x000fe20007ffe0ff */
[----:B------:R1:W-:Y:S01]  /*3eb60*/  @P6 STG.E desc[UR8][R10.64], R165 ;  /* 0x000000a50a006986 */ /* 0x0003e2000c101908 */
[----:B------:R-:W-:Y:S01]  /*3eb70*/  ISETP.LT.AND P6, PT, R242, UR16, !P1 ;  /* 0x00000010f2007c0c */ /* 0x000fe2000cfc1270 */
[----:B------:R-:W-:Y:S01]  /*3eb80*/  ULDC UR10, c[0x0][0x228] ;  /* 0x00008a00000a7ab9 */ /* 0x000fe20000000800 */
[----:B------:R-:W-:Y:S01]  /*3eb90*/  ULDC UR12, c[0x0][0x228] ;  /* 0x00008a00000c7ab9 */ /* 0x000fe20000000800 */
[----:B--2---:R-:W-:Y:S01]  /*3eba0*/  VIADD R9, R15, UR4 ;  /* 0x000000040f097c36 */ /* 0x004fe20008000000 */
[----:B------:R-:W-:Y:S01]  /*3ebb0*/  ULDC UR4, c[0x0][0x248] ;  /* 0x0000920000047ab9 */ /* 0x000fe20000000800 */
[----:B------:R-:W-:Y:S01]  /*3ebc0*/  ISETP.GE.AND P2, PT, R0, UR6, PT ;  /* 0x0000000600007c0c */ /* 0x000fe2000bf46270 */
[----:B------:R-:W-:Y:S01]  /*3ebd0*/  VIADD R0, R243, 0x76 ;  /* 0x00000076f3007836 */ /* 0x000fe20000000000 */
[----:B------:R2:W-:Y:S01]  /*3ebe0*/  @P3 STG.E desc[UR8][R4.64], R41 ;  /* 0x0000002904003986 */ /* 0x0005e2000c101908 */
[C---:B------:R-:W-:Y:S01]  /*3ebf0*/  IADD3 R13, R9.reuse, UR4, RZ ;  /* 0x00000004090d7c10 */ /* 0x040fe2000fffe0ff */
[C---:B------:R-:W-:Y:S01]  /*3ec00*/  IMAD.WIDE R6, R9.reuse, 0x4, R2 ;  /* 0x0000000409067825 */ /* 0x040fe200078e0202 */
[----:B------:R-:W-:Y:S01]  /*3ec10*/  ULDC UR6, c[0x0][0x228] ;  /* 0x00008a0000067ab9 */ /* 0x000fe20000000800 */
[----:B------:R-:W-:Y:S01]  /*3ec20*/  ISETP.GE.AND P3, PT, R0, UR23, PT ;  /* 0x0000001700007c0c */ /* 0x000fe2000bf66270 */
[----:B------:R-:W-:Y:S01]  /*3ec30*/  ULDC UR4, c[0x0][0x248] ;  /* 0x0000920000047ab9 */ /* 0x000fe20000000800 */
[----:B------:R-:W-:Y:S01]  /*3ec40*/  IMAD.WIDE R8, R9, 0x4, R236 ;  /* 0x0000000409087825 */ /* 0x000fe200078e02ec */
[----:B------:R-:W-:Y:S01]  /*3ec50*/  @P4 STG.E desc[UR8][R6.64], R229 ;  /* 0x000000e506004986 */ /* 0x000fe2000c101908 */
[----:B------:R-:W-:Y:S01]  /*3ec60*/  ISETP.LT.AND P1, PT, R252, UR6, !P1 ;  /* 0x00000006fc007c0c */ /* 0x000fe2000cf21270 */
[----:B------:R-:W-:Y:S01]  /*3ec70*/  ULDC UR14, c[0x0][0x228] ;  /* 0x00008a00000e7ab9 */ /* 0x000fe20000000800 */
[----:B-1----:R-:W-:Y:S01]  /*3ec80*/  IMAD.WIDE R10, R13, 0x4, R2 ;  /* 0x000000040d0a7825 */ /* 0x002fe200078e0202 */
[----:B------:R1:W-:Y:S01]  /*3ec90*/  @P5 STG.E desc[UR8][R8.64], R233 ;  /* 0x000000e908005986 */ /* 0x0003e2000c101908 */
[----:B------:R-:W-:Y:S01]  /*3eca0*/  ISETP.LT.AND P5, PT, R242, UR10, !P2 ;  /* 0x0000000af2007c0c */ /* 0x000fe2000d7a1270 */
[----:B------:R-:W-:Y:S01]  /*3ecb0*/  ULDC UR6, c[0x0][0x228] ;  /* 0x00008a0000067ab9 */ /* 0x000fe20000000800 */
[----:B------:R-:W-:Y:S01]  /*3ecc0*/  ISETP.LT.AND P4, PT, R252, UR12, !P2 ;  /* 0x0000000cfc007c0c */ /* 0x000fe2000d781270 */
[----:B------:R4:W-:Y:S01]  /*3ecd0*/  @P6 STG.E desc[UR8][R10.64], R166 ;  /* 0x000000a60a006986 */ /* 0x0009e2000c101908 */
[----:B------:R-:W-:Y:S01]  /*3ece0*/  IADD3 R0, R243, 0x77, RZ ;  /* 0x00000077f3007810 */ /* 0x000fe20007ffe0ff */
[----:B--2---:R-:W-:Y:S01]  /*3ecf0*/  IMAD.WIDE R4, R13, 0x4, R236 ;  /* 0x000000040d047825 */ /* 0x004fe200078e02ec */
[----:B------:R-:W-:Y:S01]  /*3ed00*/  ISETP.LT.AND P6, PT, R242, UR14, !P3 ;  /* 0x0000000ef2007c0c */ /* 0x000fe2000dfc1270 */
[----:B------:R-:W-:-:S02]  /*3ed10*/  ULDC UR10, c[0x0][0x228] ;  /* 0x00008a00000a7ab9 */ /* 0x000fc40000000800 */
[----:B-1----:R-:W-:Y:S01]  /*3ed20*/  VIADD R9, R13, UR4 ;  /* 0x000000040d097c36 */ /* 0x002fe20008000000 */
[----:B------:R-:W-:Y:S01]  /*3ed30*/  ULDC UR4, c[0x0][0x248] ;  /* 0x0000920000047ab9 */ /* 0x000fe20000000800 */
[----:B------:R-:W-:Y:S01]  /*3ed40*/  ISETP.GE.AND P2, PT, R0, UR21, PT ;  /* 0x0000001500007c0c */ /* 0x000fe2000bf46270 */
[----:B------:R-:W-:Y:S01]  /*3ed50*/  VIADD R0, R243, 0x78 ;  /* 0x00000078f3007836 */ /* 0x000fe20000000000 */
[----:B------:R1:W-:Y:S01]  /*3ed60*/  @P1 STG.E desc[UR8][R4.64], R42 ;  /* 0x0000002a04001986 */ /* 0x0003e2000c101908 */
[C---:B------:R-:W-:Y:S01]  /*3ed70*/  IADD3 R15, R9.reuse, UR4, RZ ;  /* 0x00000004090f7c10 */ /* 0x040fe2000fffe0ff */
[C---:B------:R-:W-:Y:S01]  /*3ed80*/  IMAD.WIDE R6, R9.reuse, 0x4, R2 ;  /* 0x0000000409067825 */ /* 0x040fe200078e0202 */
[----:B------:R-:W-:Y:S01]  /*3ed90*/  ULDC UR4, c[0x0][0x248] ;  /* 0x0000920000047ab9 */ /* 0x000fe20000000800 */
[----:B------:R-:W-:Y:S01]  /*3eda0*/  ULDC UR12, c[0x0][0x228] ;  /* 0x00008a00000c7ab9 */ /* 0x000fe20000000800 */
[----:B------:R-:W-:Y:S01]  /*3edb0*/  ULDC UR14, c[0x0][0x228] ;  /* 0x00008a00000e7ab9 */ /* 0x000fe20000000800 */
[----:B------:R-:W-:Y:S01]  /*3edc0*/  IMAD.WIDE R8, R9, 0x4, R236 ;  /* 0x0000000409087825 */ /* 0x000fe200078e02ec */
[----:B------:R-:W-:Y:S01]  /*3edd0*/  ISETP.GE.AND P1, PT, R0, UR19, PT ;  /* 0x0000001300007c0c */ /* 0x000fe2000bf26270 */
[----:B------:R-:W-:Y:S02]  /*3ede0*/  @P5 STG.E desc[UR8][R6.64], R230 ;  /* 0x000000e606005986 */ /* 0x000fe4000c101908 */
[C---:B----4-:R-:W-:Y:S01]  /*3edf0*/  IMAD.WIDE R10, R15.reuse, 0x4, R2 ;  /* 0x000000040f0a7825 */ /* 0x050fe200078e0202 */
[----:B------:R-:W-:Y:S01]  /*3ee00*/  ISETP.LT.AND P3, PT, R252, UR6, !P3 ;  /* 0x00000006fc007c0c */ /* 0x000fe2000df61270 */
[----:B------:R2:W-:Y:S01]  /*3ee10*/  @P4 STG.E desc[UR8][R8.64], R234 ;  /* 0x000000ea08004986 */ /* 0x0005e2000c101908 */
[----:B------:R-:W-:Y:S01]  /*3ee20*/  ISETP.LT.AND P5, PT, R242, UR10, !P2 ;  /* 0x0000000af2007c0c */ /* 0x000fe2000d7a1270 */
[----:B-1----:R-:W-:Y:S01]  /*3ee30*/  IMAD.WIDE R4, R15, 0x4, R236 ;  /* 0x000000040f047825 */ /* 0x002fe200078e02ec */
[----:B------:R-:W-:Y:S01]  /*3ee40*/  ISETP.LT.AND P4, PT, R252, UR12, !P2 ;  /* 0x0000000cfc007c0c */ /* 0x000fe2000d781270 */
[----:B------:R1:W-:Y:S01]  /*3ee50*/  @P6 STG.E desc[UR8][R10.64], R167 ;  /* 0x000000a70a006986 */ /* 0x0003e2000c101908 */
[----:B------:R-:W-:Y:S01]  /*3ee60*/  IADD3 R0, R243, 0x79, RZ ;  /* 0x00000079f3007810 */ /* 0x000fe20007ffe0ff */
[----:B------:R-:W-:Y:S01]  /*3ee70*/  ULDC UR6, c[0x0][0x228] ;  /* 0x00008a0000067ab9 */ /* 0x000fe20000000800 */
[----:B------:R-:W-:Y:S01]  /*3ee80*/  ISETP.LT.AND P6, PT, R242, UR14, !P1 ;  /* 0x0000000ef2007c0c */ /* 0x000fe2000cfc1270 */
        /* <DEDUP_REMOVED lines=14> */
[C---:B-1----:R-:W-:Y:S01]  /*3ef70*/  IMAD.WIDE R10, R13.reuse, 0x4, R2 ;  /* 0x000000040d0a7825 */ /* 0x042fe200078e0202 */
[----:B------:R-:W-:Y:S01]  /*3ef80*/  ISETP.LT.AND P1, PT, R252, UR6, !P1 ;  /* 0x00000006fc007c0c */ /* 0x000fe2000cf21270 */
[----:B------:R1:W-:Y:S01]  /*3ef90*/  @P4 STG.E desc[UR8][R8.64], R235 ;  /* 0x000000eb08004986 */ /* 0x0003e2000c101908 */
[----:B------:R-:W-:Y:S01]  /*3efa0*/  ISETP.LT.AND P5, PT, R242, UR10, !P2 ;  /* 0x0000000af2007c0c */ /* 0x000fe2000d7a1270 */
[----:B--2---:R-:W-:Y:S01]  /*3efb0*/  IMAD.WIDE R4, R13, 0x4, R236 ;  /* 0x000000040d047825 */ /* 0x004fe200078e02ec */
[----:B------:R-:W-:Y:S01]  /*3efc0*/  ISETP.LT.AND P4, PT, R252, UR12, !P2 ;  /* 0x0000000cfc007c0c */ /* 0x000fe2000d781270 */
[----:B------:R2:W-:Y:S01]  /*3efd0*/  @P6 STG.E desc[UR8][R10.64], R160 ;  /* 0x000000a00a006986 */ /* 0x0005e2000c101908 */
[----:B------:R-:W-:Y:S01]  /*3efe0*/  IADD3 R0, R243, 0x7b, RZ ;  /* 0x0000007bf3007810 */ /* 0x000fe20007ffe0ff */
[----:B------:R-:W-:Y:S01]  /*3eff0*/  ULDC UR6, c[0x0][0x228] ;  /* 0x00008a0000067ab9 */ /* 0x000fe20000000800 */
[----:B------:R-:W-:Y:S01]  /*3f000*/  ISETP.LT.AND P6, PT, R242, UR14, !P3 ;  /* 0x0000000ef2007c0c */ /* 0x000fe2000dfc1270 */
[----:B------:R-:W-:Y:S01]  /*3f010*/  ULDC UR10, c[0x0][0x228] ;  /* 0x00008a00000a7ab9 */ /* 0x000fe20000000800 */
[----:B-1----:R-:W-:Y:S01]  /*3f020*/  VIADD R9, R13, UR4 ;  /* 0x000000040d097c36 */ /* 0x002fe20008000000 */
[----:B------:R-:W-:Y:S01]  /*3f030*/  ULDC UR4, c[0x0][0x248] ;  /* 0x0000920000047ab9 */ /* 0x000fe20000000800 */
[----:B------:R-:W-:Y:S01]  /*3f040*/  ISETP.GE.AND P2, PT, R0, UR13, PT ;  /* 0x0000000d00007c0c */ /* 0x000fe2000bf46270 */
[----:B------:R-:W-:Y:S01]  /*3f050*/  VIADD R0, R243, 0x7c ;  /* 0x0000007cf3007836 */ /* 0x000fe20000000000 */
[----:B------:R-:W-:Y:S01]  /*3f060*/  ULDC UR12, c[0x0][0x228] ;  /* 0x00008a00000c7ab9 */ /* 0x000fe20000000800 */
[C---:B------:R-:W-:Y:S01]  /*3f070*/  IADD3 R15, R9.reuse, UR4, RZ ;  /* 0x00000004090f7c10 */ /* 0x040fe2000fffe0ff */
[----:B------:R-:W-:Y:S01]  /*3f080*/  IMAD.WIDE R6, R9, 0x4, R2 ;  /* 0x0000000409067825 */ /* 0x000fe200078e0202 */
[----:B------:R1:W-:Y:S01]  /*3f090*/  @P1 STG.E desc[UR8][R4.64], R24 ;  /* 0x0000001804001986 */ /* 0x0003e2000c101908 */
[----:B------:R-:W-:-:S02]  /*3f0a0*/  ULDC UR4, c[0x0][0x248] ;  /* 0x0000920000047ab9 */ /* 0x000fc40000000800 */
[----:B------:R-:W-:Y:S01]  /*3f0b0*/  IMAD.WIDE R8, R9, 0x4, R236 ;  /* 0x0000000409087825 */ /* 0x000fe200078e02ec */
[----:B------:R-:W-:Y:S01]  /*3f0c0*/  ISETP.GE.AND P1, PT, R0, UR11, PT ;  /* 0x0000000b00007c0c */ /* 0x000fe2000bf26270 */
[----:B------:R-:W-:Y:S01]  /*3f0d0*/  @P5 STG.E desc[UR8][R6.64], R28 ;  /* 0x0000001c06005986 */ /* 0x000fe2000c101908 */
[----:B------:R-:W-:Y:S01]  /*3f0e0*/  ULDC UR11, c[0x0][0x228] ;  /* 0x00008a00000b7ab9 */ /* 0x000fe20000000800 */
[C---:B--2---:R-:W-:Y:S01]  /*3f0f0*/  IMAD.WIDE R10, R15.reuse, 0x4, R2 ;  /* 0x000000040f0a7825 */ /* 0x044fe200078e0202 */
[----:B------:R-:W-:Y:S01]  /*3f100*/  ISETP.LT.AND P3, PT, R252, UR6, !P3 ;  /* 0x00000006fc007c0c */ /* 0x000fe2000df61270 */
[----:B---3--:R2:W-:Y:S01]  /*3f110*/  @P4 STG.E desc[UR8][R8.64], R16 ;  /* 0x0000001008004986 */ /* 0x0085e2000c101908 */
[----:B------:R-:W-:Y:S01]  /*3f120*/  ISETP.LT.AND P5, PT, R242, UR10, !P2 ;  /* 0x0000000af2007c0c */ /* 0x000fe2000d7a1270 */
[----:B------:R-:W-:Y:S01]  /*3f130*/  ULDC UR6, c[0x0][0x228] ;  /* 0x00008a0000067ab9 */ /* 0x000fe20000000800 */
[----:B------:R-:W-:Y:S01]  /*3f140*/  ISETP.LT.AND P4, PT, R252, UR11, !P2 ;  /* 0x0000000bfc007c0c */ /* 0x000fe2000d781270 */
[----:B------:R3:W-:Y:S01]  /*3f150*/  @P6 STG.E desc[UR8][R10.64], R161 ;  /* 0x000000a10a006986 */ /* 0x0007e2000c101908 */
[----:B------:R-:W-:Y:S01]  /*3f160*/  ISETP.LT.AND P6, PT, R242, UR12, !P1 ;  /* 0x0000000cf2007c0c */ /* 0x000fe2000cfc1270 */
[----:B-1----:R-:W-:Y:S01]  /*3f170*/  IMAD.WIDE R4, R15, 0x4, R236 ;  /* 0x000000040f047825 */ /* 0x002fe200078e02ec */
[----:B------:R-:W-:Y:S01]  /*3f180*/  IADD3 R0, R243, 0x7d, RZ ;  /* 0x0000007df3007810 */ /* 0x000fe20007ffe0ff */
[----:B------:R-:W-:Y:S01]  /*3f190*/  ULDC UR10, c[0x0][0x228] ;  /* 0x00008a00000a7ab9 */ /* 0x000fe20000000800 */
[----:B------:R-:W-:Y:S01]  /*3f1a0*/  ULDC UR11, c[0x0][0x228] ;  /* 0x00008a00000b7ab9 */ /* 0x000fe20000000800 */
[----:B--2---:R-:W-:Y:S01]  /*3f1b0*/  VIADD R9, R15, UR4 ;  /* 0x000000040f097c36 */ /* 0x004fe20008000000 */
[----:B------:R-:W-:-:S04]  /*3f1c0*/  ULDC UR4, c[0x0][0x248] ;  /* 0x0000920000047ab9 */ /* 0x000fc80000000800 */
[C---:B------:R-:W-:Y:S01]  /*3f1d0*/  IADD3 R13, R9.reuse, UR4, RZ ;  /* 0x00000004090d7c10 */ /* 0x040fe2000fffe0ff */
[C---:B------:R-:W-:Y:S01]  /*3f1e0*/  IMAD.WIDE R6, R9.reuse, 0x4, R2 ;  /* 0x0000000409067825 */ /* 0x040fe200078e0202 */
[----:B------:R-:W-:Y:S01]  /*3f1f0*/  ISETP.GE.AND P2, PT, R0, UR7, PT ;  /* 0x0000000700007c0c */ /* 0x000fe2000bf46270 */
[----:B------:R-:W-:Y:S01]  /*3f200*/  @P3 STG.E desc[UR8][R4.64], R25 ;  /* 0x0000001904003986 */ /* 0x000fe2000c101908 */
[----:B------:R-:W-:Y:S01]  /*3f210*/  ULDC UR4, c[0x0][0x228] ;  /* 0x00008a0000047ab9 */ /* 0x000fe20000000800 */
[----:B------:R-:W-:Y:S01]  /*3f220*/  IMAD.WIDE R8, R9, 0x4, R236 ;  /* 0x0000000409087825 */ /* 0x000fe200078e02ec */
[----:B------:R-:W-:-:S03]  /*3f230*/  ULDC UR7, c[0x0][0x228] ;  /* 0x00008a0000077ab9 */ /* 0x000fc60000000800 */
[----:B---3--:R-:W-:Y:S01]  /*3f240*/  IMAD.WIDE R10, R13, 0x4, R2 ;  /* 0x000000040d0a7825 */ /* 0x008fe200078e0202 */
[----:B------:R-:W-:Y:S03]  /*3f250*/  @P5 STG.E desc[UR8][R6.64], R29 ;  /* 0x0000001d06005986 */ /* 0x000fe6000c101908 */
[----:B------:R-:W-:Y:S01]  /*3f260*/  VIADD R243, R243, 0x7e ;  /* 0x0000007ef3f37836 */ /* 0x000fe20000000000 */
[----:B------:R1:W-:Y:S01]  /*3f270*/  @P4 STG.E desc[UR8][R8.64], R17 ;  /* 0x0000001108004986 */ /* 0x0003e2000c101908 */
[C---:B------:R-:W-:Y:S01]  /*3f280*/  ISETP.LT.AND P4, PT, R242.reuse, UR6, !P0 ;  /* 0x00000006f2007c0c */ /* 0x040fe2000c781270 */
[----:B------:R-:W-:Y:S02]  /*3f290*/  ULDC UR6, c[0x0][0x228] ;  /* 0x00008a0000067ab9 */ /* 0x000fe40000000800 */
[----:B------:R2:W-:Y:S01]  /*3f2a0*/  @P6 STG.E desc[UR8][R10.64], R162 ;  /* 0x000000a20a006986 */ /* 0x0005e2000c101908 */
[----:B------:R-:W-:Y:S01]  /*3f2b0*/  ISETP.LT.AND P6, PT, R242, UR4, !P2 ;  /* 0x00000004f2007c0c */ /* 0x000fe2000d7c1270 */
[----:B------:R-:W-:Y:S01]  /*3f2c0*/  ULDC UR4, c[0x0][0x248] ;  /* 0x0000920000047ab9 */ /* 0x000fe20000000800 */
[----:B------:R-:W-:Y:S01]  /*3f2d0*/  ISETP.GE.AND P3, PT, R243, UR5, PT ;  /* 0x00000005f3007c0c */ /* 0x000fe2000bf66270 */
[----:B------:R-:W-:Y:S01]  /*3f2e0*/  ULDC UR5, c[0x0][0x228] ;  /* 0x00008a0000057ab9 */ /* 0x000fe20000000800 */
[----:B------:R-:W-:-:S02]  /*3f2f0*/  ISETP.LT.AND P1, PT, R252, UR6, !P1 ;  /* 0x00000006fc007c0c */ /* 0x000fc4000cf21270 */
[----:B-1----:R-:W-:Y:S01]  /*3f300*/  IADD3 R9, R13, UR4, RZ ;  /* 0x000000040d097c10 */ /* 0x002fe2000fffe0ff */
[----:B------:R-:W-:Y:S01]  /*3f310*/  ULDC UR4, c[0x0][0x248] ;  /* 0x0000920000047ab9 */ /* 0x000fe20000000800 */
[----:B------:R-:W-:Y:S01]  /*3f320*/  ISETP.LT.AND P5, PT, R242, UR5, !P3 ;  /* 0x00000005f2007c0c */ /* 0x000fe2000dfa1270 */
[----:B------:R-:W-:Y:S01]  /*3f330*/  ULDC UR5, c[0x0][0x248] ;  /* 0x0000920000057ab9 */ /* 0x000fe20000000800 */
[C---:B------:R-:W-:Y:S01]  /*3f340*/  ISETP.LT.AND P2, PT, R252.reuse, UR7, !P2 ;  /* 0x00000007fc007c0c */ /* 0x040fe2000d741270 */
[----:B------:R-:W-:Y:S01]  /*3f350*/  VIADD R15, R9, UR5 ;  /* 0x00000005090f7c36 */ /* 0x000fe20008000000 */
[C---:B------:R-:W-:Y:S02]  /*3f360*/  ISETP.LT.AND P3, PT, R252.reuse, UR10, !P3 ;  /* 0x0000000afc007c0c */ /* 0x040fe4000df61270 */
[----:B------:R-:W-:Y:S01]  /*3f370*/  ISETP.LT.AND P0, PT, R252, UR11, !P0 ;  /* 0x0000000bfc007c0c */ /* 0x000fe2000c701270 */
[----:B------:R-:W-:Y:S01]  /*3f380*/  IMAD.WIDE R4, R13, 0x4, R236 ;  /* 0x000000040d047825 */ /* 0x000fe200078e02ec */
[----:B------:R-:W-:-:S03]  /*3f390*/  IADD3 R17, R15, UR4, RZ ;  /* 0x000000040f117c10 */ /* 0x000fc6000fffe0ff */
[C---:B------:R-:W-:Y:S01]  /*3f3a0*/  IMAD.WIDE R6, R9.reuse, 0x4, R2 ;  /* 0x0000000409067825 */ /* 0x040fe200078e0202 */
[----:B------:R1:W-:Y:S03]  /*3f3b0*/  @P1 STG.E desc[UR8][R4.64], R26 ;  /* 0x0000001a04001986 */ /* 0x0003e6000c101908 */
[----:B------:R-:W-:Y:S01]  /*3f3c0*/  IMAD.WIDE R8, R9, 0x4, R236 ;  /* 0x0000000409087825 */ /* 0x000fe200078e02ec */
[----:B------:R1:W-:Y:S03]  /*3f3d0*/  @P6 STG.E desc[UR8][R6.64], R30 ;  /* 0x0000001e06006986 */ /* 0x0003e6000c101908 */
[C---:B--2---:R-:W-:Y:S01]  /*3f3e0*/  IMAD.WIDE R10, R15.reuse, 0x4, R2 ;  /* 0x000000040f0a7825 */ /* 0x044fe200078e0202 */
[----:B------:R1:W-:Y:S03]  /*3f3f0*/  @P2 STG.E desc[UR8][R8.64], R18 ;  /* 0x0000001208002986 */ /* 0x0003e6000c101908 */
[----:B------:R-:W-:Y:S01]  /*3f400*/  IMAD.WIDE R12, R15, 0x4, R236 ;  /* 0x000000040f0c7825 */ /* 0x000fe200078e02ec */
[----:B------:R1:W-:Y:S03]  /*3f410*/  @P5 STG.E desc[UR8][R10.64], R163 ;  /* 0x000000a30a005986 */ /* 0x0003e6000c101908 */
[C---:B------:R-:W-:Y:S01]  /*3f420*/  IMAD.WIDE R2, R17.reuse, 0x4, R2 ;  /* 0x0000000411027825 */ /* 0x040fe200078e0202 */
[----:B------:R1:W-:Y:S04]  /*3f430*/  @P3 STG.E desc[UR8][R12.64], R27 ;  /* 0x0000001b0c003986 */ /* 0x0003e8000c101908 */
[----:B------:R1:W-:Y:S01]  /*3f440*/  @P4 STG.E desc[UR8][R2.64], R31 ;  /* 0x0000001f02004986 */ /* 0x0003e2000c101908 */
[----:B------:R-:W-:Y:S01]  /*3f450*/  IMAD.WIDE R236, R17, 0x4, R236 ;  /* 0x0000000411ec7825 */ /* 0x000fe200078e02ec */
[----:B------:R-:W-:Y:S06]  /*3f460*/  @!P0 EXIT ;  /* 0x000000000000894d */ /* 0x000fec0003800000 */
[----:B------:R-:W-:Y:S01]  /*3f470*/  STG.E desc[UR8][R236.64], R19 ;  /* 0x00000013ec007986 */ /* 0x000fe2000c101908 */
[----:B------:R-:W-:Y:S05]  /*3f480*/  EXIT ;  /* 0x000000000000794d */ /* 0x000fea0003800000 */
.L_x_2:
[----:B------:R-:W-:-:S00]  /*3f490*/  BRA `(.L_x_2) ;  /* 0xfffffffc00fc7947 */ /* 0x000fc0000383ffff */
[----:B------:R-:W-:-:S00]  /*3f4a0*/  NOP ;  /* 0x0000000000007918 */ /* 0x000fc00000000000 */
        /* <DEDUP_REMOVED lines=13> */
.L_x_3:


//--------------------- .nv.shared.matmul_kernel  --------------------------
	.section	.nv.shared.matmul_kernel,"aw",@nobits
	.sectionflags	@""
	.align	16
	.zero		1024


//--------------------- .nv.shared.reserved.0     --------------------------
	.section	.nv.shared.reserved.0,"aw",@nobits
	.weak		__nv_reservedSMEM_offset_0_alias
	.size		__nv_reservedSMEM_offset_0_alias, 0, 0
	.other		__nv_reservedSMEM_offset_0_alias,@"STO_CUDA_RESERVED_SHARED STV_DEFAULT"
__nv_reservedSMEM_offset_0_alias:
	.zero		0


//--------------------- .nv.constant0.matmul_kernel --------------------------
	.section	.nv.constant0.matmul_kernel,"a",@progbits
	.sectionflags	@""
	.align	4
.nv.constant0.matmul_kernel:
	.zero		608


//--------------------- SYMBOLS --------------------------

	.type		.nv.reservedSmem.offset0,@object
	.size		.nv.reservedSmem.offset0,0x4
